//
// Generated by NVIDIA NVVM Compiler
//
// Compiler Build ID: CL-36424714
// Cuda compilation tools, release 13.0, V13.0.88
// Based on NVVM 20.0.0
//

.version 9.0
.target sm_100
.address_size 64

	// .globl	_Z17hnsw_search_batch8HNSW_GPUPK6__halfPiPfiii
.shared .align 4 .b8 _ZZ21search_layer_parallelRK8HNSW_GPURK9HNSWLayerPK6__halfiiE10candidates[1024];
.shared .align 4 .b8 _ZZ21search_layer_parallelRK8HNSW_GPURK9HNSWLayerPK6__halfiiE15candidate_dists[1024];
.shared .align 4 .b8 _ZZ21search_layer_parallelRK8HNSW_GPURK9HNSWLayerPK6__halfiiE7visited[16384];
// _ZZ18hnsw_search_single8HNSW_GPUPK6__halfPiPfiiE8pq_items has been demoted
// _ZZ18hnsw_search_single8HNSW_GPUPK6__halfPiPfiiE8pq_dists has been demoted

.visible .entry _Z17hnsw_search_batch8HNSW_GPUPK6__halfPiPfiii(
	.param .align 8 .b8 _Z17hnsw_search_batch8HNSW_GPUPK6__halfPiPfiii_param_0[48],
	.param .u64 .ptr .align 1 _Z17hnsw_search_batch8HNSW_GPUPK6__halfPiPfiii_param_1,
	.param .u64 .ptr .align 1 _Z17hnsw_search_batch8HNSW_GPUPK6__halfPiPfiii_param_2,
	.param .u64 .ptr .align 1 _Z17hnsw_search_batch8HNSW_GPUPK6__halfPiPfiii_param_3,
	.param .u32 _Z17hnsw_search_batch8HNSW_GPUPK6__halfPiPfiii_param_4,
	.param .u32 _Z17hnsw_search_batch8HNSW_GPUPK6__halfPiPfiii_param_5,
	.param .u32 _Z17hnsw_search_batch8HNSW_GPUPK6__halfPiPfiii_param_6
)
{
	.reg .pred 	%p<162>;
	.reg .b16 	%rs<508>;
	.reg .b32 	%r<538>;
	.reg .b32 	%f<1189>;
	.reg .b64 	%rd<193>;
	// demoted variable
	.shared .align 4 .b8 _ZZ18hnsw_search_single8HNSW_GPUPK6__halfPiPfiiE8pq_items[1024];
	// demoted variable
	.shared .align 4 .b8 _ZZ18hnsw_search_single8HNSW_GPUPK6__halfPiPfiiE8pq_dists[1024];
	ld.param.v2.u32 	{%r219, %r220}, [_Z17hnsw_search_batch8HNSW_GPUPK6__halfPiPfiii_param_0+40];
	ld.param.u64 	%rd44, [_Z17hnsw_search_batch8HNSW_GPUPK6__halfPiPfiii_param_0+32];
	ld.param.v2.u32 	{%r25, %r216}, [_Z17hnsw_search_batch8HNSW_GPUPK6__halfPiPfiii_param_0+8];
	ld.param.u64 	%rd43, [_Z17hnsw_search_batch8HNSW_GPUPK6__halfPiPfiii_param_0];
	ld.param.u64 	%rd45, [_Z17hnsw_search_batch8HNSW_GPUPK6__halfPiPfiii_param_1];
	ld.param.u64 	%rd46, [_Z17hnsw_search_batch8HNSW_GPUPK6__halfPiPfiii_param_2];
	ld.param.u64 	%rd47, [_Z17hnsw_search_batch8HNSW_GPUPK6__halfPiPfiii_param_3];
	ld.param.u32 	%r223, [_Z17hnsw_search_batch8HNSW_GPUPK6__halfPiPfiii_param_4];
	ld.param.u32 	%r221, [_Z17hnsw_search_batch8HNSW_GPUPK6__halfPiPfiii_param_5];
	ld.param.u32 	%r222, [_Z17hnsw_search_batch8HNSW_GPUPK6__halfPiPfiii_param_6];
	mov.u32 	%r1, %ctaid.x;
	setp.ge.s32 	%p2, %r1, %r223;
	@%p2 bra 	$L__BB0_167;
	cvta.to.global.u64 	%rd1, %rd46;
	cvta.to.global.u64 	%rd2, %rd47;
	cvta.to.global.u64 	%rd48, %rd45;
	mul.lo.s32 	%r224, %r219, %r1;
	mul.wide.s32 	%rd49, %r224, 2;
	add.s64 	%rd3, %rd48, %rd49;
	mul.lo.s32 	%r225, %r221, %r1;
	cvt.s64.s32 	%rd4, %r225;
	cvta.to.global.u64 	%rd5, %rd43;
	cvta.to.global.u64 	%rd6, %rd44;
	setp.lt.s32 	%p3, %r25, 1;
	@%p3 bra 	$L__BB0_109;
	mov.u32 	%r5, %tid.x;
	mov.u32 	%r6, %ntid.x;
	mul.lo.s32 	%r226, %r216, %r219;
	mul.wide.s32 	%rd50, %r226, 2;
	add.s64 	%rd7, %rd6, %rd50;
	shr.s32 	%r227, %r219, 31;
	shr.u32 	%r228, %r227, 29;
	add.s32 	%r229, %r219, %r228;
	shr.s32 	%r230, %r229, 3;
	and.b32  	%r7, %r229, -8;
	shr.s32 	%r231, %r216, 31;
	shr.u32 	%r232, %r231, 27;
	add.s32 	%r233, %r216, %r232;
	shr.s32 	%r234, %r233, 5;
	shl.b32 	%r235, %r234, 2;
	mov.u32 	%r236, _ZZ21search_layer_parallelRK8HNSW_GPURK9HNSWLayerPK6__halfiiE7visited;
	add.s32 	%r8, %r236, %r235;
	add.s32 	%r9, %r5, %r6;
	cvt.u16.u32 	%rs2, %r9;
	xor.b16  	%rs3, %rs2, 4095;
	cvt.u16.u32 	%rs4, %r6;
	div.u16 	%rs5, %rs3, %rs4;
	sub.s32 	%r237, %r219, %r7;
	and.b32  	%r10, %r237, 15;
	add.s32 	%r11, %r10, -1;
	and.b32  	%r12, %r219, 7;
	add.s32 	%r13, %r12, -1;
	add.s32 	%r14, %r230, -1;
	not.b32 	%r238, %r7;
	add.s32 	%r15, %r219, %r238;
	and.b16  	%rs1, %rs5, 3;
	shl.b32 	%r239, %r5, 2;
	add.s32 	%r16, %r236, %r239;
	shl.b32 	%r17, %r6, 2;
	add.s32 	%r18, %r16, %r17;
	add.s32 	%r19, %r9, %r6;
	add.s32 	%r20, %r18, %r17;
	and.b32  	%r21, %r230, 1;
	and.b32  	%r22, %r230, 268435454;
	and.b32  	%r23, %r237, -16;
	and.b32  	%r24, %r219, 3;
	bra.uni 	$L__BB0_4;
$L__BB0_3:
	setp.lt.s32 	%p90, %r25, 2;
	mov.u32 	%r25, %r26;
	@%p90 bra 	$L__BB0_109;
$L__BB0_4:
	setp.eq.s16 	%p4, %rs1, 2;
	add.s32 	%r26, %r25, -1;
	setp.eq.s32 	%p5, %r26, 0;
	selp.b32 	%r27, %r222, 1, %p5;
	mov.u32 	%r464, %r5;
	@%p4 bra 	$L__BB0_8;
	setp.eq.s16 	%p6, %rs1, 3;
	mov.b32 	%r240, 0;
	st.shared.u32 	[%r16], %r240;
	mov.u32 	%r464, %r9;
	@%p6 bra 	$L__BB0_8;
	setp.eq.s16 	%p7, %rs1, 0;
	mov.b32 	%r241, 0;
	st.shared.u32 	[%r18], %r241;
	mov.u32 	%r464, %r19;
	@%p7 bra 	$L__BB0_8;
	add.s32 	%r464, %r19, %r6;
	mov.b32 	%r242, 0;
	st.shared.u32 	[%r20], %r242;
$L__BB0_8:
	shl.b32 	%r243, %r464, 2;
	mov.u32 	%r244, _ZZ21search_layer_parallelRK8HNSW_GPURK9HNSWLayerPK6__halfiiE7visited;
	add.s32 	%r245, %r244, %r243;
	mov.b32 	%r246, 0;
	st.shared.u32 	[%r245], %r246;
	add.s32 	%r247, %r245, %r17;
	st.shared.u32 	[%r247], %r246;
	add.s32 	%r248, %r247, %r17;
	st.shared.u32 	[%r248], %r246;
	add.s32 	%r249, %r248, %r17;
	st.shared.u32 	[%r249], %r246;
	add.s32 	%r464, %r17, %r464;
	setp.lt.u32 	%p8, %r464, 4096;
	@%p8 bra 	$L__BB0_8;
	setp.ne.s32 	%p9, %r5, 0;
	bar.sync 	0;
	@%p9 bra 	$L__BB0_32;
	setp.lt.s32 	%p10, %r219, 8;
	st.shared.u32 	[_ZZ21search_layer_parallelRK8HNSW_GPURK9HNSWLayerPK6__halfiiE10candidates], %r216;
	mov.f32 	%f1144, 0f00000000;
	@%p10 bra 	$L__BB0_17;
	and.b32  	%r250, %r219, 2147483640;
	setp.eq.s32 	%p11, %r250, 8;
	mov.f32 	%f1144, 0f00000000;
	mov.b64 	%rd186, 0;
	@%p11 bra 	$L__BB0_15;
	mov.f32 	%f1144, 0f00000000;
	mov.b32 	%r466, 0;
$L__BB0_13:
	shl.b32 	%r252, %r466, 3;
	mul.wide.u32 	%rd52, %r252, 2;
	add.s64 	%rd53, %rd3, %rd52;
	ld.global.u16 	%rs6, [%rd53];
	// begin inline asm
	{  cvt.f32.f16 %f110, %rs6;}

	// end inline asm
	add.s64 	%rd54, %rd7, %rd52;
	ld.global.u16 	%rs7, [%rd54];
	// begin inline asm
	{  cvt.f32.f16 %f111, %rs7;}

	// end inline asm
	sub.f32 	%f142, %f110, %f111;
	fma.rn.f32 	%f143, %f142, %f142, %f1144;
	ld.global.u16 	%rs8, [%rd53+2];
	// begin inline asm
	{  cvt.f32.f16 %f112, %rs8;}

	// end inline asm
	ld.global.u16 	%rs9, [%rd54+2];
	// begin inline asm
	{  cvt.f32.f16 %f113, %rs9;}

	// end inline asm
	sub.f32 	%f144, %f112, %f113;
	fma.rn.f32 	%f145, %f144, %f144, %f143;
	ld.global.u16 	%rs10, [%rd53+4];
	// begin inline asm
	{  cvt.f32.f16 %f114, %rs10;}

	// end inline asm
	ld.global.u16 	%rs11, [%rd54+4];
	// begin inline asm
	{  cvt.f32.f16 %f115, %rs11;}

	// end inline asm
	sub.f32 	%f146, %f114, %f115;
	fma.rn.f32 	%f147, %f146, %f146, %f145;
	ld.global.u16 	%rs12, [%rd53+6];
	// begin inline asm
	{  cvt.f32.f16 %f116, %rs12;}

	// end inline asm
	ld.global.u16 	%rs13, [%rd54+6];
	// begin inline asm
	{  cvt.f32.f16 %f117, %rs13;}

	// end inline asm
	sub.f32 	%f148, %f116, %f117;
	fma.rn.f32 	%f149, %f148, %f148, %f147;
	ld.global.u16 	%rs14, [%rd53+8];
	// begin inline asm
	{  cvt.f32.f16 %f118, %rs14;}

	// end inline asm
	ld.global.u16 	%rs15, [%rd54+8];
	// begin inline asm
	{  cvt.f32.f16 %f119, %rs15;}

	// end inline asm
	sub.f32 	%f150, %f118, %f119;
	fma.rn.f32 	%f151, %f150, %f150, %f149;
	ld.global.u16 	%rs16, [%rd53+10];
	// begin inline asm
	{  cvt.f32.f16 %f120, %rs16;}

	// end inline asm
	ld.global.u16 	%rs17, [%rd54+10];
	// begin inline asm
	{  cvt.f32.f16 %f121, %rs17;}

	// end inline asm
	sub.f32 	%f152, %f120, %f121;
	fma.rn.f32 	%f153, %f152, %f152, %f151;
	ld.global.u16 	%rs18, [%rd53+12];
	// begin inline asm
	{  cvt.f32.f16 %f122, %rs18;}

	// end inline asm
	ld.global.u16 	%rs19, [%rd54+12];
	// begin inline asm
	{  cvt.f32.f16 %f123, %rs19;}

	// end inline asm
	sub.f32 	%f154, %f122, %f123;
	fma.rn.f32 	%f155, %f154, %f154, %f153;
	ld.global.u16 	%rs20, [%rd53+14];
	// begin inline asm
	{  cvt.f32.f16 %f124, %rs20;}

	// end inline asm
	ld.global.u16 	%rs21, [%rd54+14];
	// begin inline asm
	{  cvt.f32.f16 %f125, %rs21;}

	// end inline asm
	sub.f32 	%f156, %f124, %f125;
	fma.rn.f32 	%f157, %f156, %f156, %f155;
	ld.global.u16 	%rs22, [%rd53+16];
	// begin inline asm
	{  cvt.f32.f16 %f126, %rs22;}

	// end inline asm
	ld.global.u16 	%rs23, [%rd54+16];
	// begin inline asm
	{  cvt.f32.f16 %f127, %rs23;}

	// end inline asm
	sub.f32 	%f158, %f126, %f127;
	fma.rn.f32 	%f159, %f158, %f158, %f157;
	ld.global.u16 	%rs24, [%rd53+18];
	// begin inline asm
	{  cvt.f32.f16 %f128, %rs24;}

	// end inline asm
	ld.global.u16 	%rs25, [%rd54+18];
	// begin inline asm
	{  cvt.f32.f16 %f129, %rs25;}

	// end inline asm
	sub.f32 	%f160, %f128, %f129;
	fma.rn.f32 	%f161, %f160, %f160, %f159;
	ld.global.u16 	%rs26, [%rd53+20];
	// begin inline asm
	{  cvt.f32.f16 %f130, %rs26;}

	// end inline asm
	ld.global.u16 	%rs27, [%rd54+20];
	// begin inline asm
	{  cvt.f32.f16 %f131, %rs27;}

	// end inline asm
	sub.f32 	%f162, %f130, %f131;
	fma.rn.f32 	%f163, %f162, %f162, %f161;
	ld.global.u16 	%rs28, [%rd53+22];
	// begin inline asm
	{  cvt.f32.f16 %f132, %rs28;}

	// end inline asm
	ld.global.u16 	%rs29, [%rd54+22];
	// begin inline asm
	{  cvt.f32.f16 %f133, %rs29;}

	// end inline asm
	sub.f32 	%f164, %f132, %f133;
	fma.rn.f32 	%f165, %f164, %f164, %f163;
	ld.global.u16 	%rs30, [%rd53+24];
	// begin inline asm
	{  cvt.f32.f16 %f134, %rs30;}

	// end inline asm
	ld.global.u16 	%rs31, [%rd54+24];
	// begin inline asm
	{  cvt.f32.f16 %f135, %rs31;}

	// end inline asm
	sub.f32 	%f166, %f134, %f135;
	fma.rn.f32 	%f167, %f166, %f166, %f165;
	ld.global.u16 	%rs32, [%rd53+26];
	// begin inline asm
	{  cvt.f32.f16 %f136, %rs32;}

	// end inline asm
	ld.global.u16 	%rs33, [%rd54+26];
	// begin inline asm
	{  cvt.f32.f16 %f137, %rs33;}

	// end inline asm
	sub.f32 	%f168, %f136, %f137;
	fma.rn.f32 	%f169, %f168, %f168, %f167;
	ld.global.u16 	%rs34, [%rd53+28];
	// begin inline asm
	{  cvt.f32.f16 %f138, %rs34;}

	// end inline asm
	ld.global.u16 	%rs35, [%rd54+28];
	// begin inline asm
	{  cvt.f32.f16 %f139, %rs35;}

	// end inline asm
	sub.f32 	%f170, %f138, %f139;
	fma.rn.f32 	%f171, %f170, %f170, %f169;
	ld.global.u16 	%rs36, [%rd53+30];
	// begin inline asm
	{  cvt.f32.f16 %f140, %rs36;}

	// end inline asm
	ld.global.u16 	%rs37, [%rd54+30];
	// begin inline asm
	{  cvt.f32.f16 %f141, %rs37;}

	// end inline asm
	sub.f32 	%f172, %f140, %f141;
	fma.rn.f32 	%f1144, %f172, %f172, %f171;
	add.s32 	%r466, %r466, 2;
	setp.ne.s32 	%p12, %r466, %r22;
	@%p12 bra 	$L__BB0_13;
	shl.b32 	%r253, %r22, 3;
	cvt.u64.u32 	%rd186, %r253;
$L__BB0_15:
	setp.eq.s32 	%p13, %r21, 0;
	@%p13 bra 	$L__BB0_17;
	shl.b64 	%rd55, %rd186, 1;
	add.s64 	%rd56, %rd3, %rd55;
	ld.global.u16 	%rs38, [%rd56];
	// begin inline asm
	{  cvt.f32.f16 %f173, %rs38;}

	// end inline asm
	add.s64 	%rd57, %rd7, %rd55;
	ld.global.u16 	%rs39, [%rd57];
	// begin inline asm
	{  cvt.f32.f16 %f174, %rs39;}

	// end inline asm
	sub.f32 	%f189, %f173, %f174;
	fma.rn.f32 	%f190, %f189, %f189, %f1144;
	ld.global.u16 	%rs40, [%rd56+2];
	// begin inline asm
	{  cvt.f32.f16 %f175, %rs40;}

	// end inline asm
	ld.global.u16 	%rs41, [%rd57+2];
	// begin inline asm
	{  cvt.f32.f16 %f176, %rs41;}

	// end inline asm
	sub.f32 	%f191, %f175, %f176;
	fma.rn.f32 	%f192, %f191, %f191, %f190;
	ld.global.u16 	%rs42, [%rd56+4];
	// begin inline asm
	{  cvt.f32.f16 %f177, %rs42;}

	// end inline asm
	ld.global.u16 	%rs43, [%rd57+4];
	// begin inline asm
	{  cvt.f32.f16 %f178, %rs43;}

	// end inline asm
	sub.f32 	%f193, %f177, %f178;
	fma.rn.f32 	%f194, %f193, %f193, %f192;
	ld.global.u16 	%rs44, [%rd56+6];
	// begin inline asm
	{  cvt.f32.f16 %f179, %rs44;}

	// end inline asm
	ld.global.u16 	%rs45, [%rd57+6];
	// begin inline asm
	{  cvt.f32.f16 %f180, %rs45;}

	// end inline asm
	sub.f32 	%f195, %f179, %f180;
	fma.rn.f32 	%f196, %f195, %f195, %f194;
	ld.global.u16 	%rs46, [%rd56+8];
	// begin inline asm
	{  cvt.f32.f16 %f181, %rs46;}

	// end inline asm
	ld.global.u16 	%rs47, [%rd57+8];
	// begin inline asm
	{  cvt.f32.f16 %f182, %rs47;}

	// end inline asm
	sub.f32 	%f197, %f181, %f182;
	fma.rn.f32 	%f198, %f197, %f197, %f196;
	ld.global.u16 	%rs48, [%rd56+10];
	// begin inline asm
	{  cvt.f32.f16 %f183, %rs48;}

	// end inline asm
	ld.global.u16 	%rs49, [%rd57+10];
	// begin inline asm
	{  cvt.f32.f16 %f184, %rs49;}

	// end inline asm
	sub.f32 	%f199, %f183, %f184;
	fma.rn.f32 	%f200, %f199, %f199, %f198;
	ld.global.u16 	%rs50, [%rd56+12];
	// begin inline asm
	{  cvt.f32.f16 %f185, %rs50;}

	// end inline asm
	ld.global.u16 	%rs51, [%rd57+12];
	// begin inline asm
	{  cvt.f32.f16 %f186, %rs51;}

	// end inline asm
	sub.f32 	%f201, %f185, %f186;
	fma.rn.f32 	%f202, %f201, %f201, %f200;
	ld.global.u16 	%rs52, [%rd56+14];
	// begin inline asm
	{  cvt.f32.f16 %f187, %rs52;}

	// end inline asm
	ld.global.u16 	%rs53, [%rd57+14];
	// begin inline asm
	{  cvt.f32.f16 %f188, %rs53;}

	// end inline asm
	sub.f32 	%f203, %f187, %f188;
	fma.rn.f32 	%f1144, %f203, %f203, %f202;
$L__BB0_17:
	setp.ge.s32 	%p14, %r7, %r219;
	@%p14 bra 	$L__BB0_31;
	sub.s32 	%r254, %r7, %r219;
	setp.gt.u32 	%p15, %r254, -16;
	mov.u32 	%r469, %r7;
	@%p15 bra 	$L__BB0_21;
	mov.b32 	%r468, 0;
	mov.u32 	%r469, %r7;
$L__BB0_20:
	.pragma "nounroll";
	mul.wide.s32 	%rd58, %r469, 2;
	add.s64 	%rd59, %rd3, %rd58;
	ld.global.u16 	%rs54, [%rd59];
	// begin inline asm
	{  cvt.f32.f16 %f205, %rs54;}

	// end inline asm
	add.s64 	%rd60, %rd7, %rd58;
	ld.global.u16 	%rs55, [%rd60];
	// begin inline asm
	{  cvt.f32.f16 %f206, %rs55;}

	// end inline asm
	sub.f32 	%f237, %f205, %f206;
	fma.rn.f32 	%f238, %f237, %f237, %f1144;
	ld.global.u16 	%rs56, [%rd59+2];
	// begin inline asm
	{  cvt.f32.f16 %f207, %rs56;}

	// end inline asm
	ld.global.u16 	%rs57, [%rd60+2];
	// begin inline asm
	{  cvt.f32.f16 %f208, %rs57;}

	// end inline asm
	sub.f32 	%f239, %f207, %f208;
	fma.rn.f32 	%f240, %f239, %f239, %f238;
	ld.global.u16 	%rs58, [%rd59+4];
	// begin inline asm
	{  cvt.f32.f16 %f209, %rs58;}

	// end inline asm
	ld.global.u16 	%rs59, [%rd60+4];
	// begin inline asm
	{  cvt.f32.f16 %f210, %rs59;}

	// end inline asm
	sub.f32 	%f241, %f209, %f210;
	fma.rn.f32 	%f242, %f241, %f241, %f240;
	ld.global.u16 	%rs60, [%rd59+6];
	// begin inline asm
	{  cvt.f32.f16 %f211, %rs60;}

	// end inline asm
	ld.global.u16 	%rs61, [%rd60+6];
	// begin inline asm
	{  cvt.f32.f16 %f212, %rs61;}

	// end inline asm
	sub.f32 	%f243, %f211, %f212;
	fma.rn.f32 	%f244, %f243, %f243, %f242;
	ld.global.u16 	%rs62, [%rd59+8];
	// begin inline asm
	{  cvt.f32.f16 %f213, %rs62;}

	// end inline asm
	ld.global.u16 	%rs63, [%rd60+8];
	// begin inline asm
	{  cvt.f32.f16 %f214, %rs63;}

	// end inline asm
	sub.f32 	%f245, %f213, %f214;
	fma.rn.f32 	%f246, %f245, %f245, %f244;
	ld.global.u16 	%rs64, [%rd59+10];
	// begin inline asm
	{  cvt.f32.f16 %f215, %rs64;}

	// end inline asm
	ld.global.u16 	%rs65, [%rd60+10];
	// begin inline asm
	{  cvt.f32.f16 %f216, %rs65;}

	// end inline asm
	sub.f32 	%f247, %f215, %f216;
	fma.rn.f32 	%f248, %f247, %f247, %f246;
	ld.global.u16 	%rs66, [%rd59+12];
	// begin inline asm
	{  cvt.f32.f16 %f217, %rs66;}

	// end inline asm
	ld.global.u16 	%rs67, [%rd60+12];
	// begin inline asm
	{  cvt.f32.f16 %f218, %rs67;}

	// end inline asm
	sub.f32 	%f249, %f217, %f218;
	fma.rn.f32 	%f250, %f249, %f249, %f248;
	ld.global.u16 	%rs68, [%rd59+14];
	// begin inline asm
	{  cvt.f32.f16 %f219, %rs68;}

	// end inline asm
	ld.global.u16 	%rs69, [%rd60+14];
	// begin inline asm
	{  cvt.f32.f16 %f220, %rs69;}

	// end inline asm
	sub.f32 	%f251, %f219, %f220;
	fma.rn.f32 	%f252, %f251, %f251, %f250;
	ld.global.u16 	%rs70, [%rd59+16];
	// begin inline asm
	{  cvt.f32.f16 %f221, %rs70;}

	// end inline asm
	ld.global.u16 	%rs71, [%rd60+16];
	// begin inline asm
	{  cvt.f32.f16 %f222, %rs71;}

	// end inline asm
	sub.f32 	%f253, %f221, %f222;
	fma.rn.f32 	%f254, %f253, %f253, %f252;
	ld.global.u16 	%rs72, [%rd59+18];
	// begin inline asm
	{  cvt.f32.f16 %f223, %rs72;}

	// end inline asm
	ld.global.u16 	%rs73, [%rd60+18];
	// begin inline asm
	{  cvt.f32.f16 %f224, %rs73;}

	// end inline asm
	sub.f32 	%f255, %f223, %f224;
	fma.rn.f32 	%f256, %f255, %f255, %f254;
	ld.global.u16 	%rs74, [%rd59+20];
	// begin inline asm
	{  cvt.f32.f16 %f225, %rs74;}

	// end inline asm
	ld.global.u16 	%rs75, [%rd60+20];
	// begin inline asm
	{  cvt.f32.f16 %f226, %rs75;}

	// end inline asm
	sub.f32 	%f257, %f225, %f226;
	fma.rn.f32 	%f258, %f257, %f257, %f256;
	ld.global.u16 	%rs76, [%rd59+22];
	// begin inline asm
	{  cvt.f32.f16 %f227, %rs76;}

	// end inline asm
	ld.global.u16 	%rs77, [%rd60+22];
	// begin inline asm
	{  cvt.f32.f16 %f228, %rs77;}

	// end inline asm
	sub.f32 	%f259, %f227, %f228;
	fma.rn.f32 	%f260, %f259, %f259, %f258;
	ld.global.u16 	%rs78, [%rd59+24];
	// begin inline asm
	{  cvt.f32.f16 %f229, %rs78;}

	// end inline asm
	ld.global.u16 	%rs79, [%rd60+24];
	// begin inline asm
	{  cvt.f32.f16 %f230, %rs79;}

	// end inline asm
	sub.f32 	%f261, %f229, %f230;
	fma.rn.f32 	%f262, %f261, %f261, %f260;
	ld.global.u16 	%rs80, [%rd59+26];
	// begin inline asm
	{  cvt.f32.f16 %f231, %rs80;}

	// end inline asm
	ld.global.u16 	%rs81, [%rd60+26];
	// begin inline asm
	{  cvt.f32.f16 %f232, %rs81;}

	// end inline asm
	sub.f32 	%f263, %f231, %f232;
	fma.rn.f32 	%f264, %f263, %f263, %f262;
	ld.global.u16 	%rs82, [%rd59+28];
	// begin inline asm
	{  cvt.f32.f16 %f233, %rs82;}

	// end inline asm
	ld.global.u16 	%rs83, [%rd60+28];
	// begin inline asm
	{  cvt.f32.f16 %f234, %rs83;}

	// end inline asm
	sub.f32 	%f265, %f233, %f234;
	fma.rn.f32 	%f266, %f265, %f265, %f264;
	ld.global.u16 	%rs84, [%rd59+30];
	// begin inline asm
	{  cvt.f32.f16 %f235, %rs84;}

	// end inline asm
	ld.global.u16 	%rs85, [%rd60+30];
	// begin inline asm
	{  cvt.f32.f16 %f236, %rs85;}

	// end inline asm
	sub.f32 	%f267, %f235, %f236;
	fma.rn.f32 	%f1144, %f267, %f267, %f266;
	add.s32 	%r469, %r469, 16;
	add.s32 	%r468, %r468, 16;
	setp.ne.s32 	%p16, %r468, %r23;
	@%p16 bra 	$L__BB0_20;
$L__BB0_21:
	setp.eq.s32 	%p17, %r10, 0;
	@%p17 bra 	$L__BB0_31;
	setp.lt.u32 	%p18, %r11, 7;
	@%p18 bra 	$L__BB0_24;
	mul.wide.s32 	%rd61, %r469, 2;
	add.s64 	%rd62, %rd3, %rd61;
	ld.global.u16 	%rs86, [%rd62];
	// begin inline asm
	{  cvt.f32.f16 %f269, %rs86;}

	// end inline asm
	add.s64 	%rd63, %rd7, %rd61;
	ld.global.u16 	%rs87, [%rd63];
	// begin inline asm
	{  cvt.f32.f16 %f270, %rs87;}

	// end inline asm
	sub.f32 	%f285, %f269, %f270;
	fma.rn.f32 	%f286, %f285, %f285, %f1144;
	ld.global.u16 	%rs88, [%rd62+2];
	// begin inline asm
	{  cvt.f32.f16 %f271, %rs88;}

	// end inline asm
	ld.global.u16 	%rs89, [%rd63+2];
	// begin inline asm
	{  cvt.f32.f16 %f272, %rs89;}

	// end inline asm
	sub.f32 	%f287, %f271, %f272;
	fma.rn.f32 	%f288, %f287, %f287, %f286;
	ld.global.u16 	%rs90, [%rd62+4];
	// begin inline asm
	{  cvt.f32.f16 %f273, %rs90;}

	// end inline asm
	ld.global.u16 	%rs91, [%rd63+4];
	// begin inline asm
	{  cvt.f32.f16 %f274, %rs91;}

	// end inline asm
	sub.f32 	%f289, %f273, %f274;
	fma.rn.f32 	%f290, %f289, %f289, %f288;
	ld.global.u16 	%rs92, [%rd62+6];
	// begin inline asm
	{  cvt.f32.f16 %f275, %rs92;}

	// end inline asm
	ld.global.u16 	%rs93, [%rd63+6];
	// begin inline asm
	{  cvt.f32.f16 %f276, %rs93;}

	// end inline asm
	sub.f32 	%f291, %f275, %f276;
	fma.rn.f32 	%f292, %f291, %f291, %f290;
	ld.global.u16 	%rs94, [%rd62+8];
	// begin inline asm
	{  cvt.f32.f16 %f277, %rs94;}

	// end inline asm
	ld.global.u16 	%rs95, [%rd63+8];
	// begin inline asm
	{  cvt.f32.f16 %f278, %rs95;}

	// end inline asm
	sub.f32 	%f293, %f277, %f278;
	fma.rn.f32 	%f294, %f293, %f293, %f292;
	ld.global.u16 	%rs96, [%rd62+10];
	// begin inline asm
	{  cvt.f32.f16 %f279, %rs96;}

	// end inline asm
	ld.global.u16 	%rs97, [%rd63+10];
	// begin inline asm
	{  cvt.f32.f16 %f280, %rs97;}

	// end inline asm
	sub.f32 	%f295, %f279, %f280;
	fma.rn.f32 	%f296, %f295, %f295, %f294;
	ld.global.u16 	%rs98, [%rd62+12];
	// begin inline asm
	{  cvt.f32.f16 %f281, %rs98;}

	// end inline asm
	ld.global.u16 	%rs99, [%rd63+12];
	// begin inline asm
	{  cvt.f32.f16 %f282, %rs99;}

	// end inline asm
	sub.f32 	%f297, %f281, %f282;
	fma.rn.f32 	%f298, %f297, %f297, %f296;
	ld.global.u16 	%rs100, [%rd62+14];
	// begin inline asm
	{  cvt.f32.f16 %f283, %rs100;}

	// end inline asm
	ld.global.u16 	%rs101, [%rd63+14];
	// begin inline asm
	{  cvt.f32.f16 %f284, %rs101;}

	// end inline asm
	sub.f32 	%f299, %f283, %f284;
	fma.rn.f32 	%f1144, %f299, %f299, %f298;
	add.s32 	%r469, %r469, 8;
$L__BB0_24:
	setp.eq.s32 	%p19, %r12, 0;
	@%p19 bra 	$L__BB0_31;
	setp.lt.u32 	%p20, %r13, 3;
	@%p20 bra 	$L__BB0_27;
	mul.wide.s32 	%rd64, %r469, 2;
	add.s64 	%rd65, %rd3, %rd64;
	ld.global.u16 	%rs102, [%rd65];
	// begin inline asm
	{  cvt.f32.f16 %f301, %rs102;}

	// end inline asm
	add.s64 	%rd66, %rd7, %rd64;
	ld.global.u16 	%rs103, [%rd66];
	// begin inline asm
	{  cvt.f32.f16 %f302, %rs103;}

	// end inline asm
	sub.f32 	%f309, %f301, %f302;
	fma.rn.f32 	%f310, %f309, %f309, %f1144;
	ld.global.u16 	%rs104, [%rd65+2];
	// begin inline asm
	{  cvt.f32.f16 %f303, %rs104;}

	// end inline asm
	ld.global.u16 	%rs105, [%rd66+2];
	// begin inline asm
	{  cvt.f32.f16 %f304, %rs105;}

	// end inline asm
	sub.f32 	%f311, %f303, %f304;
	fma.rn.f32 	%f312, %f311, %f311, %f310;
	ld.global.u16 	%rs106, [%rd65+4];
	// begin inline asm
	{  cvt.f32.f16 %f305, %rs106;}

	// end inline asm
	ld.global.u16 	%rs107, [%rd66+4];
	// begin inline asm
	{  cvt.f32.f16 %f306, %rs107;}

	// end inline asm
	sub.f32 	%f313, %f305, %f306;
	fma.rn.f32 	%f314, %f313, %f313, %f312;
	ld.global.u16 	%rs108, [%rd65+6];
	// begin inline asm
	{  cvt.f32.f16 %f307, %rs108;}

	// end inline asm
	ld.global.u16 	%rs109, [%rd66+6];
	// begin inline asm
	{  cvt.f32.f16 %f308, %rs109;}

	// end inline asm
	sub.f32 	%f315, %f307, %f308;
	fma.rn.f32 	%f1144, %f315, %f315, %f314;
	add.s32 	%r469, %r469, 4;
$L__BB0_27:
	setp.eq.s32 	%p21, %r24, 0;
	@%p21 bra 	$L__BB0_31;
	setp.eq.s32 	%p22, %r24, 1;
	mul.wide.s32 	%rd67, %r469, 2;
	add.s64 	%rd10, %rd3, %rd67;
	ld.global.u16 	%rs110, [%rd10];
	// begin inline asm
	{  cvt.f32.f16 %f316, %rs110;}

	// end inline asm
	add.s64 	%rd11, %rd7, %rd67;
	ld.global.u16 	%rs111, [%rd11];
	// begin inline asm
	{  cvt.f32.f16 %f317, %rs111;}

	// end inline asm
	sub.f32 	%f318, %f316, %f317;
	fma.rn.f32 	%f1144, %f318, %f318, %f1144;
	@%p22 bra 	$L__BB0_31;
	setp.eq.s32 	%p23, %r24, 2;
	ld.global.u16 	%rs112, [%rd10+2];
	// begin inline asm
	{  cvt.f32.f16 %f319, %rs112;}

	// end inline asm
	ld.global.u16 	%rs113, [%rd11+2];
	// begin inline asm
	{  cvt.f32.f16 %f320, %rs113;}

	// end inline asm
	sub.f32 	%f321, %f319, %f320;
	fma.rn.f32 	%f1144, %f321, %f321, %f1144;
	@%p23 bra 	$L__BB0_31;
	ld.global.u16 	%rs114, [%rd10+4];
	// begin inline asm
	{  cvt.f32.f16 %f322, %rs114;}

	// end inline asm
	ld.global.u16 	%rs115, [%rd11+4];
	// begin inline asm
	{  cvt.f32.f16 %f323, %rs115;}

	// end inline asm
	sub.f32 	%f324, %f322, %f323;
	fma.rn.f32 	%f1144, %f324, %f324, %f1144;
$L__BB0_31:
	sqrt.rn.f32 	%f325, %f1144;
	st.shared.f32 	[_ZZ21search_layer_parallelRK8HNSW_GPURK9HNSWLayerPK6__halfiiE15candidate_dists], %f325;
	and.b32  	%r256, %r216, 31;
	mov.b32 	%r257, 1;
	shl.b32 	%r258, %r257, %r256;
	atom.shared.or.b32 	%r259, [%r8], %r258;
$L__BB0_32:
	mul.wide.u32 	%rd68, %r26, 32;
	add.s64 	%rd12, %rd5, %rd68;
	bar.sync 	0;
	mov.b32 	%r493, 1;
	mov.b32 	%r472, 0;
	ld.shared.f32 	%f21, [_ZZ21search_layer_parallelRK8HNSW_GPURK9HNSWLayerPK6__halfiiE15candidate_dists];
$L__BB0_33:
	mov.u32 	%r44, %r493;
	mov.u32 	%r43, %r472;
	ld.global.u32 	%r45, [%rd12+20];
	setp.ge.s32 	%p24, %r5, %r45;
	@%p24 bra 	$L__BB0_99;
	setp.lt.s32 	%p25, %r219, 8;
	ld.shared.f32 	%f326, [_ZZ21search_layer_parallelRK8HNSW_GPURK9HNSWLayerPK6__halfiiE15candidate_dists];
	ld.shared.u32 	%r262, [_ZZ21search_layer_parallelRK8HNSW_GPURK9HNSWLayerPK6__halfiiE10candidates];
	ld.global.u64 	%rd13, [%rd12];
	mul.lo.s32 	%r46, %r45, %r262;
	mul.f32 	%f22, %f326, 0f3FC00000;
	@%p25 bra 	$L__BB0_72;
	setp.lt.s32 	%p50, %r7, %r219;
	mov.u32 	%r481, %r5;
	@%p50 bra 	$L__BB0_36;
	bra.uni 	$L__BB0_61;
$L__BB0_36:
	mov.u32 	%r474, %r5;
$L__BB0_37:
	add.s32 	%r300, %r46, %r474;
	mul.wide.s32 	%rd115, %r300, 4;
	add.s64 	%rd116, %rd13, %rd115;
	ld.u32 	%r48, [%rd116];
	setp.lt.s32 	%p61, %r48, 0;
	@%p61 bra 	$L__BB0_60;
	and.b32  	%r301, %r48, 31;
	shr.u32 	%r302, %r48, 3;
	and.b32  	%r303, %r302, 536870908;
	mov.u32 	%r304, _ZZ21search_layer_parallelRK8HNSW_GPURK9HNSWLayerPK6__halfiiE7visited;
	add.s32 	%r305, %r304, %r303;
	mov.b32 	%r306, 1;
	shl.b32 	%r307, %r306, %r301;
	atom.shared.or.b32 	%r308, [%r305], %r307;
	and.b32  	%r309, %r308, %r307;
	setp.ne.s32 	%p62, %r309, 0;
	@%p62 bra 	$L__BB0_60;
	setp.eq.s32 	%p63, %r14, 0;
	mul.lo.s32 	%r310, %r48, %r219;
	mul.wide.u32 	%rd118, %r310, 2;
	add.s64 	%rd14, %rd6, %rd118;
	mov.f32 	%f1150, 0f00000000;
	mov.b64 	%rd187, 0;
	@%p63 bra 	$L__BB0_43;
	mov.f32 	%f1150, 0f00000000;
	mov.b32 	%r475, 0;
$L__BB0_41:
	shl.b32 	%r312, %r475, 3;
	mul.wide.u32 	%rd119, %r312, 2;
	add.s64 	%rd120, %rd3, %rd119;
	ld.global.u16 	%rs226, [%rd120];
	// begin inline asm
	{  cvt.f32.f16 %f550, %rs226;}

	// end inline asm
	add.s64 	%rd121, %rd14, %rd119;
	ld.global.u16 	%rs227, [%rd121];
	// begin inline asm
	{  cvt.f32.f16 %f551, %rs227;}

	// end inline asm
	sub.f32 	%f582, %f550, %f551;
	fma.rn.f32 	%f583, %f582, %f582, %f1150;
	ld.global.u16 	%rs228, [%rd120+2];
	// begin inline asm
	{  cvt.f32.f16 %f552, %rs228;}

	// end inline asm
	ld.global.u16 	%rs229, [%rd121+2];
	// begin inline asm
	{  cvt.f32.f16 %f553, %rs229;}

	// end inline asm
	sub.f32 	%f584, %f552, %f553;
	fma.rn.f32 	%f585, %f584, %f584, %f583;
	ld.global.u16 	%rs230, [%rd120+4];
	// begin inline asm
	{  cvt.f32.f16 %f554, %rs230;}

	// end inline asm
	ld.global.u16 	%rs231, [%rd121+4];
	// begin inline asm
	{  cvt.f32.f16 %f555, %rs231;}

	// end inline asm
	sub.f32 	%f586, %f554, %f555;
	fma.rn.f32 	%f587, %f586, %f586, %f585;
	ld.global.u16 	%rs232, [%rd120+6];
	// begin inline asm
	{  cvt.f32.f16 %f556, %rs232;}

	// end inline asm
	ld.global.u16 	%rs233, [%rd121+6];
	// begin inline asm
	{  cvt.f32.f16 %f557, %rs233;}

	// end inline asm
	sub.f32 	%f588, %f556, %f557;
	fma.rn.f32 	%f589, %f588, %f588, %f587;
	ld.global.u16 	%rs234, [%rd120+8];
	// begin inline asm
	{  cvt.f32.f16 %f558, %rs234;}

	// end inline asm
	ld.global.u16 	%rs235, [%rd121+8];
	// begin inline asm
	{  cvt.f32.f16 %f559, %rs235;}

	// end inline asm
	sub.f32 	%f590, %f558, %f559;
	fma.rn.f32 	%f591, %f590, %f590, %f589;
	ld.global.u16 	%rs236, [%rd120+10];
	// begin inline asm
	{  cvt.f32.f16 %f560, %rs236;}

	// end inline asm
	ld.global.u16 	%rs237, [%rd121+10];
	// begin inline asm
	{  cvt.f32.f16 %f561, %rs237;}

	// end inline asm
	sub.f32 	%f592, %f560, %f561;
	fma.rn.f32 	%f593, %f592, %f592, %f591;
	ld.global.u16 	%rs238, [%rd120+12];
	// begin inline asm
	{  cvt.f32.f16 %f562, %rs238;}

	// end inline asm
	ld.global.u16 	%rs239, [%rd121+12];
	// begin inline asm
	{  cvt.f32.f16 %f563, %rs239;}

	// end inline asm
	sub.f32 	%f594, %f562, %f563;
	fma.rn.f32 	%f595, %f594, %f594, %f593;
	ld.global.u16 	%rs240, [%rd120+14];
	// begin inline asm
	{  cvt.f32.f16 %f564, %rs240;}

	// end inline asm
	ld.global.u16 	%rs241, [%rd121+14];
	// begin inline asm
	{  cvt.f32.f16 %f565, %rs241;}

	// end inline asm
	sub.f32 	%f596, %f564, %f565;
	fma.rn.f32 	%f597, %f596, %f596, %f595;
	ld.global.u16 	%rs242, [%rd120+16];
	// begin inline asm
	{  cvt.f32.f16 %f566, %rs242;}

	// end inline asm
	ld.global.u16 	%rs243, [%rd121+16];
	// begin inline asm
	{  cvt.f32.f16 %f567, %rs243;}

	// end inline asm
	sub.f32 	%f598, %f566, %f567;
	fma.rn.f32 	%f599, %f598, %f598, %f597;
	ld.global.u16 	%rs244, [%rd120+18];
	// begin inline asm
	{  cvt.f32.f16 %f568, %rs244;}

	// end inline asm
	ld.global.u16 	%rs245, [%rd121+18];
	// begin inline asm
	{  cvt.f32.f16 %f569, %rs245;}

	// end inline asm
	sub.f32 	%f600, %f568, %f569;
	fma.rn.f32 	%f601, %f600, %f600, %f599;
	ld.global.u16 	%rs246, [%rd120+20];
	// begin inline asm
	{  cvt.f32.f16 %f570, %rs246;}

	// end inline asm
	ld.global.u16 	%rs247, [%rd121+20];
	// begin inline asm
	{  cvt.f32.f16 %f571, %rs247;}

	// end inline asm
	sub.f32 	%f602, %f570, %f571;
	fma.rn.f32 	%f603, %f602, %f602, %f601;
	ld.global.u16 	%rs248, [%rd120+22];
	// begin inline asm
	{  cvt.f32.f16 %f572, %rs248;}

	// end inline asm
	ld.global.u16 	%rs249, [%rd121+22];
	// begin inline asm
	{  cvt.f32.f16 %f573, %rs249;}

	// end inline asm
	sub.f32 	%f604, %f572, %f573;
	fma.rn.f32 	%f605, %f604, %f604, %f603;
	ld.global.u16 	%rs250, [%rd120+24];
	// begin inline asm
	{  cvt.f32.f16 %f574, %rs250;}

	// end inline asm
	ld.global.u16 	%rs251, [%rd121+24];
	// begin inline asm
	{  cvt.f32.f16 %f575, %rs251;}

	// end inline asm
	sub.f32 	%f606, %f574, %f575;
	fma.rn.f32 	%f607, %f606, %f606, %f605;
	ld.global.u16 	%rs252, [%rd120+26];
	// begin inline asm
	{  cvt.f32.f16 %f576, %rs252;}

	// end inline asm
	ld.global.u16 	%rs253, [%rd121+26];
	// begin inline asm
	{  cvt.f32.f16 %f577, %rs253;}

	// end inline asm
	sub.f32 	%f608, %f576, %f577;
	fma.rn.f32 	%f609, %f608, %f608, %f607;
	ld.global.u16 	%rs254, [%rd120+28];
	// begin inline asm
	{  cvt.f32.f16 %f578, %rs254;}

	// end inline asm
	ld.global.u16 	%rs255, [%rd121+28];
	// begin inline asm
	{  cvt.f32.f16 %f579, %rs255;}

	// end inline asm
	sub.f32 	%f610, %f578, %f579;
	fma.rn.f32 	%f611, %f610, %f610, %f609;
	ld.global.u16 	%rs256, [%rd120+30];
	// begin inline asm
	{  cvt.f32.f16 %f580, %rs256;}

	// end inline asm
	ld.global.u16 	%rs257, [%rd121+30];
	// begin inline asm
	{  cvt.f32.f16 %f581, %rs257;}

	// end inline asm
	sub.f32 	%f612, %f580, %f581;
	fma.rn.f32 	%f1150, %f612, %f612, %f611;
	add.s32 	%r475, %r475, 2;
	setp.ne.s32 	%p64, %r475, %r22;
	@%p64 bra 	$L__BB0_41;
	shl.b32 	%r313, %r22, 3;
	cvt.u64.u32 	%rd187, %r313;
$L__BB0_43:
	setp.eq.s32 	%p65, %r21, 0;
	@%p65 bra 	$L__BB0_45;
	shl.b64 	%rd122, %rd187, 1;
	add.s64 	%rd123, %rd3, %rd122;
	ld.global.u16 	%rs258, [%rd123];
	// begin inline asm
	{  cvt.f32.f16 %f613, %rs258;}

	// end inline asm
	add.s64 	%rd124, %rd14, %rd122;
	ld.global.u16 	%rs259, [%rd124];
	// begin inline asm
	{  cvt.f32.f16 %f614, %rs259;}

	// end inline asm
	sub.f32 	%f629, %f613, %f614;
	fma.rn.f32 	%f630, %f629, %f629, %f1150;
	ld.global.u16 	%rs260, [%rd123+2];
	// begin inline asm
	{  cvt.f32.f16 %f615, %rs260;}

	// end inline asm
	ld.global.u16 	%rs261, [%rd124+2];
	// begin inline asm
	{  cvt.f32.f16 %f616, %rs261;}

	// end inline asm
	sub.f32 	%f631, %f615, %f616;
	fma.rn.f32 	%f632, %f631, %f631, %f630;
	ld.global.u16 	%rs262, [%rd123+4];
	// begin inline asm
	{  cvt.f32.f16 %f617, %rs262;}

	// end inline asm
	ld.global.u16 	%rs263, [%rd124+4];
	// begin inline asm
	{  cvt.f32.f16 %f618, %rs263;}

	// end inline asm
	sub.f32 	%f633, %f617, %f618;
	fma.rn.f32 	%f634, %f633, %f633, %f632;
	ld.global.u16 	%rs264, [%rd123+6];
	// begin inline asm
	{  cvt.f32.f16 %f619, %rs264;}

	// end inline asm
	ld.global.u16 	%rs265, [%rd124+6];
	// begin inline asm
	{  cvt.f32.f16 %f620, %rs265;}

	// end inline asm
	sub.f32 	%f635, %f619, %f620;
	fma.rn.f32 	%f636, %f635, %f635, %f634;
	ld.global.u16 	%rs266, [%rd123+8];
	// begin inline asm
	{  cvt.f32.f16 %f621, %rs266;}

	// end inline asm
	ld.global.u16 	%rs267, [%rd124+8];
	// begin inline asm
	{  cvt.f32.f16 %f622, %rs267;}

	// end inline asm
	sub.f32 	%f637, %f621, %f622;
	fma.rn.f32 	%f638, %f637, %f637, %f636;
	ld.global.u16 	%rs268, [%rd123+10];
	// begin inline asm
	{  cvt.f32.f16 %f623, %rs268;}

	// end inline asm
	ld.global.u16 	%rs269, [%rd124+10];
	// begin inline asm
	{  cvt.f32.f16 %f624, %rs269;}

	// end inline asm
	sub.f32 	%f639, %f623, %f624;
	fma.rn.f32 	%f640, %f639, %f639, %f638;
	ld.global.u16 	%rs270, [%rd123+12];
	// begin inline asm
	{  cvt.f32.f16 %f625, %rs270;}

	// end inline asm
	ld.global.u16 	%rs271, [%rd124+12];
	// begin inline asm
	{  cvt.f32.f16 %f626, %rs271;}

	// end inline asm
	sub.f32 	%f641, %f625, %f626;
	fma.rn.f32 	%f642, %f641, %f641, %f640;
	ld.global.u16 	%rs272, [%rd123+14];
	// begin inline asm
	{  cvt.f32.f16 %f627, %rs272;}

	// end inline asm
	ld.global.u16 	%rs273, [%rd124+14];
	// begin inline asm
	{  cvt.f32.f16 %f628, %rs273;}

	// end inline asm
	sub.f32 	%f643, %f627, %f628;
	fma.rn.f32 	%f1150, %f643, %f643, %f642;
$L__BB0_45:
	setp.lt.u32 	%p66, %r15, 15;
	mov.u32 	%r478, %r7;
	@%p66 bra 	$L__BB0_48;
	mov.b32 	%r477, 0;
	mov.u32 	%r478, %r7;
$L__BB0_47:
	.pragma "nounroll";
	mul.wide.u32 	%rd125, %r478, 2;
	add.s64 	%rd126, %rd3, %rd125;
	ld.global.u16 	%rs274, [%rd126];
	// begin inline asm
	{  cvt.f32.f16 %f645, %rs274;}

	// end inline asm
	add.s64 	%rd127, %rd14, %rd125;
	ld.global.u16 	%rs275, [%rd127];
	// begin inline asm
	{  cvt.f32.f16 %f646, %rs275;}

	// end inline asm
	sub.f32 	%f677, %f645, %f646;
	fma.rn.f32 	%f678, %f677, %f677, %f1150;
	ld.global.u16 	%rs276, [%rd126+2];
	// begin inline asm
	{  cvt.f32.f16 %f647, %rs276;}

	// end inline asm
	ld.global.u16 	%rs277, [%rd127+2];
	// begin inline asm
	{  cvt.f32.f16 %f648, %rs277;}

	// end inline asm
	sub.f32 	%f679, %f647, %f648;
	fma.rn.f32 	%f680, %f679, %f679, %f678;
	ld.global.u16 	%rs278, [%rd126+4];
	// begin inline asm
	{  cvt.f32.f16 %f649, %rs278;}

	// end inline asm
	ld.global.u16 	%rs279, [%rd127+4];
	// begin inline asm
	{  cvt.f32.f16 %f650, %rs279;}

	// end inline asm
	sub.f32 	%f681, %f649, %f650;
	fma.rn.f32 	%f682, %f681, %f681, %f680;
	ld.global.u16 	%rs280, [%rd126+6];
	// begin inline asm
	{  cvt.f32.f16 %f651, %rs280;}

	// end inline asm
	ld.global.u16 	%rs281, [%rd127+6];
	// begin inline asm
	{  cvt.f32.f16 %f652, %rs281;}

	// end inline asm
	sub.f32 	%f683, %f651, %f652;
	fma.rn.f32 	%f684, %f683, %f683, %f682;
	ld.global.u16 	%rs282, [%rd126+8];
	// begin inline asm
	{  cvt.f32.f16 %f653, %rs282;}

	// end inline asm
	ld.global.u16 	%rs283, [%rd127+8];
	// begin inline asm
	{  cvt.f32.f16 %f654, %rs283;}

	// end inline asm
	sub.f32 	%f685, %f653, %f654;
	fma.rn.f32 	%f686, %f685, %f685, %f684;
	ld.global.u16 	%rs284, [%rd126+10];
	// begin inline asm
	{  cvt.f32.f16 %f655, %rs284;}

	// end inline asm
	ld.global.u16 	%rs285, [%rd127+10];
	// begin inline asm
	{  cvt.f32.f16 %f656, %rs285;}

	// end inline asm
	sub.f32 	%f687, %f655, %f656;
	fma.rn.f32 	%f688, %f687, %f687, %f686;
	ld.global.u16 	%rs286, [%rd126+12];
	// begin inline asm
	{  cvt.f32.f16 %f657, %rs286;}

	// end inline asm
	ld.global.u16 	%rs287, [%rd127+12];
	// begin inline asm
	{  cvt.f32.f16 %f658, %rs287;}

	// end inline asm
	sub.f32 	%f689, %f657, %f658;
	fma.rn.f32 	%f690, %f689, %f689, %f688;
	ld.global.u16 	%rs288, [%rd126+14];
	// begin inline asm
	{  cvt.f32.f16 %f659, %rs288;}

	// end inline asm
	ld.global.u16 	%rs289, [%rd127+14];
	// begin inline asm
	{  cvt.f32.f16 %f660, %rs289;}

	// end inline asm
	sub.f32 	%f691, %f659, %f660;
	fma.rn.f32 	%f692, %f691, %f691, %f690;
	ld.global.u16 	%rs290, [%rd126+16];
	// begin inline asm
	{  cvt.f32.f16 %f661, %rs290;}

	// end inline asm
	ld.global.u16 	%rs291, [%rd127+16];
	// begin inline asm
	{  cvt.f32.f16 %f662, %rs291;}

	// end inline asm
	sub.f32 	%f693, %f661, %f662;
	fma.rn.f32 	%f694, %f693, %f693, %f692;
	ld.global.u16 	%rs292, [%rd126+18];
	// begin inline asm
	{  cvt.f32.f16 %f663, %rs292;}

	// end inline asm
	ld.global.u16 	%rs293, [%rd127+18];
	// begin inline asm
	{  cvt.f32.f16 %f664, %rs293;}

	// end inline asm
	sub.f32 	%f695, %f663, %f664;
	fma.rn.f32 	%f696, %f695, %f695, %f694;
	ld.global.u16 	%rs294, [%rd126+20];
	// begin inline asm
	{  cvt.f32.f16 %f665, %rs294;}

	// end inline asm
	ld.global.u16 	%rs295, [%rd127+20];
	// begin inline asm
	{  cvt.f32.f16 %f666, %rs295;}

	// end inline asm
	sub.f32 	%f697, %f665, %f666;
	fma.rn.f32 	%f698, %f697, %f697, %f696;
	ld.global.u16 	%rs296, [%rd126+22];
	// begin inline asm
	{  cvt.f32.f16 %f667, %rs296;}

	// end inline asm
	ld.global.u16 	%rs297, [%rd127+22];
	// begin inline asm
	{  cvt.f32.f16 %f668, %rs297;}

	// end inline asm
	sub.f32 	%f699, %f667, %f668;
	fma.rn.f32 	%f700, %f699, %f699, %f698;
	ld.global.u16 	%rs298, [%rd126+24];
	// begin inline asm
	{  cvt.f32.f16 %f669, %rs298;}

	// end inline asm
	ld.global.u16 	%rs299, [%rd127+24];
	// begin inline asm
	{  cvt.f32.f16 %f670, %rs299;}

	// end inline asm
	sub.f32 	%f701, %f669, %f670;
	fma.rn.f32 	%f702, %f701, %f701, %f700;
	ld.global.u16 	%rs300, [%rd126+26];
	// begin inline asm
	{  cvt.f32.f16 %f671, %rs300;}

	// end inline asm
	ld.global.u16 	%rs301, [%rd127+26];
	// begin inline asm
	{  cvt.f32.f16 %f672, %rs301;}

	// end inline asm
	sub.f32 	%f703, %f671, %f672;
	fma.rn.f32 	%f704, %f703, %f703, %f702;
	ld.global.u16 	%rs302, [%rd126+28];
	// begin inline asm
	{  cvt.f32.f16 %f673, %rs302;}

	// end inline asm
	ld.global.u16 	%rs303, [%rd127+28];
	// begin inline asm
	{  cvt.f32.f16 %f674, %rs303;}

	// end inline asm
	sub.f32 	%f705, %f673, %f674;
	fma.rn.f32 	%f706, %f705, %f705, %f704;
	ld.global.u16 	%rs304, [%rd126+30];
	// begin inline asm
	{  cvt.f32.f16 %f675, %rs304;}

	// end inline asm
	ld.global.u16 	%rs305, [%rd127+30];
	// begin inline asm
	{  cvt.f32.f16 %f676, %rs305;}

	// end inline asm
	sub.f32 	%f707, %f675, %f676;
	fma.rn.f32 	%f1150, %f707, %f707, %f706;
	add.s32 	%r478, %r478, 16;
	add.s32 	%r477, %r477, 16;
	setp.ne.s32 	%p67, %r477, %r23;
	@%p67 bra 	$L__BB0_47;
$L__BB0_48:
	setp.eq.s32 	%p68, %r10, 0;
	@%p68 bra 	$L__BB0_58;
	setp.lt.u32 	%p69, %r11, 7;
	@%p69 bra 	$L__BB0_51;
	mul.wide.u32 	%rd128, %r478, 2;
	add.s64 	%rd129, %rd3, %rd128;
	ld.global.u16 	%rs306, [%rd129];
	// begin inline asm
	{  cvt.f32.f16 %f709, %rs306;}

	// end inline asm
	add.s64 	%rd130, %rd14, %rd128;
	ld.global.u16 	%rs307, [%rd130];
	// begin inline asm
	{  cvt.f32.f16 %f710, %rs307;}

	// end inline asm
	sub.f32 	%f725, %f709, %f710;
	fma.rn.f32 	%f726, %f725, %f725, %f1150;
	ld.global.u16 	%rs308, [%rd129+2];
	// begin inline asm
	{  cvt.f32.f16 %f711, %rs308;}

	// end inline asm
	ld.global.u16 	%rs309, [%rd130+2];
	// begin inline asm
	{  cvt.f32.f16 %f712, %rs309;}

	// end inline asm
	sub.f32 	%f727, %f711, %f712;
	fma.rn.f32 	%f728, %f727, %f727, %f726;
	ld.global.u16 	%rs310, [%rd129+4];
	// begin inline asm
	{  cvt.f32.f16 %f713, %rs310;}

	// end inline asm
	ld.global.u16 	%rs311, [%rd130+4];
	// begin inline asm
	{  cvt.f32.f16 %f714, %rs311;}

	// end inline asm
	sub.f32 	%f729, %f713, %f714;
	fma.rn.f32 	%f730, %f729, %f729, %f728;
	ld.global.u16 	%rs312, [%rd129+6];
	// begin inline asm
	{  cvt.f32.f16 %f715, %rs312;}

	// end inline asm
	ld.global.u16 	%rs313, [%rd130+6];
	// begin inline asm
	{  cvt.f32.f16 %f716, %rs313;}

	// end inline asm
	sub.f32 	%f731, %f715, %f716;
	fma.rn.f32 	%f732, %f731, %f731, %f730;
	ld.global.u16 	%rs314, [%rd129+8];
	// begin inline asm
	{  cvt.f32.f16 %f717, %rs314;}

	// end inline asm
	ld.global.u16 	%rs315, [%rd130+8];
	// begin inline asm
	{  cvt.f32.f16 %f718, %rs315;}

	// end inline asm
	sub.f32 	%f733, %f717, %f718;
	fma.rn.f32 	%f734, %f733, %f733, %f732;
	ld.global.u16 	%rs316, [%rd129+10];
	// begin inline asm
	{  cvt.f32.f16 %f719, %rs316;}

	// end inline asm
	ld.global.u16 	%rs317, [%rd130+10];
	// begin inline asm
	{  cvt.f32.f16 %f720, %rs317;}

	// end inline asm
	sub.f32 	%f735, %f719, %f720;
	fma.rn.f32 	%f736, %f735, %f735, %f734;
	ld.global.u16 	%rs318, [%rd129+12];
	// begin inline asm
	{  cvt.f32.f16 %f721, %rs318;}

	// end inline asm
	ld.global.u16 	%rs319, [%rd130+12];
	// begin inline asm
	{  cvt.f32.f16 %f722, %rs319;}

	// end inline asm
	sub.f32 	%f737, %f721, %f722;
	fma.rn.f32 	%f738, %f737, %f737, %f736;
	ld.global.u16 	%rs320, [%rd129+14];
	// begin inline asm
	{  cvt.f32.f16 %f723, %rs320;}

	// end inline asm
	ld.global.u16 	%rs321, [%rd130+14];
	// begin inline asm
	{  cvt.f32.f16 %f724, %rs321;}

	// end inline asm
	sub.f32 	%f739, %f723, %f724;
	fma.rn.f32 	%f1150, %f739, %f739, %f738;
	add.s32 	%r478, %r478, 8;
$L__BB0_51:
	setp.eq.s32 	%p70, %r12, 0;
	@%p70 bra 	$L__BB0_58;
	setp.lt.u32 	%p71, %r13, 3;
	@%p71 bra 	$L__BB0_54;
	mul.wide.u32 	%rd131, %r478, 2;
	add.s64 	%rd132, %rd3, %rd131;
	ld.global.u16 	%rs322, [%rd132];
	// begin inline asm
	{  cvt.f32.f16 %f741, %rs322;}

	// end inline asm
	add.s64 	%rd133, %rd14, %rd131;
	ld.global.u16 	%rs323, [%rd133];
	// begin inline asm
	{  cvt.f32.f16 %f742, %rs323;}

	// end inline asm
	sub.f32 	%f749, %f741, %f742;
	fma.rn.f32 	%f750, %f749, %f749, %f1150;
	ld.global.u16 	%rs324, [%rd132+2];
	// begin inline asm
	{  cvt.f32.f16 %f743, %rs324;}

	// end inline asm
	ld.global.u16 	%rs325, [%rd133+2];
	// begin inline asm
	{  cvt.f32.f16 %f744, %rs325;}

	// end inline asm
	sub.f32 	%f751, %f743, %f744;
	fma.rn.f32 	%f752, %f751, %f751, %f750;
	ld.global.u16 	%rs326, [%rd132+4];
	// begin inline asm
	{  cvt.f32.f16 %f745, %rs326;}

	// end inline asm
	ld.global.u16 	%rs327, [%rd133+4];
	// begin inline asm
	{  cvt.f32.f16 %f746, %rs327;}

	// end inline asm
	sub.f32 	%f753, %f745, %f746;
	fma.rn.f32 	%f754, %f753, %f753, %f752;
	ld.global.u16 	%rs328, [%rd132+6];
	// begin inline asm
	{  cvt.f32.f16 %f747, %rs328;}

	// end inline asm
	ld.global.u16 	%rs329, [%rd133+6];
	// begin inline asm
	{  cvt.f32.f16 %f748, %rs329;}

	// end inline asm
	sub.f32 	%f755, %f747, %f748;
	fma.rn.f32 	%f1150, %f755, %f755, %f754;
	add.s32 	%r478, %r478, 4;
$L__BB0_54:
	setp.eq.s32 	%p72, %r24, 0;
	@%p72 bra 	$L__BB0_58;
	setp.eq.s32 	%p73, %r24, 1;
	mul.wide.u32 	%rd134, %r478, 2;
	add.s64 	%rd17, %rd3, %rd134;
	ld.global.u16 	%rs330, [%rd17];
	// begin inline asm
	{  cvt.f32.f16 %f756, %rs330;}

	// end inline asm
	add.s64 	%rd18, %rd14, %rd134;
	ld.global.u16 	%rs331, [%rd18];
	// begin inline asm
	{  cvt.f32.f16 %f757, %rs331;}

	// end inline asm
	sub.f32 	%f758, %f756, %f757;
	fma.rn.f32 	%f1150, %f758, %f758, %f1150;
	@%p73 bra 	$L__BB0_58;
	setp.eq.s32 	%p74, %r24, 2;
	ld.global.u16 	%rs332, [%rd17+2];
	// begin inline asm
	{  cvt.f32.f16 %f759, %rs332;}

	// end inline asm
	ld.global.u16 	%rs333, [%rd18+2];
	// begin inline asm
	{  cvt.f32.f16 %f760, %rs333;}

	// end inline asm
	sub.f32 	%f761, %f759, %f760;
	fma.rn.f32 	%f1150, %f761, %f761, %f1150;
	@%p74 bra 	$L__BB0_58;
	ld.global.u16 	%rs334, [%rd17+4];
	// begin inline asm
	{  cvt.f32.f16 %f762, %rs334;}

	// end inline asm
	ld.global.u16 	%rs335, [%rd18+4];
	// begin inline asm
	{  cvt.f32.f16 %f763, %rs335;}

	// end inline asm
	sub.f32 	%f764, %f762, %f763;
	fma.rn.f32 	%f1150, %f764, %f764, %f1150;
$L__BB0_58:
	sqrt.rn.f32 	%f43, %f1150;
	setp.lt.f32 	%p75, %f43, %f21;
	@%p75 bra 	$L__BB0_77;
	setp.lt.s32 	%p76, %r44, %r27;
	setp.lt.f32 	%p77, %f43, %f22;
	and.pred  	%p78, %p76, %p77;
	@%p78 bra 	$L__BB0_97;
$L__BB0_60:
	add.s32 	%r474, %r474, %r6;
	setp.lt.s32 	%p79, %r474, %r45;
	@%p79 bra 	$L__BB0_37;
	bra.uni 	$L__BB0_99;
$L__BB0_61:
	add.s32 	%r285, %r46, %r481;
	mul.wide.s32 	%rd95, %r285, 4;
	add.s64 	%rd96, %rd13, %rd95;
	ld.u32 	%r62, [%rd96];
	setp.lt.s32 	%p51, %r62, 0;
	@%p51 bra 	$L__BB0_71;
	and.b32  	%r286, %r62, 31;
	shr.u32 	%r287, %r62, 3;
	and.b32  	%r288, %r287, 536870908;
	mov.u32 	%r289, _ZZ21search_layer_parallelRK8HNSW_GPURK9HNSWLayerPK6__halfiiE7visited;
	add.s32 	%r290, %r289, %r288;
	mov.b32 	%r291, 1;
	shl.b32 	%r292, %r291, %r286;
	atom.shared.or.b32 	%r293, [%r290], %r292;
	and.b32  	%r294, %r293, %r292;
	setp.ne.s32 	%p52, %r294, 0;
	@%p52 bra 	$L__BB0_71;
	setp.eq.s32 	%p53, %r14, 0;
	mul.lo.s32 	%r63, %r62, %r219;
	mov.f32 	%f1160, 0f00000000;
	mov.b32 	%r483, 0;
	@%p53 bra 	$L__BB0_67;
	mov.f32 	%f1160, 0f00000000;
	mov.b32 	%r482, 0;
$L__BB0_65:
	shl.b32 	%r297, %r482, 3;
	cvt.u64.u32 	%rd97, %r297;
	mul.wide.u32 	%rd98, %r297, 2;
	add.s64 	%rd99, %rd3, %rd98;
	ld.global.u16 	%rs178, [%rd99];
	// begin inline asm
	{  cvt.f32.f16 %f453, %rs178;}

	// end inline asm
	add.s32 	%r298, %r63, %r297;
	mul.wide.u32 	%rd100, %r298, 2;
	add.s64 	%rd101, %rd6, %rd100;
	ld.global.u16 	%rs179, [%rd101];
	// begin inline asm
	{  cvt.f32.f16 %f454, %rs179;}

	// end inline asm
	sub.f32 	%f485, %f453, %f454;
	fma.rn.f32 	%f486, %f485, %f485, %f1160;
	ld.global.u16 	%rs180, [%rd99+2];
	// begin inline asm
	{  cvt.f32.f16 %f455, %rs180;}

	// end inline asm
	cvt.u64.u32 	%rd102, %r63;
	add.s64 	%rd103, %rd102, %rd97;
	shl.b64 	%rd104, %rd103, 1;
	add.s64 	%rd105, %rd6, %rd104;
	ld.global.u16 	%rs181, [%rd105+2];
	// begin inline asm
	{  cvt.f32.f16 %f456, %rs181;}

	// end inline asm
	sub.f32 	%f487, %f455, %f456;
	fma.rn.f32 	%f488, %f487, %f487, %f486;
	ld.global.u16 	%rs182, [%rd99+4];
	// begin inline asm
	{  cvt.f32.f16 %f457, %rs182;}

	// end inline asm
	ld.global.u16 	%rs183, [%rd105+4];
	// begin inline asm
	{  cvt.f32.f16 %f458, %rs183;}

	// end inline asm
	sub.f32 	%f489, %f457, %f458;
	fma.rn.f32 	%f490, %f489, %f489, %f488;
	ld.global.u16 	%rs184, [%rd99+6];
	// begin inline asm
	{  cvt.f32.f16 %f459, %rs184;}

	// end inline asm
	ld.global.u16 	%rs185, [%rd105+6];
	// begin inline asm
	{  cvt.f32.f16 %f460, %rs185;}

	// end inline asm
	sub.f32 	%f491, %f459, %f460;
	fma.rn.f32 	%f492, %f491, %f491, %f490;
	ld.global.u16 	%rs186, [%rd99+8];
	// begin inline asm
	{  cvt.f32.f16 %f461, %rs186;}

	// end inline asm
	ld.global.u16 	%rs187, [%rd105+8];
	// begin inline asm
	{  cvt.f32.f16 %f462, %rs187;}

	// end inline asm
	sub.f32 	%f493, %f461, %f462;
	fma.rn.f32 	%f494, %f493, %f493, %f492;
	ld.global.u16 	%rs188, [%rd99+10];
	// begin inline asm
	{  cvt.f32.f16 %f463, %rs188;}

	// end inline asm
	ld.global.u16 	%rs189, [%rd105+10];
	// begin inline asm
	{  cvt.f32.f16 %f464, %rs189;}

	// end inline asm
	sub.f32 	%f495, %f463, %f464;
	fma.rn.f32 	%f496, %f495, %f495, %f494;
	ld.global.u16 	%rs190, [%rd99+12];
	// begin inline asm
	{  cvt.f32.f16 %f465, %rs190;}

	// end inline asm
	ld.global.u16 	%rs191, [%rd105+12];
	// begin inline asm
	{  cvt.f32.f16 %f466, %rs191;}

	// end inline asm
	sub.f32 	%f497, %f465, %f466;
	fma.rn.f32 	%f498, %f497, %f497, %f496;
	ld.global.u16 	%rs192, [%rd99+14];
	// begin inline asm
	{  cvt.f32.f16 %f467, %rs192;}

	// end inline asm
	ld.global.u16 	%rs193, [%rd105+14];
	// begin inline asm
	{  cvt.f32.f16 %f468, %rs193;}

	// end inline asm
	sub.f32 	%f499, %f467, %f468;
	fma.rn.f32 	%f500, %f499, %f499, %f498;
	ld.global.u16 	%rs194, [%rd99+16];
	// begin inline asm
	{  cvt.f32.f16 %f469, %rs194;}

	// end inline asm
	ld.global.u16 	%rs195, [%rd105+16];
	// begin inline asm
	{  cvt.f32.f16 %f470, %rs195;}

	// end inline asm
	sub.f32 	%f501, %f469, %f470;
	fma.rn.f32 	%f502, %f501, %f501, %f500;
	ld.global.u16 	%rs196, [%rd99+18];
	// begin inline asm
	{  cvt.f32.f16 %f471, %rs196;}

	// end inline asm
	ld.global.u16 	%rs197, [%rd105+18];
	// begin inline asm
	{  cvt.f32.f16 %f472, %rs197;}

	// end inline asm
	sub.f32 	%f503, %f471, %f472;
	fma.rn.f32 	%f504, %f503, %f503, %f502;
	ld.global.u16 	%rs198, [%rd99+20];
	// begin inline asm
	{  cvt.f32.f16 %f473, %rs198;}

	// end inline asm
	ld.global.u16 	%rs199, [%rd105+20];
	// begin inline asm
	{  cvt.f32.f16 %f474, %rs199;}

	// end inline asm
	sub.f32 	%f505, %f473, %f474;
	fma.rn.f32 	%f506, %f505, %f505, %f504;
	ld.global.u16 	%rs200, [%rd99+22];
	// begin inline asm
	{  cvt.f32.f16 %f475, %rs200;}

	// end inline asm
	ld.global.u16 	%rs201, [%rd105+22];
	// begin inline asm
	{  cvt.f32.f16 %f476, %rs201;}

	// end inline asm
	sub.f32 	%f507, %f475, %f476;
	fma.rn.f32 	%f508, %f507, %f507, %f506;
	ld.global.u16 	%rs202, [%rd99+24];
	// begin inline asm
	{  cvt.f32.f16 %f477, %rs202;}

	// end inline asm
	ld.global.u16 	%rs203, [%rd105+24];
	// begin inline asm
	{  cvt.f32.f16 %f478, %rs203;}

	// end inline asm
	sub.f32 	%f509, %f477, %f478;
	fma.rn.f32 	%f510, %f509, %f509, %f508;
	ld.global.u16 	%rs204, [%rd99+26];
	// begin inline asm
	{  cvt.f32.f16 %f479, %rs204;}

	// end inline asm
	ld.global.u16 	%rs205, [%rd105+26];
	// begin inline asm
	{  cvt.f32.f16 %f480, %rs205;}

	// end inline asm
	sub.f32 	%f511, %f479, %f480;
	fma.rn.f32 	%f512, %f511, %f511, %f510;
	ld.global.u16 	%rs206, [%rd99+28];
	// begin inline asm
	{  cvt.f32.f16 %f481, %rs206;}

	// end inline asm
	ld.global.u16 	%rs207, [%rd105+28];
	// begin inline asm
	{  cvt.f32.f16 %f482, %rs207;}

	// end inline asm
	sub.f32 	%f513, %f481, %f482;
	fma.rn.f32 	%f514, %f513, %f513, %f512;
	ld.global.u16 	%rs208, [%rd99+30];
	// begin inline asm
	{  cvt.f32.f16 %f483, %rs208;}

	// end inline asm
	ld.global.u16 	%rs209, [%rd105+30];
	// begin inline asm
	{  cvt.f32.f16 %f484, %rs209;}

	// end inline asm
	sub.f32 	%f515, %f483, %f484;
	fma.rn.f32 	%f1160, %f515, %f515, %f514;
	add.s32 	%r482, %r482, 2;
	setp.ne.s32 	%p54, %r482, %r22;
	@%p54 bra 	$L__BB0_65;
	shl.b32 	%r483, %r22, 3;
$L__BB0_67:
	setp.eq.s32 	%p55, %r21, 0;
	@%p55 bra 	$L__BB0_69;
	cvt.u64.u32 	%rd106, %r483;
	mul.wide.u32 	%rd107, %r483, 2;
	add.s64 	%rd108, %rd3, %rd107;
	ld.global.u16 	%rs210, [%rd108];
	// begin inline asm
	{  cvt.f32.f16 %f516, %rs210;}

	// end inline asm
	add.s32 	%r299, %r63, %r483;
	mul.wide.u32 	%rd109, %r299, 2;
	add.s64 	%rd110, %rd6, %rd109;
	ld.global.u16 	%rs211, [%rd110];
	// begin inline asm
	{  cvt.f32.f16 %f517, %rs211;}

	// end inline asm
	sub.f32 	%f532, %f516, %f517;
	fma.rn.f32 	%f533, %f532, %f532, %f1160;
	ld.global.u16 	%rs212, [%rd108+2];
	// begin inline asm
	{  cvt.f32.f16 %f518, %rs212;}

	// end inline asm
	cvt.u64.u32 	%rd111, %r63;
	add.s64 	%rd112, %rd111, %rd106;
	shl.b64 	%rd113, %rd112, 1;
	add.s64 	%rd114, %rd6, %rd113;
	ld.global.u16 	%rs213, [%rd114+2];
	// begin inline asm
	{  cvt.f32.f16 %f519, %rs213;}

	// end inline asm
	sub.f32 	%f534, %f518, %f519;
	fma.rn.f32 	%f535, %f534, %f534, %f533;
	ld.global.u16 	%rs214, [%rd108+4];
	// begin inline asm
	{  cvt.f32.f16 %f520, %rs214;}

	// end inline asm
	ld.global.u16 	%rs215, [%rd114+4];
	// begin inline asm
	{  cvt.f32.f16 %f521, %rs215;}

	// end inline asm
	sub.f32 	%f536, %f520, %f521;
	fma.rn.f32 	%f537, %f536, %f536, %f535;
	ld.global.u16 	%rs216, [%rd108+6];
	// begin inline asm
	{  cvt.f32.f16 %f522, %rs216;}

	// end inline asm
	ld.global.u16 	%rs217, [%rd114+6];
	// begin inline asm
	{  cvt.f32.f16 %f523, %rs217;}

	// end inline asm
	sub.f32 	%f538, %f522, %f523;
	fma.rn.f32 	%f539, %f538, %f538, %f537;
	ld.global.u16 	%rs218, [%rd108+8];
	// begin inline asm
	{  cvt.f32.f16 %f524, %rs218;}

	// end inline asm
	ld.global.u16 	%rs219, [%rd114+8];
	// begin inline asm
	{  cvt.f32.f16 %f525, %rs219;}

	// end inline asm
	sub.f32 	%f540, %f524, %f525;
	fma.rn.f32 	%f541, %f540, %f540, %f539;
	ld.global.u16 	%rs220, [%rd108+10];
	// begin inline asm
	{  cvt.f32.f16 %f526, %rs220;}

	// end inline asm
	ld.global.u16 	%rs221, [%rd114+10];
	// begin inline asm
	{  cvt.f32.f16 %f527, %rs221;}

	// end inline asm
	sub.f32 	%f542, %f526, %f527;
	fma.rn.f32 	%f543, %f542, %f542, %f541;
	ld.global.u16 	%rs222, [%rd108+12];
	// begin inline asm
	{  cvt.f32.f16 %f528, %rs222;}

	// end inline asm
	ld.global.u16 	%rs223, [%rd114+12];
	// begin inline asm
	{  cvt.f32.f16 %f529, %rs223;}

	// end inline asm
	sub.f32 	%f544, %f528, %f529;
	fma.rn.f32 	%f545, %f544, %f544, %f543;
	ld.global.u16 	%rs224, [%rd108+14];
	// begin inline asm
	{  cvt.f32.f16 %f530, %rs224;}

	// end inline asm
	ld.global.u16 	%rs225, [%rd114+14];
	// begin inline asm
	{  cvt.f32.f16 %f531, %rs225;}

	// end inline asm
	sub.f32 	%f546, %f530, %f531;
	fma.rn.f32 	%f1160, %f546, %f546, %f545;
$L__BB0_69:
	sqrt.rn.f32 	%f50, %f1160;
	setp.lt.f32 	%p56, %f50, %f21;
	@%p56 bra 	$L__BB0_77;
	setp.lt.s32 	%p57, %r44, %r27;
	setp.lt.f32 	%p58, %f50, %f22;
	and.pred  	%p59, %p57, %p58;
	@%p59 bra 	$L__BB0_97;
$L__BB0_71:
	add.s32 	%r481, %r481, %r6;
	setp.lt.s32 	%p60, %r481, %r45;
	@%p60 bra 	$L__BB0_61;
	bra.uni 	$L__BB0_99;
$L__BB0_72:
	setp.ge.s32 	%p26, %r7, %r219;
	mov.u32 	%r484, %r5;
	@%p26 bra 	$L__BB0_73;
	bra.uni 	$L__BB0_78;
$L__BB0_73:
	setp.lt.s32 	%p27, %r44, %r27;
	setp.gt.f32 	%p28, %f22, 0f00000000;
	and.pred  	%p1, %p27, %p28;
	not.pred 	%p32, %p1;
	mov.u32 	%r81, %r5;
$L__BB0_74:
	add.s32 	%r263, %r46, %r81;
	mul.wide.s32 	%rd69, %r263, 4;
	add.s64 	%rd70, %rd13, %rd69;
	ld.u32 	%r82, [%rd70];
	setp.lt.s32 	%p29, %r82, 0;
	@%p29 bra 	$L__BB0_98;
	and.b32  	%r264, %r82, 31;
	shr.u32 	%r265, %r82, 3;
	and.b32  	%r266, %r265, 536870908;
	mov.u32 	%r267, _ZZ21search_layer_parallelRK8HNSW_GPURK9HNSWLayerPK6__halfiiE7visited;
	add.s32 	%r268, %r267, %r266;
	mov.b32 	%r269, 1;
	shl.b32 	%r270, %r269, %r264;
	atom.shared.or.b32 	%r271, [%r268], %r270;
	and.b32  	%r272, %r271, %r270;
	setp.ne.s32 	%p30, %r272, 0;
	@%p30 bra 	$L__BB0_98;
	setp.leu.f32 	%p31, %f21, 0f00000000;
	@%p31 bra 	$L__BB0_96;
$L__BB0_77:
	trap;
$L__BB0_78:
	add.s32 	%r273, %r46, %r484;
	mul.wide.s32 	%rd71, %r273, 4;
	add.s64 	%rd72, %rd13, %rd71;
	ld.u32 	%r70, [%rd72];
	setp.lt.s32 	%p34, %r70, 0;
	@%p34 bra 	$L__BB0_95;
	and.b32  	%r274, %r70, 31;
	shr.u32 	%r275, %r70, 3;
	and.b32  	%r276, %r275, 536870908;
	mov.u32 	%r277, _ZZ21search_layer_parallelRK8HNSW_GPURK9HNSWLayerPK6__halfiiE7visited;
	add.s32 	%r278, %r277, %r276;
	mov.b32 	%r279, 1;
	shl.b32 	%r280, %r279, %r274;
	atom.shared.or.b32 	%r281, [%r278], %r280;
	and.b32  	%r282, %r281, %r280;
	setp.ne.s32 	%p35, %r282, 0;
	@%p35 bra 	$L__BB0_95;
	setp.lt.u32 	%p36, %r15, 15;
	mul.lo.s32 	%r283, %r70, %r219;
	cvt.s64.s32 	%rd19, %r283;
	mov.f32 	%f1168, 0f00000000;
	mov.u32 	%r487, %r7;
	@%p36 bra 	$L__BB0_83;
	mov.b32 	%r486, 0;
	mov.f32 	%f1168, 0f00000000;
	mov.u32 	%r487, %r7;
$L__BB0_82:
	.pragma "nounroll";
	cvt.s64.s32 	%rd73, %r487;
	mul.wide.s32 	%rd74, %r487, 2;
	add.s64 	%rd75, %rd3, %rd74;
	ld.global.u16 	%rs116, [%rd75];
	// begin inline asm
	{  cvt.f32.f16 %f330, %rs116;}

	// end inline asm
	add.s64 	%rd76, %rd19, %rd73;
	shl.b64 	%rd77, %rd76, 1;
	add.s64 	%rd78, %rd6, %rd77;
	ld.global.u16 	%rs117, [%rd78];
	// begin inline asm
	{  cvt.f32.f16 %f331, %rs117;}

	// end inline asm
	sub.f32 	%f362, %f330, %f331;
	fma.rn.f32 	%f363, %f362, %f362, %f1168;
	ld.global.u16 	%rs118, [%rd75+2];
	// begin inline asm
	{  cvt.f32.f16 %f332, %rs118;}

	// end inline asm
	ld.global.u16 	%rs119, [%rd78+2];
	// begin inline asm
	{  cvt.f32.f16 %f333, %rs119;}

	// end inline asm
	sub.f32 	%f364, %f332, %f333;
	fma.rn.f32 	%f365, %f364, %f364, %f363;
	ld.global.u16 	%rs120, [%rd75+4];
	// begin inline asm
	{  cvt.f32.f16 %f334, %rs120;}

	// end inline asm
	ld.global.u16 	%rs121, [%rd78+4];
	// begin inline asm
	{  cvt.f32.f16 %f335, %rs121;}

	// end inline asm
	sub.f32 	%f366, %f334, %f335;
	fma.rn.f32 	%f367, %f366, %f366, %f365;
	ld.global.u16 	%rs122, [%rd75+6];
	// begin inline asm
	{  cvt.f32.f16 %f336, %rs122;}

	// end inline asm
	ld.global.u16 	%rs123, [%rd78+6];
	// begin inline asm
	{  cvt.f32.f16 %f337, %rs123;}

	// end inline asm
	sub.f32 	%f368, %f336, %f337;
	fma.rn.f32 	%f369, %f368, %f368, %f367;
	ld.global.u16 	%rs124, [%rd75+8];
	// begin inline asm
	{  cvt.f32.f16 %f338, %rs124;}

	// end inline asm
	ld.global.u16 	%rs125, [%rd78+8];
	// begin inline asm
	{  cvt.f32.f16 %f339, %rs125;}

	// end inline asm
	sub.f32 	%f370, %f338, %f339;
	fma.rn.f32 	%f371, %f370, %f370, %f369;
	ld.global.u16 	%rs126, [%rd75+10];
	// begin inline asm
	{  cvt.f32.f16 %f340, %rs126;}

	// end inline asm
	ld.global.u16 	%rs127, [%rd78+10];
	// begin inline asm
	{  cvt.f32.f16 %f341, %rs127;}

	// end inline asm
	sub.f32 	%f372, %f340, %f341;
	fma.rn.f32 	%f373, %f372, %f372, %f371;
	ld.global.u16 	%rs128, [%rd75+12];
	// begin inline asm
	{  cvt.f32.f16 %f342, %rs128;}

	// end inline asm
	ld.global.u16 	%rs129, [%rd78+12];
	// begin inline asm
	{  cvt.f32.f16 %f343, %rs129;}

	// end inline asm
	sub.f32 	%f374, %f342, %f343;
	fma.rn.f32 	%f375, %f374, %f374, %f373;
	ld.global.u16 	%rs130, [%rd75+14];
	// begin inline asm
	{  cvt.f32.f16 %f344, %rs130;}

	// end inline asm
	ld.global.u16 	%rs131, [%rd78+14];
	// begin inline asm
	{  cvt.f32.f16 %f345, %rs131;}

	// end inline asm
	sub.f32 	%f376, %f344, %f345;
	fma.rn.f32 	%f377, %f376, %f376, %f375;
	ld.global.u16 	%rs132, [%rd75+16];
	// begin inline asm
	{  cvt.f32.f16 %f346, %rs132;}

	// end inline asm
	ld.global.u16 	%rs133, [%rd78+16];
	// begin inline asm
	{  cvt.f32.f16 %f347, %rs133;}

	// end inline asm
	sub.f32 	%f378, %f346, %f347;
	fma.rn.f32 	%f379, %f378, %f378, %f377;
	ld.global.u16 	%rs134, [%rd75+18];
	// begin inline asm
	{  cvt.f32.f16 %f348, %rs134;}

	// end inline asm
	ld.global.u16 	%rs135, [%rd78+18];
	// begin inline asm
	{  cvt.f32.f16 %f349, %rs135;}

	// end inline asm
	sub.f32 	%f380, %f348, %f349;
	fma.rn.f32 	%f381, %f380, %f380, %f379;
	ld.global.u16 	%rs136, [%rd75+20];
	// begin inline asm
	{  cvt.f32.f16 %f350, %rs136;}

	// end inline asm
	ld.global.u16 	%rs137, [%rd78+20];
	// begin inline asm
	{  cvt.f32.f16 %f351, %rs137;}

	// end inline asm
	sub.f32 	%f382, %f350, %f351;
	fma.rn.f32 	%f383, %f382, %f382, %f381;
	ld.global.u16 	%rs138, [%rd75+22];
	// begin inline asm
	{  cvt.f32.f16 %f352, %rs138;}

	// end inline asm
	ld.global.u16 	%rs139, [%rd78+22];
	// begin inline asm
	{  cvt.f32.f16 %f353, %rs139;}

	// end inline asm
	sub.f32 	%f384, %f352, %f353;
	fma.rn.f32 	%f385, %f384, %f384, %f383;
	ld.global.u16 	%rs140, [%rd75+24];
	// begin inline asm
	{  cvt.f32.f16 %f354, %rs140;}

	// end inline asm
	ld.global.u16 	%rs141, [%rd78+24];
	// begin inline asm
	{  cvt.f32.f16 %f355, %rs141;}

	// end inline asm
	sub.f32 	%f386, %f354, %f355;
	fma.rn.f32 	%f387, %f386, %f386, %f385;
	ld.global.u16 	%rs142, [%rd75+26];
	// begin inline asm
	{  cvt.f32.f16 %f356, %rs142;}

	// end inline asm
	ld.global.u16 	%rs143, [%rd78+26];
	// begin inline asm
	{  cvt.f32.f16 %f357, %rs143;}

	// end inline asm
	sub.f32 	%f388, %f356, %f357;
	fma.rn.f32 	%f389, %f388, %f388, %f387;
	ld.global.u16 	%rs144, [%rd75+28];
	// begin inline asm
	{  cvt.f32.f16 %f358, %rs144;}

	// end inline asm
	ld.global.u16 	%rs145, [%rd78+28];
	// begin inline asm
	{  cvt.f32.f16 %f359, %rs145;}

	// end inline asm
	sub.f32 	%f390, %f358, %f359;
	fma.rn.f32 	%f391, %f390, %f390, %f389;
	ld.global.u16 	%rs146, [%rd75+30];
	// begin inline asm
	{  cvt.f32.f16 %f360, %rs146;}

	// end inline asm
	ld.global.u16 	%rs147, [%rd78+30];
	// begin inline asm
	{  cvt.f32.f16 %f361, %rs147;}

	// end inline asm
	sub.f32 	%f392, %f360, %f361;
	fma.rn.f32 	%f1168, %f392, %f392, %f391;
	add.s32 	%r487, %r487, 16;
	add.s32 	%r486, %r486, 16;
	setp.ne.s32 	%p37, %r486, %r23;
	@%p37 bra 	$L__BB0_82;
$L__BB0_83:
	setp.eq.s32 	%p38, %r10, 0;
	@%p38 bra 	$L__BB0_93;
	setp.lt.u32 	%p39, %r11, 7;
	@%p39 bra 	$L__BB0_86;
	cvt.s64.s32 	%rd79, %r487;
	mul.wide.s32 	%rd80, %r487, 2;
	add.s64 	%rd81, %rd3, %rd80;
	ld.global.u16 	%rs148, [%rd81];
	// begin inline asm
	{  cvt.f32.f16 %f394, %rs148;}

	// end inline asm
	add.s64 	%rd82, %rd19, %rd79;
	shl.b64 	%rd83, %rd82, 1;
	add.s64 	%rd84, %rd6, %rd83;
	ld.global.u16 	%rs149, [%rd84];
	// begin inline asm
	{  cvt.f32.f16 %f395, %rs149;}

	// end inline asm
	sub.f32 	%f410, %f394, %f395;
	fma.rn.f32 	%f411, %f410, %f410, %f1168;
	ld.global.u16 	%rs150, [%rd81+2];
	// begin inline asm
	{  cvt.f32.f16 %f396, %rs150;}

	// end inline asm
	ld.global.u16 	%rs151, [%rd84+2];
	// begin inline asm
	{  cvt.f32.f16 %f397, %rs151;}

	// end inline asm
	sub.f32 	%f412, %f396, %f397;
	fma.rn.f32 	%f413, %f412, %f412, %f411;
	ld.global.u16 	%rs152, [%rd81+4];
	// begin inline asm
	{  cvt.f32.f16 %f398, %rs152;}

	// end inline asm
	ld.global.u16 	%rs153, [%rd84+4];
	// begin inline asm
	{  cvt.f32.f16 %f399, %rs153;}

	// end inline asm
	sub.f32 	%f414, %f398, %f399;
	fma.rn.f32 	%f415, %f414, %f414, %f413;
	ld.global.u16 	%rs154, [%rd81+6];
	// begin inline asm
	{  cvt.f32.f16 %f400, %rs154;}

	// end inline asm
	ld.global.u16 	%rs155, [%rd84+6];
	// begin inline asm
	{  cvt.f32.f16 %f401, %rs155;}

	// end inline asm
	sub.f32 	%f416, %f400, %f401;
	fma.rn.f32 	%f417, %f416, %f416, %f415;
	ld.global.u16 	%rs156, [%rd81+8];
	// begin inline asm
	{  cvt.f32.f16 %f402, %rs156;}

	// end inline asm
	ld.global.u16 	%rs157, [%rd84+8];
	// begin inline asm
	{  cvt.f32.f16 %f403, %rs157;}

	// end inline asm
	sub.f32 	%f418, %f402, %f403;
	fma.rn.f32 	%f419, %f418, %f418, %f417;
	ld.global.u16 	%rs158, [%rd81+10];
	// begin inline asm
	{  cvt.f32.f16 %f404, %rs158;}

	// end inline asm
	ld.global.u16 	%rs159, [%rd84+10];
	// begin inline asm
	{  cvt.f32.f16 %f405, %rs159;}

	// end inline asm
	sub.f32 	%f420, %f404, %f405;
	fma.rn.f32 	%f421, %f420, %f420, %f419;
	ld.global.u16 	%rs160, [%rd81+12];
	// begin inline asm
	{  cvt.f32.f16 %f406, %rs160;}

	// end inline asm
	ld.global.u16 	%rs161, [%rd84+12];
	// begin inline asm
	{  cvt.f32.f16 %f407, %rs161;}

	// end inline asm
	sub.f32 	%f422, %f406, %f407;
	fma.rn.f32 	%f423, %f422, %f422, %f421;
	ld.global.u16 	%rs162, [%rd81+14];
	// begin inline asm
	{  cvt.f32.f16 %f408, %rs162;}

	// end inline asm
	ld.global.u16 	%rs163, [%rd84+14];
	// begin inline asm
	{  cvt.f32.f16 %f409, %rs163;}

	// end inline asm
	sub.f32 	%f424, %f408, %f409;
	fma.rn.f32 	%f1168, %f424, %f424, %f423;
	add.s32 	%r487, %r487, 8;
$L__BB0_86:
	setp.eq.s32 	%p40, %r12, 0;
	@%p40 bra 	$L__BB0_93;
	setp.lt.u32 	%p41, %r13, 3;
	@%p41 bra 	$L__BB0_89;
	cvt.s64.s32 	%rd85, %r487;
	mul.wide.s32 	%rd86, %r487, 2;
	add.s64 	%rd87, %rd3, %rd86;
	ld.global.u16 	%rs164, [%rd87];
	// begin inline asm
	{  cvt.f32.f16 %f426, %rs164;}

	// end inline asm
	add.s64 	%rd88, %rd19, %rd85;
	shl.b64 	%rd89, %rd88, 1;
	add.s64 	%rd90, %rd6, %rd89;
	ld.global.u16 	%rs165, [%rd90];
	// begin inline asm
	{  cvt.f32.f16 %f427, %rs165;}

	// end inline asm
	sub.f32 	%f434, %f426, %f427;
	fma.rn.f32 	%f435, %f434, %f434, %f1168;
	ld.global.u16 	%rs166, [%rd87+2];
	// begin inline asm
	{  cvt.f32.f16 %f428, %rs166;}

	// end inline asm
	ld.global.u16 	%rs167, [%rd90+2];
	// begin inline asm
	{  cvt.f32.f16 %f429, %rs167;}

	// end inline asm
	sub.f32 	%f436, %f428, %f429;
	fma.rn.f32 	%f437, %f436, %f436, %f435;
	ld.global.u16 	%rs168, [%rd87+4];
	// begin inline asm
	{  cvt.f32.f16 %f430, %rs168;}

	// end inline asm
	ld.global.u16 	%rs169, [%rd90+4];
	// begin inline asm
	{  cvt.f32.f16 %f431, %rs169;}

	// end inline asm
	sub.f32 	%f438, %f430, %f431;
	fma.rn.f32 	%f439, %f438, %f438, %f437;
	ld.global.u16 	%rs170, [%rd87+6];
	// begin inline asm
	{  cvt.f32.f16 %f432, %rs170;}

	// end inline asm
	ld.global.u16 	%rs171, [%rd90+6];
	// begin inline asm
	{  cvt.f32.f16 %f433, %rs171;}

	// end inline asm
	sub.f32 	%f440, %f432, %f433;
	fma.rn.f32 	%f1168, %f440, %f440, %f439;
	add.s32 	%r487, %r487, 4;
$L__BB0_89:
	setp.eq.s32 	%p42, %r24, 0;
	@%p42 bra 	$L__BB0_93;
	setp.eq.s32 	%p43, %r24, 1;
	cvt.s64.s32 	%rd91, %r487;
	mul.wide.s32 	%rd92, %r487, 2;
	add.s64 	%rd20, %rd3, %rd92;
	ld.global.u16 	%rs172, [%rd20];
	// begin inline asm
	{  cvt.f32.f16 %f441, %rs172;}

	// end inline asm
	add.s64 	%rd93, %rd19, %rd91;
	shl.b64 	%rd94, %rd93, 1;
	add.s64 	%rd21, %rd6, %rd94;
	ld.global.u16 	%rs173, [%rd21];
	// begin inline asm
	{  cvt.f32.f16 %f442, %rs173;}

	// end inline asm
	sub.f32 	%f443, %f441, %f442;
	fma.rn.f32 	%f1168, %f443, %f443, %f1168;
	@%p43 bra 	$L__BB0_93;
	setp.eq.s32 	%p44, %r24, 2;
	ld.global.u16 	%rs174, [%rd20+2];
	// begin inline asm
	{  cvt.f32.f16 %f444, %rs174;}

	// end inline asm
	ld.global.u16 	%rs175, [%rd21+2];
	// begin inline asm
	{  cvt.f32.f16 %f445, %rs175;}

	// end inline asm
	sub.f32 	%f446, %f444, %f445;
	fma.rn.f32 	%f1168, %f446, %f446, %f1168;
	@%p44 bra 	$L__BB0_93;
	ld.global.u16 	%rs176, [%rd20+4];
	// begin inline asm
	{  cvt.f32.f16 %f447, %rs176;}

	// end inline asm
	ld.global.u16 	%rs177, [%rd21+4];
	// begin inline asm
	{  cvt.f32.f16 %f448, %rs177;}

	// end inline asm
	sub.f32 	%f449, %f447, %f448;
	fma.rn.f32 	%f1168, %f449, %f449, %f1168;
$L__BB0_93:
	sqrt.rn.f32 	%f65, %f1168;
	setp.lt.f32 	%p45, %f65, %f21;
	@%p45 bra 	$L__BB0_77;
	setp.lt.s32 	%p46, %r44, %r27;
	setp.lt.f32 	%p47, %f65, %f22;
	and.pred  	%p48, %p46, %p47;
	@%p48 bra 	$L__BB0_97;
$L__BB0_95:
	add.s32 	%r484, %r484, %r6;
	setp.lt.s32 	%p49, %r484, %r45;
	@%p49 bra 	$L__BB0_78;
	bra.uni 	$L__BB0_99;
$L__BB0_96:
	@%p32 bra 	$L__BB0_98;
$L__BB0_97:
	trap;
$L__BB0_98:
	add.s32 	%r81, %r81, %r6;
	setp.lt.s32 	%p33, %r81, %r45;
	@%p33 bra 	$L__BB0_74;
$L__BB0_99:
	bar.sync 	0;
	mov.u32 	%r493, %r44;
	@%p9 bra 	$L__BB0_108;
	add.s32 	%r493, %r44, -1;
	setp.lt.s32 	%p81, %r44, 2;
	@%p81 bra 	$L__BB0_108;
	add.s32 	%r316, %r44, -2;
	and.b32  	%r85, %r493, 3;
	setp.lt.u32 	%p82, %r316, 3;
	mov.b32 	%r492, 0;
	@%p82 bra 	$L__BB0_104;
	and.b32  	%r492, %r493, -4;
	mov.b32 	%r491, 0;
$L__BB0_103:
	shl.b32 	%r318, %r491, 2;
	mov.u32 	%r319, _ZZ21search_layer_parallelRK8HNSW_GPURK9HNSWLayerPK6__halfiiE10candidates;
	add.s32 	%r320, %r319, %r318;
	ld.shared.u32 	%r321, [%r320+4];
	st.shared.u32 	[%r320], %r321;
	mov.u32 	%r322, _ZZ21search_layer_parallelRK8HNSW_GPURK9HNSWLayerPK6__halfiiE15candidate_dists;
	add.s32 	%r323, %r322, %r318;
	ld.shared.f32 	%f765, [%r323+4];
	st.shared.f32 	[%r323], %f765;
	ld.shared.u32 	%r324, [%r320+8];
	st.shared.u32 	[%r320+4], %r324;
	ld.shared.f32 	%f766, [%r323+8];
	st.shared.f32 	[%r323+4], %f766;
	ld.shared.u32 	%r325, [%r320+12];
	st.shared.u32 	[%r320+8], %r325;
	ld.shared.f32 	%f767, [%r323+12];
	st.shared.f32 	[%r323+8], %f767;
	add.s32 	%r491, %r491, 4;
	ld.shared.u32 	%r326, [%r320+16];
	st.shared.u32 	[%r320+12], %r326;
	ld.shared.f32 	%f768, [%r323+16];
	st.shared.f32 	[%r323+12], %f768;
	setp.ne.s32 	%p83, %r491, %r492;
	@%p83 bra 	$L__BB0_103;
$L__BB0_104:
	setp.eq.s32 	%p84, %r85, 0;
	@%p84 bra 	$L__BB0_108;
	shl.b32 	%r327, %r492, 2;
	mov.u32 	%r328, _ZZ21search_layer_parallelRK8HNSW_GPURK9HNSWLayerPK6__halfiiE10candidates;
	add.s32 	%r90, %r328, %r327;
	ld.shared.u32 	%r329, [%r90+4];
	st.shared.u32 	[%r90], %r329;
	mov.u32 	%r330, _ZZ21search_layer_parallelRK8HNSW_GPURK9HNSWLayerPK6__halfiiE15candidate_dists;
	add.s32 	%r91, %r330, %r327;
	ld.shared.f32 	%f769, [%r91+4];
	st.shared.f32 	[%r91], %f769;
	setp.eq.s32 	%p85, %r85, 1;
	@%p85 bra 	$L__BB0_108;
	ld.shared.u32 	%r331, [%r90+8];
	st.shared.u32 	[%r90+4], %r331;
	ld.shared.f32 	%f770, [%r91+8];
	st.shared.f32 	[%r91+4], %f770;
	setp.eq.s32 	%p86, %r85, 2;
	@%p86 bra 	$L__BB0_108;
	ld.shared.u32 	%r332, [%r90+12];
	st.shared.u32 	[%r90+8], %r332;
	ld.shared.f32 	%f771, [%r91+12];
	st.shared.f32 	[%r91+8], %f771;
$L__BB0_108:
	bar.sync 	0;
	add.s32 	%r472, %r43, 1;
	setp.lt.u32 	%p87, %r43, 99;
	setp.gt.s32 	%p88, %r493, 0;
	and.pred  	%p89, %p87, %p88;
	@%p89 bra 	$L__BB0_33;
	bra.uni 	$L__BB0_3;
$L__BB0_109:
	bar.sync 	0;
	mov.u32 	%r94, %tid.x;
	ld.global.u32 	%r95, [%rd5+20];
	setp.ge.s32 	%p91, %r94, %r95;
	mov.b32 	%r530, 0;
	@%p91 bra 	$L__BB0_159;
	ld.global.u64 	%rd22, [%rd5];
	mul.lo.s32 	%r96, %r95, %r216;
	shr.s32 	%r334, %r219, 31;
	shr.u32 	%r335, %r334, 29;
	add.s32 	%r336, %r219, %r335;
	shr.s32 	%r97, %r336, 3;
	setp.lt.s32 	%p92, %r219, 8;
	and.b32  	%r98, %r336, -8;
	mov.u32 	%r99, %ntid.x;
	@%p92 bra 	$L__BB0_149;
	sub.s32 	%r411, %r219, %r98;
	and.b32  	%r100, %r411, 15;
	add.s32 	%r101, %r100, -1;
	and.b32  	%r102, %r219, 7;
	add.s32 	%r103, %r102, -1;
	and.b32  	%r104, %r97, 1;
	and.b32  	%r105, %r219, 2147483640;
	and.b32  	%r106, %r97, 268435454;
	sub.s32 	%r107, %r98, %r219;
	and.b32  	%r108, %r411, -16;
	and.b32  	%r109, %r219, 3;
	neg.s32 	%r110, %r106;
	mov.b32 	%r530, 0;
	mov.u32 	%r494, %r94;
$L__BB0_112:
	add.s32 	%r412, %r96, %r494;
	mul.wide.s32 	%rd161, %r412, 4;
	add.s64 	%rd162, %rd22, %rd161;
	ld.u32 	%r113, [%rd162];
	setp.lt.s32 	%p130, %r113, 0;
	@%p130 bra 	$L__BB0_148;
	setp.eq.s32 	%p131, %r105, 8;
	mul.lo.s32 	%r413, %r113, %r219;
	mul.wide.u32 	%rd164, %r413, 2;
	add.s64 	%rd23, %rd6, %rd164;
	mov.f32 	%f1180, 0f00000000;
	mov.b64 	%rd188, 0;
	@%p131 bra 	$L__BB0_117;
	mov.f32 	%f1180, 0f00000000;
	mov.b32 	%r496, 0;
	mov.u32 	%r497, %r110;
$L__BB0_115:
	mul.wide.u32 	%rd165, %r496, 2;
	add.s64 	%rd166, %rd3, %rd165;
	ld.global.u16 	%rs398, [%rd166];
	// begin inline asm
	{  cvt.f32.f16 %f908, %rs398;}

	// end inline asm
	add.s64 	%rd167, %rd23, %rd165;
	ld.global.u16 	%rs399, [%rd167];
	// begin inline asm
	{  cvt.f32.f16 %f909, %rs399;}

	// end inline asm
	sub.f32 	%f940, %f908, %f909;
	fma.rn.f32 	%f941, %f940, %f940, %f1180;
	ld.global.u16 	%rs400, [%rd166+2];
	// begin inline asm
	{  cvt.f32.f16 %f910, %rs400;}

	// end inline asm
	ld.global.u16 	%rs401, [%rd167+2];
	// begin inline asm
	{  cvt.f32.f16 %f911, %rs401;}

	// end inline asm
	sub.f32 	%f942, %f910, %f911;
	fma.rn.f32 	%f943, %f942, %f942, %f941;
	ld.global.u16 	%rs402, [%rd166+4];
	// begin inline asm
	{  cvt.f32.f16 %f912, %rs402;}

	// end inline asm
	ld.global.u16 	%rs403, [%rd167+4];
	// begin inline asm
	{  cvt.f32.f16 %f913, %rs403;}

	// end inline asm
	sub.f32 	%f944, %f912, %f913;
	fma.rn.f32 	%f945, %f944, %f944, %f943;
	ld.global.u16 	%rs404, [%rd166+6];
	// begin inline asm
	{  cvt.f32.f16 %f914, %rs404;}

	// end inline asm
	ld.global.u16 	%rs405, [%rd167+6];
	// begin inline asm
	{  cvt.f32.f16 %f915, %rs405;}

	// end inline asm
	sub.f32 	%f946, %f914, %f915;
	fma.rn.f32 	%f947, %f946, %f946, %f945;
	ld.global.u16 	%rs406, [%rd166+8];
	// begin inline asm
	{  cvt.f32.f16 %f916, %rs406;}

	// end inline asm
	ld.global.u16 	%rs407, [%rd167+8];
	// begin inline asm
	{  cvt.f32.f16 %f917, %rs407;}

	// end inline asm
	sub.f32 	%f948, %f916, %f917;
	fma.rn.f32 	%f949, %f948, %f948, %f947;
	ld.global.u16 	%rs408, [%rd166+10];
	// begin inline asm
	{  cvt.f32.f16 %f918, %rs408;}

	// end inline asm
	ld.global.u16 	%rs409, [%rd167+10];
	// begin inline asm
	{  cvt.f32.f16 %f919, %rs409;}

	// end inline asm
	sub.f32 	%f950, %f918, %f919;
	fma.rn.f32 	%f951, %f950, %f950, %f949;
	ld.global.u16 	%rs410, [%rd166+12];
	// begin inline asm
	{  cvt.f32.f16 %f920, %rs410;}

	// end inline asm
	ld.global.u16 	%rs411, [%rd167+12];
	// begin inline asm
	{  cvt.f32.f16 %f921, %rs411;}

	// end inline asm
	sub.f32 	%f952, %f920, %f921;
	fma.rn.f32 	%f953, %f952, %f952, %f951;
	ld.global.u16 	%rs412, [%rd166+14];
	// begin inline asm
	{  cvt.f32.f16 %f922, %rs412;}

	// end inline asm
	ld.global.u16 	%rs413, [%rd167+14];
	// begin inline asm
	{  cvt.f32.f16 %f923, %rs413;}

	// end inline asm
	sub.f32 	%f954, %f922, %f923;
	fma.rn.f32 	%f955, %f954, %f954, %f953;
	ld.global.u16 	%rs414, [%rd166+16];
	// begin inline asm
	{  cvt.f32.f16 %f924, %rs414;}

	// end inline asm
	ld.global.u16 	%rs415, [%rd167+16];
	// begin inline asm
	{  cvt.f32.f16 %f925, %rs415;}

	// end inline asm
	sub.f32 	%f956, %f924, %f925;
	fma.rn.f32 	%f957, %f956, %f956, %f955;
	ld.global.u16 	%rs416, [%rd166+18];
	// begin inline asm
	{  cvt.f32.f16 %f926, %rs416;}

	// end inline asm
	ld.global.u16 	%rs417, [%rd167+18];
	// begin inline asm
	{  cvt.f32.f16 %f927, %rs417;}

	// end inline asm
	sub.f32 	%f958, %f926, %f927;
	fma.rn.f32 	%f959, %f958, %f958, %f957;
	ld.global.u16 	%rs418, [%rd166+20];
	// begin inline asm
	{  cvt.f32.f16 %f928, %rs418;}

	// end inline asm
	ld.global.u16 	%rs419, [%rd167+20];
	// begin inline asm
	{  cvt.f32.f16 %f929, %rs419;}

	// end inline asm
	sub.f32 	%f960, %f928, %f929;
	fma.rn.f32 	%f961, %f960, %f960, %f959;
	ld.global.u16 	%rs420, [%rd166+22];
	// begin inline asm
	{  cvt.f32.f16 %f930, %rs420;}

	// end inline asm
	ld.global.u16 	%rs421, [%rd167+22];
	// begin inline asm
	{  cvt.f32.f16 %f931, %rs421;}

	// end inline asm
	sub.f32 	%f962, %f930, %f931;
	fma.rn.f32 	%f963, %f962, %f962, %f961;
	ld.global.u16 	%rs422, [%rd166+24];
	// begin inline asm
	{  cvt.f32.f16 %f932, %rs422;}

	// end inline asm
	ld.global.u16 	%rs423, [%rd167+24];
	// begin inline asm
	{  cvt.f32.f16 %f933, %rs423;}

	// end inline asm
	sub.f32 	%f964, %f932, %f933;
	fma.rn.f32 	%f965, %f964, %f964, %f963;
	ld.global.u16 	%rs424, [%rd166+26];
	// begin inline asm
	{  cvt.f32.f16 %f934, %rs424;}

	// end inline asm
	ld.global.u16 	%rs425, [%rd167+26];
	// begin inline asm
	{  cvt.f32.f16 %f935, %rs425;}

	// end inline asm
	sub.f32 	%f966, %f934, %f935;
	fma.rn.f32 	%f967, %f966, %f966, %f965;
	ld.global.u16 	%rs426, [%rd166+28];
	// begin inline asm
	{  cvt.f32.f16 %f936, %rs426;}

	// end inline asm
	ld.global.u16 	%rs427, [%rd167+28];
	// begin inline asm
	{  cvt.f32.f16 %f937, %rs427;}

	// end inline asm
	sub.f32 	%f968, %f936, %f937;
	fma.rn.f32 	%f969, %f968, %f968, %f967;
	ld.global.u16 	%rs428, [%rd166+30];
	// begin inline asm
	{  cvt.f32.f16 %f938, %rs428;}

	// end inline asm
	ld.global.u16 	%rs429, [%rd167+30];
	// begin inline asm
	{  cvt.f32.f16 %f939, %rs429;}

	// end inline asm
	sub.f32 	%f970, %f938, %f939;
	fma.rn.f32 	%f1180, %f970, %f970, %f969;
	add.s32 	%r497, %r497, 2;
	add.s32 	%r496, %r496, 16;
	setp.ne.s32 	%p132, %r497, 0;
	@%p132 bra 	$L__BB0_115;
	shl.b32 	%r415, %r106, 3;
	cvt.u64.u32 	%rd188, %r415;
$L__BB0_117:
	setp.eq.s32 	%p133, %r104, 0;
	@%p133 bra 	$L__BB0_119;
	shl.b64 	%rd168, %rd188, 1;
	add.s64 	%rd169, %rd3, %rd168;
	ld.global.u16 	%rs430, [%rd169];
	// begin inline asm
	{  cvt.f32.f16 %f971, %rs430;}

	// end inline asm
	add.s64 	%rd170, %rd23, %rd168;
	ld.global.u16 	%rs431, [%rd170];
	// begin inline asm
	{  cvt.f32.f16 %f972, %rs431;}

	// end inline asm
	sub.f32 	%f987, %f971, %f972;
	fma.rn.f32 	%f988, %f987, %f987, %f1180;
	ld.global.u16 	%rs432, [%rd169+2];
	// begin inline asm
	{  cvt.f32.f16 %f973, %rs432;}

	// end inline asm
	ld.global.u16 	%rs433, [%rd170+2];
	// begin inline asm
	{  cvt.f32.f16 %f974, %rs433;}

	// end inline asm
	sub.f32 	%f989, %f973, %f974;
	fma.rn.f32 	%f990, %f989, %f989, %f988;
	ld.global.u16 	%rs434, [%rd169+4];
	// begin inline asm
	{  cvt.f32.f16 %f975, %rs434;}

	// end inline asm
	ld.global.u16 	%rs435, [%rd170+4];
	// begin inline asm
	{  cvt.f32.f16 %f976, %rs435;}

	// end inline asm
	sub.f32 	%f991, %f975, %f976;
	fma.rn.f32 	%f992, %f991, %f991, %f990;
	ld.global.u16 	%rs436, [%rd169+6];
	// begin inline asm
	{  cvt.f32.f16 %f977, %rs436;}

	// end inline asm
	ld.global.u16 	%rs437, [%rd170+6];
	// begin inline asm
	{  cvt.f32.f16 %f978, %rs437;}

	// end inline asm
	sub.f32 	%f993, %f977, %f978;
	fma.rn.f32 	%f994, %f993, %f993, %f992;
	ld.global.u16 	%rs438, [%rd169+8];
	// begin inline asm
	{  cvt.f32.f16 %f979, %rs438;}

	// end inline asm
	ld.global.u16 	%rs439, [%rd170+8];
	// begin inline asm
	{  cvt.f32.f16 %f980, %rs439;}

	// end inline asm
	sub.f32 	%f995, %f979, %f980;
	fma.rn.f32 	%f996, %f995, %f995, %f994;
	ld.global.u16 	%rs440, [%rd169+10];
	// begin inline asm
	{  cvt.f32.f16 %f981, %rs440;}

	// end inline asm
	ld.global.u16 	%rs441, [%rd170+10];
	// begin inline asm
	{  cvt.f32.f16 %f982, %rs441;}

	// end inline asm
	sub.f32 	%f997, %f981, %f982;
	fma.rn.f32 	%f998, %f997, %f997, %f996;
	ld.global.u16 	%rs442, [%rd169+12];
	// begin inline asm
	{  cvt.f32.f16 %f983, %rs442;}

	// end inline asm
	ld.global.u16 	%rs443, [%rd170+12];
	// begin inline asm
	{  cvt.f32.f16 %f984, %rs443;}

	// end inline asm
	sub.f32 	%f999, %f983, %f984;
	fma.rn.f32 	%f1000, %f999, %f999, %f998;
	ld.global.u16 	%rs444, [%rd169+14];
	// begin inline asm
	{  cvt.f32.f16 %f985, %rs444;}

	// end inline asm
	ld.global.u16 	%rs445, [%rd170+14];
	// begin inline asm
	{  cvt.f32.f16 %f986, %rs445;}

	// end inline asm
	sub.f32 	%f1001, %f985, %f986;
	fma.rn.f32 	%f1180, %f1001, %f1001, %f1000;
$L__BB0_119:
	setp.ge.s32 	%p134, %r98, %r219;
	@%p134 bra 	$L__BB0_133;
	setp.gt.u32 	%p135, %r107, -16;
	mov.u32 	%r500, %r98;
	@%p135 bra 	$L__BB0_123;
	mov.b32 	%r499, 0;
	mov.u32 	%r500, %r98;
$L__BB0_122:
	.pragma "nounroll";
	mul.wide.u32 	%rd171, %r500, 2;
	add.s64 	%rd172, %rd3, %rd171;
	ld.global.u16 	%rs446, [%rd172];
	// begin inline asm
	{  cvt.f32.f16 %f1003, %rs446;}

	// end inline asm
	add.s64 	%rd173, %rd23, %rd171;
	ld.global.u16 	%rs447, [%rd173];
	// begin inline asm
	{  cvt.f32.f16 %f1004, %rs447;}

	// end inline asm
	sub.f32 	%f1035, %f1003, %f1004;
	fma.rn.f32 	%f1036, %f1035, %f1035, %f1180;
	ld.global.u16 	%rs448, [%rd172+2];
	// begin inline asm
	{  cvt.f32.f16 %f1005, %rs448;}

	// end inline asm
	ld.global.u16 	%rs449, [%rd173+2];
	// begin inline asm
	{  cvt.f32.f16 %f1006, %rs449;}

	// end inline asm
	sub.f32 	%f1037, %f1005, %f1006;
	fma.rn.f32 	%f1038, %f1037, %f1037, %f1036;
	ld.global.u16 	%rs450, [%rd172+4];
	// begin inline asm
	{  cvt.f32.f16 %f1007, %rs450;}

	// end inline asm
	ld.global.u16 	%rs451, [%rd173+4];
	// begin inline asm
	{  cvt.f32.f16 %f1008, %rs451;}

	// end inline asm
	sub.f32 	%f1039, %f1007, %f1008;
	fma.rn.f32 	%f1040, %f1039, %f1039, %f1038;
	ld.global.u16 	%rs452, [%rd172+6];
	// begin inline asm
	{  cvt.f32.f16 %f1009, %rs452;}

	// end inline asm
	ld.global.u16 	%rs453, [%rd173+6];
	// begin inline asm
	{  cvt.f32.f16 %f1010, %rs453;}

	// end inline asm
	sub.f32 	%f1041, %f1009, %f1010;
	fma.rn.f32 	%f1042, %f1041, %f1041, %f1040;
	ld.global.u16 	%rs454, [%rd172+8];
	// begin inline asm
	{  cvt.f32.f16 %f1011, %rs454;}

	// end inline asm
	ld.global.u16 	%rs455, [%rd173+8];
	// begin inline asm
	{  cvt.f32.f16 %f1012, %rs455;}

	// end inline asm
	sub.f32 	%f1043, %f1011, %f1012;
	fma.rn.f32 	%f1044, %f1043, %f1043, %f1042;
	ld.global.u16 	%rs456, [%rd172+10];
	// begin inline asm
	{  cvt.f32.f16 %f1013, %rs456;}

	// end inline asm
	ld.global.u16 	%rs457, [%rd173+10];
	// begin inline asm
	{  cvt.f32.f16 %f1014, %rs457;}

	// end inline asm
	sub.f32 	%f1045, %f1013, %f1014;
	fma.rn.f32 	%f1046, %f1045, %f1045, %f1044;
	ld.global.u16 	%rs458, [%rd172+12];
	// begin inline asm
	{  cvt.f32.f16 %f1015, %rs458;}

	// end inline asm
	ld.global.u16 	%rs459, [%rd173+12];
	// begin inline asm
	{  cvt.f32.f16 %f1016, %rs459;}

	// end inline asm
	sub.f32 	%f1047, %f1015, %f1016;
	fma.rn.f32 	%f1048, %f1047, %f1047, %f1046;
	ld.global.u16 	%rs460, [%rd172+14];
	// begin inline asm
	{  cvt.f32.f16 %f1017, %rs460;}

	// end inline asm
	ld.global.u16 	%rs461, [%rd173+14];
	// begin inline asm
	{  cvt.f32.f16 %f1018, %rs461;}

	// end inline asm
	sub.f32 	%f1049, %f1017, %f1018;
	fma.rn.f32 	%f1050, %f1049, %f1049, %f1048;
	ld.global.u16 	%rs462, [%rd172+16];
	// begin inline asm
	{  cvt.f32.f16 %f1019, %rs462;}

	// end inline asm
	ld.global.u16 	%rs463, [%rd173+16];
	// begin inline asm
	{  cvt.f32.f16 %f1020, %rs463;}

	// end inline asm
	sub.f32 	%f1051, %f1019, %f1020;
	fma.rn.f32 	%f1052, %f1051, %f1051, %f1050;
	ld.global.u16 	%rs464, [%rd172+18];
	// begin inline asm
	{  cvt.f32.f16 %f1021, %rs464;}

	// end inline asm
	ld.global.u16 	%rs465, [%rd173+18];
	// begin inline asm
	{  cvt.f32.f16 %f1022, %rs465;}

	// end inline asm
	sub.f32 	%f1053, %f1021, %f1022;
	fma.rn.f32 	%f1054, %f1053, %f1053, %f1052;
	ld.global.u16 	%rs466, [%rd172+20];
	// begin inline asm
	{  cvt.f32.f16 %f1023, %rs466;}

	// end inline asm
	ld.global.u16 	%rs467, [%rd173+20];
	// begin inline asm
	{  cvt.f32.f16 %f1024, %rs467;}

	// end inline asm
	sub.f32 	%f1055, %f1023, %f1024;
	fma.rn.f32 	%f1056, %f1055, %f1055, %f1054;
	ld.global.u16 	%rs468, [%rd172+22];
	// begin inline asm
	{  cvt.f32.f16 %f1025, %rs468;}

	// end inline asm
	ld.global.u16 	%rs469, [%rd173+22];
	// begin inline asm
	{  cvt.f32.f16 %f1026, %rs469;}

	// end inline asm
	sub.f32 	%f1057, %f1025, %f1026;
	fma.rn.f32 	%f1058, %f1057, %f1057, %f1056;
	ld.global.u16 	%rs470, [%rd172+24];
	// begin inline asm
	{  cvt.f32.f16 %f1027, %rs470;}

	// end inline asm
	ld.global.u16 	%rs471, [%rd173+24];
	// begin inline asm
	{  cvt.f32.f16 %f1028, %rs471;}

	// end inline asm
	sub.f32 	%f1059, %f1027, %f1028;
	fma.rn.f32 	%f1060, %f1059, %f1059, %f1058;
	ld.global.u16 	%rs472, [%rd172+26];
	// begin inline asm
	{  cvt.f32.f16 %f1029, %rs472;}

	// end inline asm
	ld.global.u16 	%rs473, [%rd173+26];
	// begin inline asm
	{  cvt.f32.f16 %f1030, %rs473;}

	// end inline asm
	sub.f32 	%f1061, %f1029, %f1030;
	fma.rn.f32 	%f1062, %f1061, %f1061, %f1060;
	ld.global.u16 	%rs474, [%rd172+28];
	// begin inline asm
	{  cvt.f32.f16 %f1031, %rs474;}

	// end inline asm
	ld.global.u16 	%rs475, [%rd173+28];
	// begin inline asm
	{  cvt.f32.f16 %f1032, %rs475;}

	// end inline asm
	sub.f32 	%f1063, %f1031, %f1032;
	fma.rn.f32 	%f1064, %f1063, %f1063, %f1062;
	ld.global.u16 	%rs476, [%rd172+30];
	// begin inline asm
	{  cvt.f32.f16 %f1033, %rs476;}

	// end inline asm
	ld.global.u16 	%rs477, [%rd173+30];
	// begin inline asm
	{  cvt.f32.f16 %f1034, %rs477;}

	// end inline asm
	sub.f32 	%f1065, %f1033, %f1034;
	fma.rn.f32 	%f1180, %f1065, %f1065, %f1064;
	add.s32 	%r500, %r500, 16;
	add.s32 	%r499, %r499, 16;
	setp.ne.s32 	%p136, %r499, %r108;
	@%p136 bra 	$L__BB0_122;
$L__BB0_123:
	setp.eq.s32 	%p137, %r100, 0;
	@%p137 bra 	$L__BB0_133;
	setp.lt.u32 	%p138, %r101, 7;
	@%p138 bra 	$L__BB0_126;
	mul.wide.u32 	%rd174, %r500, 2;
	add.s64 	%rd175, %rd3, %rd174;
	ld.global.u16 	%rs478, [%rd175];
	// begin inline asm
	{  cvt.f32.f16 %f1067, %rs478;}

	// end inline asm
	add.s64 	%rd176, %rd23, %rd174;
	ld.global.u16 	%rs479, [%rd176];
	// begin inline asm
	{  cvt.f32.f16 %f1068, %rs479;}

	// end inline asm
	sub.f32 	%f1083, %f1067, %f1068;
	fma.rn.f32 	%f1084, %f1083, %f1083, %f1180;
	ld.global.u16 	%rs480, [%rd175+2];
	// begin inline asm
	{  cvt.f32.f16 %f1069, %rs480;}

	// end inline asm
	ld.global.u16 	%rs481, [%rd176+2];
	// begin inline asm
	{  cvt.f32.f16 %f1070, %rs481;}

	// end inline asm
	sub.f32 	%f1085, %f1069, %f1070;
	fma.rn.f32 	%f1086, %f1085, %f1085, %f1084;
	ld.global.u16 	%rs482, [%rd175+4];
	// begin inline asm
	{  cvt.f32.f16 %f1071, %rs482;}

	// end inline asm
	ld.global.u16 	%rs483, [%rd176+4];
	// begin inline asm
	{  cvt.f32.f16 %f1072, %rs483;}

	// end inline asm
	sub.f32 	%f1087, %f1071, %f1072;
	fma.rn.f32 	%f1088, %f1087, %f1087, %f1086;
	ld.global.u16 	%rs484, [%rd175+6];
	// begin inline asm
	{  cvt.f32.f16 %f1073, %rs484;}

	// end inline asm
	ld.global.u16 	%rs485, [%rd176+6];
	// begin inline asm
	{  cvt.f32.f16 %f1074, %rs485;}

	// end inline asm
	sub.f32 	%f1089, %f1073, %f1074;
	fma.rn.f32 	%f1090, %f1089, %f1089, %f1088;
	ld.global.u16 	%rs486, [%rd175+8];
	// begin inline asm
	{  cvt.f32.f16 %f1075, %rs486;}

	// end inline asm
	ld.global.u16 	%rs487, [%rd176+8];
	// begin inline asm
	{  cvt.f32.f16 %f1076, %rs487;}

	// end inline asm
	sub.f32 	%f1091, %f1075, %f1076;
	fma.rn.f32 	%f1092, %f1091, %f1091, %f1090;
	ld.global.u16 	%rs488, [%rd175+10];
	// begin inline asm
	{  cvt.f32.f16 %f1077, %rs488;}

	// end inline asm
	ld.global.u16 	%rs489, [%rd176+10];
	// begin inline asm
	{  cvt.f32.f16 %f1078, %rs489;}

	// end inline asm
	sub.f32 	%f1093, %f1077, %f1078;
	fma.rn.f32 	%f1094, %f1093, %f1093, %f1092;
	ld.global.u16 	%rs490, [%rd175+12];
	// begin inline asm
	{  cvt.f32.f16 %f1079, %rs490;}

	// end inline asm
	ld.global.u16 	%rs491, [%rd176+12];
	// begin inline asm
	{  cvt.f32.f16 %f1080, %rs491;}

	// end inline asm
	sub.f32 	%f1095, %f1079, %f1080;
	fma.rn.f32 	%f1096, %f1095, %f1095, %f1094;
	ld.global.u16 	%rs492, [%rd175+14];
	// begin inline asm
	{  cvt.f32.f16 %f1081, %rs492;}

	// end inline asm
	ld.global.u16 	%rs493, [%rd176+14];
	// begin inline asm
	{  cvt.f32.f16 %f1082, %rs493;}

	// end inline asm
	sub.f32 	%f1097, %f1081, %f1082;
	fma.rn.f32 	%f1180, %f1097, %f1097, %f1096;
	add.s32 	%r500, %r500, 8;
$L__BB0_126:
	setp.eq.s32 	%p139, %r102, 0;
	@%p139 bra 	$L__BB0_133;
	setp.lt.u32 	%p140, %r103, 3;
	@%p140 bra 	$L__BB0_129;
	mul.wide.u32 	%rd177, %r500, 2;
	add.s64 	%rd178, %rd3, %rd177;
	ld.global.u16 	%rs494, [%rd178];
	// begin inline asm
	{  cvt.f32.f16 %f1099, %rs494;}

	// end inline asm
	add.s64 	%rd179, %rd23, %rd177;
	ld.global.u16 	%rs495, [%rd179];
	// begin inline asm
	{  cvt.f32.f16 %f1100, %rs495;}

	// end inline asm
	sub.f32 	%f1107, %f1099, %f1100;
	fma.rn.f32 	%f1108, %f1107, %f1107, %f1180;
	ld.global.u16 	%rs496, [%rd178+2];
	// begin inline asm
	{  cvt.f32.f16 %f1101, %rs496;}

	// end inline asm
	ld.global.u16 	%rs497, [%rd179+2];
	// begin inline asm
	{  cvt.f32.f16 %f1102, %rs497;}

	// end inline asm
	sub.f32 	%f1109, %f1101, %f1102;
	fma.rn.f32 	%f1110, %f1109, %f1109, %f1108;
	ld.global.u16 	%rs498, [%rd178+4];
	// begin inline asm
	{  cvt.f32.f16 %f1103, %rs498;}

	// end inline asm
	ld.global.u16 	%rs499, [%rd179+4];
	// begin inline asm
	{  cvt.f32.f16 %f1104, %rs499;}

	// end inline asm
	sub.f32 	%f1111, %f1103, %f1104;
	fma.rn.f32 	%f1112, %f1111, %f1111, %f1110;
	ld.global.u16 	%rs500, [%rd178+6];
	// begin inline asm
	{  cvt.f32.f16 %f1105, %rs500;}

	// end inline asm
	ld.global.u16 	%rs501, [%rd179+6];
	// begin inline asm
	{  cvt.f32.f16 %f1106, %rs501;}

	// end inline asm
	sub.f32 	%f1113, %f1105, %f1106;
	fma.rn.f32 	%f1180, %f1113, %f1113, %f1112;
	add.s32 	%r500, %r500, 4;
$L__BB0_129:
	setp.eq.s32 	%p141, %r109, 0;
	@%p141 bra 	$L__BB0_133;
	setp.eq.s32 	%p142, %r109, 1;
	mul.wide.u32 	%rd180, %r500, 2;
	add.s64 	%rd26, %rd3, %rd180;
	ld.global.u16 	%rs502, [%rd26];
	// begin inline asm
	{  cvt.f32.f16 %f1114, %rs502;}

	// end inline asm
	add.s64 	%rd27, %rd23, %rd180;
	ld.global.u16 	%rs503, [%rd27];
	// begin inline asm
	{  cvt.f32.f16 %f1115, %rs503;}

	// end inline asm
	sub.f32 	%f1116, %f1114, %f1115;
	fma.rn.f32 	%f1180, %f1116, %f1116, %f1180;
	@%p142 bra 	$L__BB0_133;
	setp.eq.s32 	%p143, %r109, 2;
	ld.global.u16 	%rs504, [%rd26+2];
	// begin inline asm
	{  cvt.f32.f16 %f1117, %rs504;}

	// end inline asm
	ld.global.u16 	%rs505, [%rd27+2];
	// begin inline asm
	{  cvt.f32.f16 %f1118, %rs505;}

	// end inline asm
	sub.f32 	%f1119, %f1117, %f1118;
	fma.rn.f32 	%f1180, %f1119, %f1119, %f1180;
	@%p143 bra 	$L__BB0_133;
	ld.global.u16 	%rs506, [%rd26+4];
	// begin inline asm
	{  cvt.f32.f16 %f1120, %rs506;}

	// end inline asm
	ld.global.u16 	%rs507, [%rd27+4];
	// begin inline asm
	{  cvt.f32.f16 %f1121, %rs507;}

	// end inline asm
	sub.f32 	%f1122, %f1120, %f1121;
	fma.rn.f32 	%f1180, %f1122, %f1122, %f1180;
$L__BB0_133:
	setp.ne.s32 	%p144, %r94, 0;
	sqrt.rn.f32 	%f86, %f1180;
	@%p144 bra 	$L__BB0_148;
	setp.lt.s32 	%p145, %r530, %r221;
	@%p145 bra 	$L__BB0_143;
	ld.shared.f32 	%f1123, [_ZZ18hnsw_search_single8HNSW_GPUPK6__halfPiPfiiE8pq_dists];
	setp.geu.f32 	%p146, %f86, %f1123;
	@%p146 bra 	$L__BB0_148;
	st.shared.u32 	[_ZZ18hnsw_search_single8HNSW_GPUPK6__halfPiPfiiE8pq_items], %r113;
	st.shared.f32 	[_ZZ18hnsw_search_single8HNSW_GPUPK6__halfPiPfiiE8pq_dists], %f86;
	mov.b32 	%r503, 0;
	mov.u32 	%r505, %r503;
$L__BB0_137:
	shl.b32 	%r418, %r503, 1;
	or.b32  	%r128, %r418, 1;
	add.s32 	%r129, %r418, 2;
	setp.ge.s32 	%p147, %r128, %r530;
	shl.b32 	%r419, %r503, 3;
	mov.u32 	%r420, _ZZ18hnsw_search_single8HNSW_GPUPK6__halfPiPfiiE8pq_dists;
	add.s32 	%r130, %r420, %r419;
	@%p147 bra 	$L__BB0_139;
	ld.shared.f32 	%f1124, [%r130+4];
	setp.gt.f32 	%p148, %f1124, %f86;
	selp.b32 	%r505, %r128, %r503, %p148;
$L__BB0_139:
	setp.ge.s32 	%p149, %r129, %r530;
	@%p149 bra 	$L__BB0_141;
	ld.shared.f32 	%f1125, [%r130+8];
	shl.b32 	%r421, %r505, 2;
	add.s32 	%r423, %r420, %r421;
	ld.shared.f32 	%f1126, [%r423];
	setp.gt.f32 	%p150, %f1125, %f1126;
	selp.b32 	%r505, %r129, %r505, %p150;
$L__BB0_141:
	setp.eq.s32 	%p151, %r505, %r503;
	@%p151 bra 	$L__BB0_148;
	shl.b32 	%r424, %r503, 2;
	mov.u32 	%r425, _ZZ18hnsw_search_single8HNSW_GPUPK6__halfPiPfiiE8pq_items;
	add.s32 	%r426, %r425, %r424;
	sub.s32 	%r427, %r130, %r424;
	shl.b32 	%r428, %r505, 2;
	add.s32 	%r429, %r425, %r428;
	ld.shared.u32 	%r430, [%r429];
	st.shared.u32 	[%r426], %r430;
	add.s32 	%r432, %r420, %r428;
	ld.shared.f32 	%f1127, [%r432];
	st.shared.f32 	[%r427], %f1127;
	st.shared.u32 	[%r429], %r113;
	st.shared.f32 	[%r432], %f86;
	mov.u32 	%r503, %r505;
	bra.uni 	$L__BB0_137;
$L__BB0_143:
	setp.lt.s32 	%p152, %r530, 1;
	mov.u32 	%r507, %r530;
	@%p152 bra 	$L__BB0_147;
	mov.u32 	%r507, %r530;
$L__BB0_145:
	add.s32 	%r136, %r507, -1;
	shr.u32 	%r137, %r136, 1;
	shl.b32 	%r433, %r137, 2;
	mov.u32 	%r434, _ZZ18hnsw_search_single8HNSW_GPUPK6__halfPiPfiiE8pq_dists;
	add.s32 	%r435, %r434, %r433;
	ld.shared.f32 	%f87, [%r435];
	setp.leu.f32 	%p153, %f87, %f86;
	@%p153 bra 	$L__BB0_147;
	mov.u32 	%r437, _ZZ18hnsw_search_single8HNSW_GPUPK6__halfPiPfiiE8pq_items;
	add.s32 	%r438, %r437, %r433;
	ld.shared.u32 	%r439, [%r438];
	shl.b32 	%r440, %r507, 2;
	add.s32 	%r441, %r437, %r440;
	st.shared.u32 	[%r441], %r439;
	add.s32 	%r443, %r434, %r440;
	st.shared.f32 	[%r443], %f87;
	setp.gt.u32 	%p154, %r136, 1;
	mov.u32 	%r507, %r137;
	@%p154 bra 	$L__BB0_145;
$L__BB0_147:
	shl.b32 	%r444, %r507, 2;
	mov.u32 	%r445, _ZZ18hnsw_search_single8HNSW_GPUPK6__halfPiPfiiE8pq_items;
	add.s32 	%r446, %r445, %r444;
	st.shared.u32 	[%r446], %r113;
	mov.u32 	%r447, _ZZ18hnsw_search_single8HNSW_GPUPK6__halfPiPfiiE8pq_dists;
	add.s32 	%r448, %r447, %r444;
	st.shared.f32 	[%r448], %f86;
	add.s32 	%r530, %r530, 1;
$L__BB0_148:
	add.s32 	%r494, %r494, %r99;
	setp.lt.s32 	%p155, %r494, %r95;
	@%p155 bra 	$L__BB0_112;
	bra.uni 	$L__BB0_159;
$L__BB0_149:
	setp.lt.s32 	%p93, %r98, %r219;
	@%p93 bra 	$L__BB0_168;
	mov.b32 	%r530, 0;
	mov.u32 	%r522, %r94;
$L__BB0_151:
	setp.ne.s32 	%p94, %r94, 0;
	add.s32 	%r338, %r96, %r522;
	mul.wide.s32 	%rd135, %r338, 4;
	add.s64 	%rd136, %rd22, %rd135;
	ld.u32 	%r178, [%rd136];
	setp.lt.s32 	%p95, %r178, 0;
	or.pred  	%p96, %p95, %p94;
	@%p96 bra 	$L__BB0_158;
	setp.ge.s32 	%p97, %r530, %r221;
	@%p97 bra 	$L__BB0_199;
	setp.lt.s32 	%p104, %r530, 1;
	mov.u32 	%r525, %r530;
	@%p104 bra 	$L__BB0_157;
	mov.u32 	%r525, %r530;
$L__BB0_155:
	add.s32 	%r180, %r525, -1;
	shr.u32 	%r181, %r180, 1;
	shl.b32 	%r356, %r181, 2;
	mov.u32 	%r357, _ZZ18hnsw_search_single8HNSW_GPUPK6__halfPiPfiiE8pq_dists;
	add.s32 	%r358, %r357, %r356;
	ld.shared.f32 	%f104, [%r358];
	setp.leu.f32 	%p105, %f104, 0f00000000;
	@%p105 bra 	$L__BB0_157;
	mov.u32 	%r360, _ZZ18hnsw_search_single8HNSW_GPUPK6__halfPiPfiiE8pq_items;
	add.s32 	%r361, %r360, %r356;
	ld.shared.u32 	%r362, [%r361];
	shl.b32 	%r363, %r525, 2;
	add.s32 	%r364, %r360, %r363;
	st.shared.u32 	[%r364], %r362;
	add.s32 	%r366, %r357, %r363;
	st.shared.f32 	[%r366], %f104;
	setp.gt.u32 	%p106, %r180, 1;
	mov.u32 	%r525, %r181;
	@%p106 bra 	$L__BB0_155;
$L__BB0_157:
	shl.b32 	%r367, %r525, 2;
	mov.u32 	%r368, _ZZ18hnsw_search_single8HNSW_GPUPK6__halfPiPfiiE8pq_items;
	add.s32 	%r369, %r368, %r367;
	st.shared.u32 	[%r369], %r178;
	mov.u32 	%r370, _ZZ18hnsw_search_single8HNSW_GPUPK6__halfPiPfiiE8pq_dists;
	add.s32 	%r371, %r370, %r367;
	mov.b32 	%r372, 0;
	st.shared.u32 	[%r371], %r372;
	add.s32 	%r530, %r530, 1;
$L__BB0_158:
	add.s32 	%r522, %r522, %r99;
	setp.lt.s32 	%p107, %r522, %r95;
	@%p107 bra 	$L__BB0_151;
$L__BB0_159:
	bar.sync 	0;
	setp.ne.s32 	%p156, %r94, 0;
	@%p156 bra 	$L__BB0_167;
	min.s32 	%r449, %r221, %r530;
	setp.lt.s32 	%p157, %r449, 1;
	@%p157 bra 	$L__BB0_167;
	min.u32 	%r195, %r221, %r530;
	and.b32  	%r196, %r195, 3;
	setp.lt.u32 	%p158, %r195, 4;
	mov.b32 	%r534, 0;
	@%p158 bra 	$L__BB0_164;
	and.b32  	%r534, %r195, 2147483644;
	neg.s32 	%r533, %r534;
	shl.b64 	%rd181, %rd4, 2;
	add.s64 	%rd182, %rd181, 8;
	add.s64 	%rd190, %rd1, %rd182;
	add.s64 	%rd189, %rd2, %rd182;
	mov.u32 	%r453, _ZZ18hnsw_search_single8HNSW_GPUPK6__halfPiPfiiE8pq_items;
	add.s32 	%r532, %r453, 8;
	mov.u32 	%r454, _ZZ18hnsw_search_single8HNSW_GPUPK6__halfPiPfiiE8pq_dists;
	add.s32 	%r531, %r454, 8;
$L__BB0_163:
	ld.shared.u32 	%r455, [%r532+-8];
	st.global.u32 	[%rd190+-8], %r455;
	ld.shared.f32 	%f1128, [%r531+-8];
	st.global.f32 	[%rd189+-8], %f1128;
	ld.shared.u32 	%r456, [%r532+-4];
	st.global.u32 	[%rd190+-4], %r456;
	ld.shared.f32 	%f1129, [%r531+-4];
	st.global.f32 	[%rd189+-4], %f1129;
	ld.shared.u32 	%r457, [%r532];
	st.global.u32 	[%rd190], %r457;
	ld.shared.f32 	%f1130, [%r531];
	st.global.f32 	[%rd189], %f1130;
	ld.shared.u32 	%r458, [%r532+4];
	st.global.u32 	[%rd190+4], %r458;
	ld.shared.f32 	%f1131, [%r531+4];
	st.global.f32 	[%rd189+4], %f1131;
	add.s32 	%r533, %r533, 4;
	add.s32 	%r532, %r532, 16;
	add.s64 	%rd190, %rd190, 16;
	add.s64 	%rd189, %rd189, 16;
	add.s32 	%r531, %r531, 16;
	setp.ne.s32 	%p159, %r533, 0;
	@%p159 bra 	$L__BB0_163;
$L__BB0_164:
	setp.eq.s32 	%p160, %r196, 0;
	@%p160 bra 	$L__BB0_167;
	shl.b32 	%r459, %r534, 2;
	mov.u32 	%r460, _ZZ18hnsw_search_single8HNSW_GPUPK6__halfPiPfiiE8pq_dists;
	add.s32 	%r537, %r460, %r459;
	cvt.u64.u32 	%rd183, %r534;
	add.s64 	%rd184, %rd4, %rd183;
	shl.b64 	%rd185, %rd184, 2;
	add.s64 	%rd192, %rd2, %rd185;
	add.s64 	%rd191, %rd1, %rd185;
	mov.u32 	%r461, _ZZ18hnsw_search_single8HNSW_GPUPK6__halfPiPfiiE8pq_items;
	add.s32 	%r536, %r461, %r459;
	neg.s32 	%r535, %r196;
$L__BB0_166:
	.pragma "nounroll";
	ld.shared.u32 	%r462, [%r536];
	st.global.u32 	[%rd191], %r462;
	ld.shared.f32 	%f1132, [%r537];
	st.global.f32 	[%rd192], %f1132;
	add.s32 	%r537, %r537, 4;
	add.s64 	%rd192, %rd192, 4;
	add.s64 	%rd191, %rd191, 4;
	add.s32 	%r536, %r536, 4;
	add.s32 	%r535, %r535, 1;
	setp.ne.s32 	%p161, %r535, 0;
	@%p161 bra 	$L__BB0_166;
$L__BB0_167:
	ret;
$L__BB0_168:
	sub.s32 	%r374, %r219, %r98;
	and.b32  	%r142, %r374, 15;
	add.s32 	%r143, %r142, -1;
	and.b32  	%r144, %r219, 7;
	add.s32 	%r145, %r144, -1;
	sub.s32 	%r146, %r98, %r219;
	and.b32  	%r147, %r374, -16;
	and.b32  	%r148, %r219, 3;
	mov.b32 	%r530, 0;
	mov.u32 	%r509, %r94;
$L__BB0_169:
	add.s32 	%r375, %r96, %r509;
	mul.wide.s32 	%rd137, %r375, 4;
	add.s64 	%rd138, %rd22, %rd137;
	ld.u32 	%r151, [%rd138];
	setp.lt.s32 	%p108, %r151, 0;
	@%p108 bra 	$L__BB0_198;
	setp.gt.u32 	%p109, %r146, -16;
	mul.lo.s32 	%r376, %r151, %r219;
	cvt.s64.s32 	%rd28, %r376;
	mov.f32 	%f1188, 0f00000000;
	mov.u32 	%r513, %r98;
	@%p109 bra 	$L__BB0_173;
	mov.b32 	%r512, 0;
	mov.f32 	%f1188, 0f00000000;
	mov.u32 	%r513, %r98;
$L__BB0_172:
	.pragma "nounroll";
	cvt.s64.s32 	%rd139, %r513;
	mul.wide.s32 	%rd140, %r513, 2;
	add.s64 	%rd141, %rd3, %rd140;
	ld.global.u16 	%rs336, [%rd141];
	// begin inline asm
	{  cvt.f32.f16 %f780, %rs336;}

	// end inline asm
	add.s64 	%rd142, %rd28, %rd139;
	shl.b64 	%rd143, %rd142, 1;
	add.s64 	%rd144, %rd6, %rd143;
	ld.global.u16 	%rs337, [%rd144];
	// begin inline asm
	{  cvt.f32.f16 %f781, %rs337;}

	// end inline asm
	sub.f32 	%f812, %f780, %f781;
	fma.rn.f32 	%f813, %f812, %f812, %f1188;
	ld.global.u16 	%rs338, [%rd141+2];
	// begin inline asm
	{  cvt.f32.f16 %f782, %rs338;}

	// end inline asm
	ld.global.u16 	%rs339, [%rd144+2];
	// begin inline asm
	{  cvt.f32.f16 %f783, %rs339;}

	// end inline asm
	sub.f32 	%f814, %f782, %f783;
	fma.rn.f32 	%f815, %f814, %f814, %f813;
	ld.global.u16 	%rs340, [%rd141+4];
	// begin inline asm
	{  cvt.f32.f16 %f784, %rs340;}

	// end inline asm
	ld.global.u16 	%rs341, [%rd144+4];
	// begin inline asm
	{  cvt.f32.f16 %f785, %rs341;}

	// end inline asm
	sub.f32 	%f816, %f784, %f785;
	fma.rn.f32 	%f817, %f816, %f816, %f815;
	ld.global.u16 	%rs342, [%rd141+6];
	// begin inline asm
	{  cvt.f32.f16 %f786, %rs342;}

	// end inline asm
	ld.global.u16 	%rs343, [%rd144+6];
	// begin inline asm
	{  cvt.f32.f16 %f787, %rs343;}

	// end inline asm
	sub.f32 	%f818, %f786, %f787;
	fma.rn.f32 	%f819, %f818, %f818, %f817;
	ld.global.u16 	%rs344, [%rd141+8];
	// begin inline asm
	{  cvt.f32.f16 %f788, %rs344;}

	// end inline asm
	ld.global.u16 	%rs345, [%rd144+8];
	// begin inline asm
	{  cvt.f32.f16 %f789, %rs345;}

	// end inline asm
	sub.f32 	%f820, %f788, %f789;
	fma.rn.f32 	%f821, %f820, %f820, %f819;
	ld.global.u16 	%rs346, [%rd141+10];
	// begin inline asm
	{  cvt.f32.f16 %f790, %rs346;}

	// end inline asm
	ld.global.u16 	%rs347, [%rd144+10];
	// begin inline asm
	{  cvt.f32.f16 %f791, %rs347;}

	// end inline asm
	sub.f32 	%f822, %f790, %f791;
	fma.rn.f32 	%f823, %f822, %f822, %f821;
	ld.global.u16 	%rs348, [%rd141+12];
	// begin inline asm
	{  cvt.f32.f16 %f792, %rs348;}

	// end inline asm
	ld.global.u16 	%rs349, [%rd144+12];
	// begin inline asm
	{  cvt.f32.f16 %f793, %rs349;}

	// end inline asm
	sub.f32 	%f824, %f792, %f793;
	fma.rn.f32 	%f825, %f824, %f824, %f823;
	ld.global.u16 	%rs350, [%rd141+14];
	// begin inline asm
	{  cvt.f32.f16 %f794, %rs350;}

	// end inline asm
	ld.global.u16 	%rs351, [%rd144+14];
	// begin inline asm
	{  cvt.f32.f16 %f795, %rs351;}

	// end inline asm
	sub.f32 	%f826, %f794, %f795;
	fma.rn.f32 	%f827, %f826, %f826, %f825;
	ld.global.u16 	%rs352, [%rd141+16];
	// begin inline asm
	{  cvt.f32.f16 %f796, %rs352;}

	// end inline asm
	ld.global.u16 	%rs353, [%rd144+16];
	// begin inline asm
	{  cvt.f32.f16 %f797, %rs353;}

	// end inline asm
	sub.f32 	%f828, %f796, %f797;
	fma.rn.f32 	%f829, %f828, %f828, %f827;
	ld.global.u16 	%rs354, [%rd141+18];
	// begin inline asm
	{  cvt.f32.f16 %f798, %rs354;}

	// end inline asm
	ld.global.u16 	%rs355, [%rd144+18];
	// begin inline asm
	{  cvt.f32.f16 %f799, %rs355;}

	// end inline asm
	sub.f32 	%f830, %f798, %f799;
	fma.rn.f32 	%f831, %f830, %f830, %f829;
	ld.global.u16 	%rs356, [%rd141+20];
	// begin inline asm
	{  cvt.f32.f16 %f800, %rs356;}

	// end inline asm
	ld.global.u16 	%rs357, [%rd144+20];
	// begin inline asm
	{  cvt.f32.f16 %f801, %rs357;}

	// end inline asm
	sub.f32 	%f832, %f800, %f801;
	fma.rn.f32 	%f833, %f832, %f832, %f831;
	ld.global.u16 	%rs358, [%rd141+22];
	// begin inline asm
	{  cvt.f32.f16 %f802, %rs358;}

	// end inline asm
	ld.global.u16 	%rs359, [%rd144+22];
	// begin inline asm
	{  cvt.f32.f16 %f803, %rs359;}

	// end inline asm
	sub.f32 	%f834, %f802, %f803;
	fma.rn.f32 	%f835, %f834, %f834, %f833;
	ld.global.u16 	%rs360, [%rd141+24];
	// begin inline asm
	{  cvt.f32.f16 %f804, %rs360;}

	// end inline asm
	ld.global.u16 	%rs361, [%rd144+24];
	// begin inline asm
	{  cvt.f32.f16 %f805, %rs361;}

	// end inline asm
	sub.f32 	%f836, %f804, %f805;
	fma.rn.f32 	%f837, %f836, %f836, %f835;
	ld.global.u16 	%rs362, [%rd141+26];
	// begin inline asm
	{  cvt.f32.f16 %f806, %rs362;}

	// end inline asm
	ld.global.u16 	%rs363, [%rd144+26];
	// begin inline asm
	{  cvt.f32.f16 %f807, %rs363;}

	// end inline asm
	sub.f32 	%f838, %f806, %f807;
	fma.rn.f32 	%f839, %f838, %f838, %f837;
	ld.global.u16 	%rs364, [%rd141+28];
	// begin inline asm
	{  cvt.f32.f16 %f808, %rs364;}

	// end inline asm
	ld.global.u16 	%rs365, [%rd144+28];
	// begin inline asm
	{  cvt.f32.f16 %f809, %rs365;}

	// end inline asm
	sub.f32 	%f840, %f808, %f809;
	fma.rn.f32 	%f841, %f840, %f840, %f839;
	ld.global.u16 	%rs366, [%rd141+30];
	// begin inline asm
	{  cvt.f32.f16 %f810, %rs366;}

	// end inline asm
	ld.global.u16 	%rs367, [%rd144+30];
	// begin inline asm
	{  cvt.f32.f16 %f811, %rs367;}

	// end inline asm
	sub.f32 	%f842, %f810, %f811;
	fma.rn.f32 	%f1188, %f842, %f842, %f841;
	add.s32 	%r513, %r513, 16;
	add.s32 	%r512, %r512, 16;
	setp.ne.s32 	%p110, %r512, %r147;
	@%p110 bra 	$L__BB0_172;
$L__BB0_173:
	setp.eq.s32 	%p111, %r142, 0;
	@%p111 bra 	$L__BB0_183;
	setp.lt.u32 	%p112, %r143, 7;
	@%p112 bra 	$L__BB0_176;
	cvt.s64.s32 	%rd145, %r513;
	mul.wide.s32 	%rd146, %r513, 2;
	add.s64 	%rd147, %rd3, %rd146;
	ld.global.u16 	%rs368, [%rd147];
	// begin inline asm
	{  cvt.f32.f16 %f844, %rs368;}

	// end inline asm
	add.s64 	%rd148, %rd28, %rd145;
	shl.b64 	%rd149, %rd148, 1;
	add.s64 	%rd150, %rd6, %rd149;
	ld.global.u16 	%rs369, [%rd150];
	// begin inline asm
	{  cvt.f32.f16 %f845, %rs369;}

	// end inline asm
	sub.f32 	%f860, %f844, %f845;
	fma.rn.f32 	%f861, %f860, %f860, %f1188;
	ld.global.u16 	%rs370, [%rd147+2];
	// begin inline asm
	{  cvt.f32.f16 %f846, %rs370;}

	// end inline asm
	ld.global.u16 	%rs371, [%rd150+2];
	// begin inline asm
	{  cvt.f32.f16 %f847, %rs371;}

	// end inline asm
	sub.f32 	%f862, %f846, %f847;
	fma.rn.f32 	%f863, %f862, %f862, %f861;
	ld.global.u16 	%rs372, [%rd147+4];
	// begin inline asm
	{  cvt.f32.f16 %f848, %rs372;}

	// end inline asm
	ld.global.u16 	%rs373, [%rd150+4];
	// begin inline asm
	{  cvt.f32.f16 %f849, %rs373;}

	// end inline asm
	sub.f32 	%f864, %f848, %f849;
	fma.rn.f32 	%f865, %f864, %f864, %f863;
	ld.global.u16 	%rs374, [%rd147+6];
	// begin inline asm
	{  cvt.f32.f16 %f850, %rs374;}

	// end inline asm
	ld.global.u16 	%rs375, [%rd150+6];
	// begin inline asm
	{  cvt.f32.f16 %f851, %rs375;}

	// end inline asm
	sub.f32 	%f866, %f850, %f851;
	fma.rn.f32 	%f867, %f866, %f866, %f865;
	ld.global.u16 	%rs376, [%rd147+8];
	// begin inline asm
	{  cvt.f32.f16 %f852, %rs376;}

	// end inline asm
	ld.global.u16 	%rs377, [%rd150+8];
	// begin inline asm
	{  cvt.f32.f16 %f853, %rs377;}

	// end inline asm
	sub.f32 	%f868, %f852, %f853;
	fma.rn.f32 	%f869, %f868, %f868, %f867;
	ld.global.u16 	%rs378, [%rd147+10];
	// begin inline asm
	{  cvt.f32.f16 %f854, %rs378;}

	// end inline asm
	ld.global.u16 	%rs379, [%rd150+10];
	// begin inline asm
	{  cvt.f32.f16 %f855, %rs379;}

	// end inline asm
	sub.f32 	%f870, %f854, %f855;
	fma.rn.f32 	%f871, %f870, %f870, %f869;
	ld.global.u16 	%rs380, [%rd147+12];
	// begin inline asm
	{  cvt.f32.f16 %f856, %rs380;}

	// end inline asm
	ld.global.u16 	%rs381, [%rd150+12];
	// begin inline asm
	{  cvt.f32.f16 %f857, %rs381;}

	// end inline asm
	sub.f32 	%f872, %f856, %f857;
	fma.rn.f32 	%f873, %f872, %f872, %f871;
	ld.global.u16 	%rs382, [%rd147+14];
	// begin inline asm
	{  cvt.f32.f16 %f858, %rs382;}

	// end inline asm
	ld.global.u16 	%rs383, [%rd150+14];
	// begin inline asm
	{  cvt.f32.f16 %f859, %rs383;}

	// end inline asm
	sub.f32 	%f874, %f858, %f859;
	fma.rn.f32 	%f1188, %f874, %f874, %f873;
	add.s32 	%r513, %r513, 8;
$L__BB0_176:
	setp.eq.s32 	%p113, %r144, 0;
	@%p113 bra 	$L__BB0_183;
	setp.lt.u32 	%p114, %r145, 3;
	@%p114 bra 	$L__BB0_179;
	cvt.s64.s32 	%rd151, %r513;
	mul.wide.s32 	%rd152, %r513, 2;
	add.s64 	%rd153, %rd3, %rd152;
	ld.global.u16 	%rs384, [%rd153];
	// begin inline asm
	{  cvt.f32.f16 %f876, %rs384;}

	// end inline asm
	add.s64 	%rd154, %rd28, %rd151;
	shl.b64 	%rd155, %rd154, 1;
	add.s64 	%rd156, %rd6, %rd155;
	ld.global.u16 	%rs385, [%rd156];
	// begin inline asm
	{  cvt.f32.f16 %f877, %rs385;}

	// end inline asm
	sub.f32 	%f884, %f876, %f877;
	fma.rn.f32 	%f885, %f884, %f884, %f1188;
	ld.global.u16 	%rs386, [%rd153+2];
	// begin inline asm
	{  cvt.f32.f16 %f878, %rs386;}

	// end inline asm
	ld.global.u16 	%rs387, [%rd156+2];
	// begin inline asm
	{  cvt.f32.f16 %f879, %rs387;}

	// end inline asm
	sub.f32 	%f886, %f878, %f879;
	fma.rn.f32 	%f887, %f886, %f886, %f885;
	ld.global.u16 	%rs388, [%rd153+4];
	// begin inline asm
	{  cvt.f32.f16 %f880, %rs388;}

	// end inline asm
	ld.global.u16 	%rs389, [%rd156+4];
	// begin inline asm
	{  cvt.f32.f16 %f881, %rs389;}

	// end inline asm
	sub.f32 	%f888, %f880, %f881;
	fma.rn.f32 	%f889, %f888, %f888, %f887;
	ld.global.u16 	%rs390, [%rd153+6];
	// begin inline asm
	{  cvt.f32.f16 %f882, %rs390;}

	// end inline asm
	ld.global.u16 	%rs391, [%rd156+6];
	// begin inline asm
	{  cvt.f32.f16 %f883, %rs391;}

	// end inline asm
	sub.f32 	%f890, %f882, %f883;
	fma.rn.f32 	%f1188, %f890, %f890, %f889;
	add.s32 	%r513, %r513, 4;
$L__BB0_179:
	setp.eq.s32 	%p115, %r148, 0;
	@%p115 bra 	$L__BB0_183;
	setp.eq.s32 	%p116, %r148, 1;
	cvt.s64.s32 	%rd157, %r513;
	mul.wide.s32 	%rd158, %r513, 2;
	add.s64 	%rd29, %rd3, %rd158;
	ld.global.u16 	%rs392, [%rd29];
	// begin inline asm
	{  cvt.f32.f16 %f891, %rs392;}

	// end inline asm
	add.s64 	%rd159, %rd28, %rd157;
	shl.b64 	%rd160, %rd159, 1;
	add.s64 	%rd30, %rd6, %rd160;
	ld.global.u16 	%rs393, [%rd30];
	// begin inline asm
	{  cvt.f32.f16 %f892, %rs393;}

	// end inline asm
	sub.f32 	%f893, %f891, %f892;
	fma.rn.f32 	%f1188, %f893, %f893, %f1188;
	@%p116 bra 	$L__BB0_183;
	setp.eq.s32 	%p117, %r148, 2;
	ld.global.u16 	%rs394, [%rd29+2];
	// begin inline asm
	{  cvt.f32.f16 %f894, %rs394;}

	// end inline asm
	ld.global.u16 	%rs395, [%rd30+2];
	// begin inline asm
	{  cvt.f32.f16 %f895, %rs395;}

	// end inline asm
	sub.f32 	%f896, %f894, %f895;
	fma.rn.f32 	%f1188, %f896, %f896, %f1188;
	@%p117 bra 	$L__BB0_183;
	ld.global.u16 	%rs396, [%rd29+4];
	// begin inline asm
	{  cvt.f32.f16 %f897, %rs396;}

	// end inline asm
	ld.global.u16 	%rs397, [%rd30+4];
	// begin inline asm
	{  cvt.f32.f16 %f898, %rs397;}

	// end inline asm
	sub.f32 	%f899, %f897, %f898;
	fma.rn.f32 	%f1188, %f899, %f899, %f1188;
$L__BB0_183:
	setp.ne.s32 	%p118, %r94, 0;
	sqrt.rn.f32 	%f102, %f1188;
	@%p118 bra 	$L__BB0_198;
	setp.lt.s32 	%p119, %r530, %r221;
	@%p119 bra 	$L__BB0_193;
	ld.shared.f32 	%f900, [_ZZ18hnsw_search_single8HNSW_GPUPK6__halfPiPfiiE8pq_dists];
	setp.geu.f32 	%p120, %f102, %f900;
	@%p120 bra 	$L__BB0_198;
	st.shared.u32 	[_ZZ18hnsw_search_single8HNSW_GPUPK6__halfPiPfiiE8pq_items], %r151;
	st.shared.f32 	[_ZZ18hnsw_search_single8HNSW_GPUPK6__halfPiPfiiE8pq_dists], %f102;
	mov.b32 	%r516, 0;
	mov.u32 	%r518, %r516;
$L__BB0_187:
	shl.b32 	%r379, %r516, 1;
	or.b32  	%r162, %r379, 1;
	add.s32 	%r163, %r379, 2;
	setp.ge.s32 	%p121, %r162, %r530;
	shl.b32 	%r380, %r516, 3;
	mov.u32 	%r381, _ZZ18hnsw_search_single8HNSW_GPUPK6__halfPiPfiiE8pq_dists;
	add.s32 	%r164, %r381, %r380;
	@%p121 bra 	$L__BB0_189;
	ld.shared.f32 	%f901, [%r164+4];
	setp.gt.f32 	%p122, %f901, %f102;
	selp.b32 	%r518, %r162, %r516, %p122;
$L__BB0_189:
	setp.ge.s32 	%p123, %r163, %r530;
	@%p123 bra 	$L__BB0_191;
	ld.shared.f32 	%f902, [%r164+8];
	shl.b32 	%r382, %r518, 2;
	add.s32 	%r384, %r381, %r382;
	ld.shared.f32 	%f903, [%r384];
	setp.gt.f32 	%p124, %f902, %f903;
	selp.b32 	%r518, %r163, %r518, %p124;
$L__BB0_191:
	setp.eq.s32 	%p125, %r518, %r516;
	@%p125 bra 	$L__BB0_198;
	shl.b32 	%r385, %r516, 2;
	mov.u32 	%r386, _ZZ18hnsw_search_single8HNSW_GPUPK6__halfPiPfiiE8pq_items;
	add.s32 	%r387, %r386, %r385;
	sub.s32 	%r388, %r164, %r385;
	shl.b32 	%r389, %r518, 2;
	add.s32 	%r390, %r386, %r389;
	ld.shared.u32 	%r391, [%r390];
	st.shared.u32 	[%r387], %r391;
	add.s32 	%r393, %r381, %r389;
	ld.shared.f32 	%f904, [%r393];
	st.shared.f32 	[%r388], %f904;
	st.shared.u32 	[%r390], %r151;
	st.shared.f32 	[%r393], %f102;
	mov.u32 	%r516, %r518;
	bra.uni 	$L__BB0_187;
$L__BB0_193:
	setp.lt.s32 	%p126, %r530, 1;
	mov.u32 	%r520, %r530;
	@%p126 bra 	$L__BB0_197;
	mov.u32 	%r520, %r530;
$L__BB0_195:
	add.s32 	%r170, %r520, -1;
	shr.u32 	%r171, %r170, 1;
	shl.b32 	%r394, %r171, 2;
	mov.u32 	%r395, _ZZ18hnsw_search_single8HNSW_GPUPK6__halfPiPfiiE8pq_dists;
	add.s32 	%r396, %r395, %r394;
	ld.shared.f32 	%f103, [%r396];
	setp.leu.f32 	%p127, %f103, %f102;
	@%p127 bra 	$L__BB0_197;
	mov.u32 	%r398, _ZZ18hnsw_search_single8HNSW_GPUPK6__halfPiPfiiE8pq_items;
	add.s32 	%r399, %r398, %r394;
	ld.shared.u32 	%r400, [%r399];
	shl.b32 	%r401, %r520, 2;
	add.s32 	%r402, %r398, %r401;
	st.shared.u32 	[%r402], %r400;
	add.s32 	%r404, %r395, %r401;
	st.shared.f32 	[%r404], %f103;
	setp.gt.u32 	%p128, %r170, 1;
	mov.u32 	%r520, %r171;
	@%p128 bra 	$L__BB0_195;
$L__BB0_197:
	shl.b32 	%r405, %r520, 2;
	mov.u32 	%r406, _ZZ18hnsw_search_single8HNSW_GPUPK6__halfPiPfiiE8pq_items;
	add.s32 	%r407, %r406, %r405;
	st.shared.u32 	[%r407], %r151;
	mov.u32 	%r408, _ZZ18hnsw_search_single8HNSW_GPUPK6__halfPiPfiiE8pq_dists;
	add.s32 	%r409, %r408, %r405;
	st.shared.f32 	[%r409], %f102;
	add.s32 	%r530, %r530, 1;
$L__BB0_198:
	add.s32 	%r509, %r509, %r99;
	setp.lt.s32 	%p129, %r509, %r95;
	@%p129 bra 	$L__BB0_169;
	bra.uni 	$L__BB0_159;
$L__BB0_199:
	ld.shared.f32 	%f772, [_ZZ18hnsw_search_single8HNSW_GPUPK6__halfPiPfiiE8pq_dists];
	setp.leu.f32 	%p98, %f772, 0f00000000;
	@%p98 bra 	$L__BB0_158;
	st.shared.u32 	[_ZZ18hnsw_search_single8HNSW_GPUPK6__halfPiPfiiE8pq_items], %r178;
	mov.b32 	%r526, 0;
	st.shared.u32 	[_ZZ18hnsw_search_single8HNSW_GPUPK6__halfPiPfiiE8pq_dists], %r526;
	mov.u32 	%r528, %r526;
$L__BB0_201:
	shl.b32 	%r340, %r526, 1;
	or.b32  	%r185, %r340, 1;
	add.s32 	%r186, %r340, 2;
	setp.ge.s32 	%p99, %r185, %r530;
	shl.b32 	%r341, %r526, 3;
	mov.u32 	%r342, _ZZ18hnsw_search_single8HNSW_GPUPK6__halfPiPfiiE8pq_dists;
	add.s32 	%r187, %r342, %r341;
	@%p99 bra 	$L__BB0_203;
	ld.shared.f32 	%f773, [%r187+4];
	setp.gt.f32 	%p100, %f773, 0f00000000;
	selp.b32 	%r528, %r185, %r526, %p100;
$L__BB0_203:
	setp.ge.s32 	%p101, %r186, %r530;
	@%p101 bra 	$L__BB0_205;
	ld.shared.f32 	%f774, [%r187+8];
	shl.b32 	%r343, %r528, 2;
	add.s32 	%r345, %r342, %r343;
	ld.shared.f32 	%f775, [%r345];
	setp.gt.f32 	%p102, %f774, %f775;
	selp.b32 	%r528, %r186, %r528, %p102;
$L__BB0_205:
	setp.eq.s32 	%p103, %r528, %r526;
	@%p103 bra 	$L__BB0_158;
	shl.b32 	%r346, %r526, 2;
	mov.u32 	%r347, _ZZ18hnsw_search_single8HNSW_GPUPK6__halfPiPfiiE8pq_items;
	add.s32 	%r348, %r347, %r346;
	sub.s32 	%r349, %r187, %r346;
	shl.b32 	%r350, %r528, 2;
	add.s32 	%r351, %r347, %r350;
	ld.shared.u32 	%r352, [%r351];
	st.shared.u32 	[%r348], %r352;
	add.s32 	%r354, %r342, %r350;
	ld.shared.f32 	%f776, [%r354];
	st.shared.f32 	[%r349], %f776;
	st.shared.u32 	[%r351], %r178;
	mov.b32 	%r355, 0;
	st.shared.u32 	[%r354], %r355;
	mov.u32 	%r526, %r528;
	bra.uni 	$L__BB0_201;

}
	// .globl	_Z17hnsw_insert_batch8HNSW_GPUPK6__halfPiii
.visible .entry _Z17hnsw_insert_batch8HNSW_GPUPK6__halfPiii(
	.param .align 8 .b8 _Z17hnsw_insert_batch8HNSW_GPUPK6__halfPiii_param_0[48],
	.param .u64 .ptr .align 1 _Z17hnsw_insert_batch8HNSW_GPUPK6__halfPiii_param_1,
	.param .u64 .ptr .align 1 _Z17hnsw_insert_batch8HNSW_GPUPK6__halfPiii_param_2,
	.param .u32 _Z17hnsw_insert_batch8HNSW_GPUPK6__halfPiii_param_3,
	.param .u32 _Z17hnsw_insert_batch8HNSW_GPUPK6__halfPiii_param_4
)
{
	.reg .pred 	%p<90>;
	.reg .b16 	%rs<336>;
	.reg .b32 	%r<247>;
	.reg .b32 	%f<769>;
	.reg .b64 	%rd<111>;

	ld.param.v2.u32 	{%r99, %r100}, [_Z17hnsw_insert_batch8HNSW_GPUPK6__halfPiii_param_0+40];
	ld.param.v2.u32 	{%r23, %r96}, [_Z17hnsw_insert_batch8HNSW_GPUPK6__halfPiii_param_0+8];
	ld.param.u64 	%rd18, [_Z17hnsw_insert_batch8HNSW_GPUPK6__halfPiii_param_0];
	ld.param.u64 	%rd19, [_Z17hnsw_insert_batch8HNSW_GPUPK6__halfPiii_param_0+32];
	ld.param.u64 	%rd20, [_Z17hnsw_insert_batch8HNSW_GPUPK6__halfPiii_param_1];
	ld.param.u32 	%r102, [_Z17hnsw_insert_batch8HNSW_GPUPK6__halfPiii_param_3];
	ld.param.u32 	%r101, [_Z17hnsw_insert_batch8HNSW_GPUPK6__halfPiii_param_4];
	cvta.to.global.u64 	%rd1, %rd19;
	mov.u32 	%r2, %ctaid.x;
	setp.ge.s32 	%p2, %r2, %r102;
	@%p2 bra 	$L__BB1_110;
	cvta.to.global.u64 	%rd21, %rd20;
	mul.lo.s32 	%r103, %r99, %r2;
	mul.wide.s32 	%rd22, %r103, 2;
	add.s64 	%rd2, %rd21, %rd22;
	setp.lt.s32 	%p3, %r23, 1;
	@%p3 bra 	$L__BB1_110;
	mov.u32 	%r5, %tid.x;
	mov.u32 	%r6, %ntid.x;
	mul.lo.s32 	%r104, %r96, %r99;
	mul.wide.s32 	%rd23, %r104, 2;
	add.s64 	%rd3, %rd1, %rd23;
	shr.s32 	%r105, %r99, 31;
	shr.u32 	%r106, %r105, 29;
	add.s32 	%r107, %r99, %r106;
	shr.s32 	%r108, %r107, 3;
	and.b32  	%r7, %r107, -8;
	shr.s32 	%r109, %r96, 31;
	shr.u32 	%r110, %r109, 27;
	add.s32 	%r111, %r96, %r110;
	shr.s32 	%r112, %r111, 5;
	shl.b32 	%r113, %r112, 2;
	mov.u32 	%r114, _ZZ21search_layer_parallelRK8HNSW_GPURK9HNSWLayerPK6__halfiiE7visited;
	add.s32 	%r8, %r114, %r113;
	add.s32 	%r115, %r5, %r6;
	cvt.u16.u32 	%rs2, %r115;
	xor.b16  	%rs3, %rs2, 4095;
	cvt.u16.u32 	%rs4, %r6;
	div.u16 	%rs5, %rs3, %rs4;
	sub.s32 	%r116, %r99, %r7;
	and.b32  	%r9, %r116, 15;
	add.s32 	%r10, %r9, -1;
	and.b32  	%r11, %r99, 7;
	add.s32 	%r12, %r11, -1;
	add.s32 	%r13, %r108, -1;
	not.b32 	%r117, %r7;
	add.s32 	%r14, %r99, %r117;
	and.b16  	%rs1, %rs5, 3;
	shl.b32 	%r118, %r5, 2;
	add.s32 	%r15, %r114, %r118;
	shl.b32 	%r16, %r6, 2;
	add.s32 	%r17, %r15, %r16;
	and.b32  	%r18, %r108, 1;
	and.b32  	%r19, %r108, 268435454;
	and.b32  	%r20, %r116, -16;
	and.b32  	%r21, %r99, 3;
	bra.uni 	$L__BB1_4;
$L__BB1_3:
	add.s32 	%r22, %r23, -1;
	setp.lt.s32 	%p89, %r23, 2;
	mov.u32 	%r23, %r22;
	@%p89 bra 	$L__BB1_110;
$L__BB1_4:
	setp.eq.s16 	%p4, %rs1, 2;
	mov.u32 	%r216, %r5;
	@%p4 bra 	$L__BB1_8;
	add.s32 	%r216, %r5, %r6;
	setp.eq.s16 	%p5, %rs1, 3;
	mov.b32 	%r119, 0;
	st.shared.u32 	[%r15], %r119;
	@%p5 bra 	$L__BB1_8;
	add.s32 	%r216, %r216, %r6;
	setp.eq.s16 	%p6, %rs1, 0;
	mov.b32 	%r120, 0;
	st.shared.u32 	[%r17], %r120;
	@%p6 bra 	$L__BB1_8;
	add.s32 	%r216, %r216, %r6;
	add.s32 	%r121, %r17, %r16;
	mov.b32 	%r122, 0;
	st.shared.u32 	[%r121], %r122;
$L__BB1_8:
	shl.b32 	%r123, %r216, 2;
	mov.u32 	%r124, _ZZ21search_layer_parallelRK8HNSW_GPURK9HNSWLayerPK6__halfiiE7visited;
	add.s32 	%r217, %r124, %r123;
$L__BB1_9:
	mov.b32 	%r125, 0;
	st.shared.u32 	[%r217], %r125;
	add.s32 	%r126, %r217, %r16;
	st.shared.u32 	[%r126], %r125;
	shl.b32 	%r127, %r6, 3;
	add.s32 	%r128, %r217, %r127;
	st.shared.u32 	[%r128], %r125;
	mad.lo.s32 	%r129, %r6, 12, %r217;
	st.shared.u32 	[%r129], %r125;
	add.s32 	%r216, %r216, %r16;
	shl.b32 	%r130, %r6, 4;
	add.s32 	%r217, %r217, %r130;
	setp.lt.u32 	%p7, %r216, 4096;
	@%p7 bra 	$L__BB1_9;
	setp.ne.s32 	%p8, %r5, 0;
	bar.sync 	0;
	@%p8 bra 	$L__BB1_33;
	setp.lt.s32 	%p9, %r99, 8;
	st.shared.u32 	[_ZZ21search_layer_parallelRK8HNSW_GPURK9HNSWLayerPK6__halfiiE10candidates], %r96;
	mov.f32 	%f744, 0f00000000;
	@%p9 bra 	$L__BB1_18;
	and.b32  	%r131, %r99, 2147483640;
	setp.eq.s32 	%p10, %r131, 8;
	mov.f32 	%f744, 0f00000000;
	mov.b64 	%rd109, 0;
	@%p10 bra 	$L__BB1_16;
	mov.f32 	%f744, 0f00000000;
	mov.b32 	%r219, 0;
$L__BB1_14:
	shl.b32 	%r133, %r219, 3;
	mul.wide.u32 	%rd25, %r133, 2;
	add.s64 	%rd26, %rd2, %rd25;
	ld.global.u16 	%rs6, [%rd26];
	// begin inline asm
	{  cvt.f32.f16 %f71, %rs6;}

	// end inline asm
	add.s64 	%rd27, %rd3, %rd25;
	ld.global.u16 	%rs7, [%rd27];
	// begin inline asm
	{  cvt.f32.f16 %f72, %rs7;}

	// end inline asm
	sub.f32 	%f103, %f71, %f72;
	fma.rn.f32 	%f104, %f103, %f103, %f744;
	ld.global.u16 	%rs8, [%rd26+2];
	// begin inline asm
	{  cvt.f32.f16 %f73, %rs8;}

	// end inline asm
	ld.global.u16 	%rs9, [%rd27+2];
	// begin inline asm
	{  cvt.f32.f16 %f74, %rs9;}

	// end inline asm
	sub.f32 	%f105, %f73, %f74;
	fma.rn.f32 	%f106, %f105, %f105, %f104;
	ld.global.u16 	%rs10, [%rd26+4];
	// begin inline asm
	{  cvt.f32.f16 %f75, %rs10;}

	// end inline asm
	ld.global.u16 	%rs11, [%rd27+4];
	// begin inline asm
	{  cvt.f32.f16 %f76, %rs11;}

	// end inline asm
	sub.f32 	%f107, %f75, %f76;
	fma.rn.f32 	%f108, %f107, %f107, %f106;
	ld.global.u16 	%rs12, [%rd26+6];
	// begin inline asm
	{  cvt.f32.f16 %f77, %rs12;}

	// end inline asm
	ld.global.u16 	%rs13, [%rd27+6];
	// begin inline asm
	{  cvt.f32.f16 %f78, %rs13;}

	// end inline asm
	sub.f32 	%f109, %f77, %f78;
	fma.rn.f32 	%f110, %f109, %f109, %f108;
	ld.global.u16 	%rs14, [%rd26+8];
	// begin inline asm
	{  cvt.f32.f16 %f79, %rs14;}

	// end inline asm
	ld.global.u16 	%rs15, [%rd27+8];
	// begin inline asm
	{  cvt.f32.f16 %f80, %rs15;}

	// end inline asm
	sub.f32 	%f111, %f79, %f80;
	fma.rn.f32 	%f112, %f111, %f111, %f110;
	ld.global.u16 	%rs16, [%rd26+10];
	// begin inline asm
	{  cvt.f32.f16 %f81, %rs16;}

	// end inline asm
	ld.global.u16 	%rs17, [%rd27+10];
	// begin inline asm
	{  cvt.f32.f16 %f82, %rs17;}

	// end inline asm
	sub.f32 	%f113, %f81, %f82;
	fma.rn.f32 	%f114, %f113, %f113, %f112;
	ld.global.u16 	%rs18, [%rd26+12];
	// begin inline asm
	{  cvt.f32.f16 %f83, %rs18;}

	// end inline asm
	ld.global.u16 	%rs19, [%rd27+12];
	// begin inline asm
	{  cvt.f32.f16 %f84, %rs19;}

	// end inline asm
	sub.f32 	%f115, %f83, %f84;
	fma.rn.f32 	%f116, %f115, %f115, %f114;
	ld.global.u16 	%rs20, [%rd26+14];
	// begin inline asm
	{  cvt.f32.f16 %f85, %rs20;}

	// end inline asm
	ld.global.u16 	%rs21, [%rd27+14];
	// begin inline asm
	{  cvt.f32.f16 %f86, %rs21;}

	// end inline asm
	sub.f32 	%f117, %f85, %f86;
	fma.rn.f32 	%f118, %f117, %f117, %f116;
	ld.global.u16 	%rs22, [%rd26+16];
	// begin inline asm
	{  cvt.f32.f16 %f87, %rs22;}

	// end inline asm
	ld.global.u16 	%rs23, [%rd27+16];
	// begin inline asm
	{  cvt.f32.f16 %f88, %rs23;}

	// end inline asm
	sub.f32 	%f119, %f87, %f88;
	fma.rn.f32 	%f120, %f119, %f119, %f118;
	ld.global.u16 	%rs24, [%rd26+18];
	// begin inline asm
	{  cvt.f32.f16 %f89, %rs24;}

	// end inline asm
	ld.global.u16 	%rs25, [%rd27+18];
	// begin inline asm
	{  cvt.f32.f16 %f90, %rs25;}

	// end inline asm
	sub.f32 	%f121, %f89, %f90;
	fma.rn.f32 	%f122, %f121, %f121, %f120;
	ld.global.u16 	%rs26, [%rd26+20];
	// begin inline asm
	{  cvt.f32.f16 %f91, %rs26;}

	// end inline asm
	ld.global.u16 	%rs27, [%rd27+20];
	// begin inline asm
	{  cvt.f32.f16 %f92, %rs27;}

	// end inline asm
	sub.f32 	%f123, %f91, %f92;
	fma.rn.f32 	%f124, %f123, %f123, %f122;
	ld.global.u16 	%rs28, [%rd26+22];
	// begin inline asm
	{  cvt.f32.f16 %f93, %rs28;}

	// end inline asm
	ld.global.u16 	%rs29, [%rd27+22];
	// begin inline asm
	{  cvt.f32.f16 %f94, %rs29;}

	// end inline asm
	sub.f32 	%f125, %f93, %f94;
	fma.rn.f32 	%f126, %f125, %f125, %f124;
	ld.global.u16 	%rs30, [%rd26+24];
	// begin inline asm
	{  cvt.f32.f16 %f95, %rs30;}

	// end inline asm
	ld.global.u16 	%rs31, [%rd27+24];
	// begin inline asm
	{  cvt.f32.f16 %f96, %rs31;}

	// end inline asm
	sub.f32 	%f127, %f95, %f96;
	fma.rn.f32 	%f128, %f127, %f127, %f126;
	ld.global.u16 	%rs32, [%rd26+26];
	// begin inline asm
	{  cvt.f32.f16 %f97, %rs32;}

	// end inline asm
	ld.global.u16 	%rs33, [%rd27+26];
	// begin inline asm
	{  cvt.f32.f16 %f98, %rs33;}

	// end inline asm
	sub.f32 	%f129, %f97, %f98;
	fma.rn.f32 	%f130, %f129, %f129, %f128;
	ld.global.u16 	%rs34, [%rd26+28];
	// begin inline asm
	{  cvt.f32.f16 %f99, %rs34;}

	// end inline asm
	ld.global.u16 	%rs35, [%rd27+28];
	// begin inline asm
	{  cvt.f32.f16 %f100, %rs35;}

	// end inline asm
	sub.f32 	%f131, %f99, %f100;
	fma.rn.f32 	%f132, %f131, %f131, %f130;
	ld.global.u16 	%rs36, [%rd26+30];
	// begin inline asm
	{  cvt.f32.f16 %f101, %rs36;}

	// end inline asm
	ld.global.u16 	%rs37, [%rd27+30];
	// begin inline asm
	{  cvt.f32.f16 %f102, %rs37;}

	// end inline asm
	sub.f32 	%f133, %f101, %f102;
	fma.rn.f32 	%f744, %f133, %f133, %f132;
	add.s32 	%r219, %r219, 2;
	setp.ne.s32 	%p11, %r219, %r19;
	@%p11 bra 	$L__BB1_14;
	shl.b32 	%r134, %r19, 3;
	cvt.u64.u32 	%rd109, %r134;
$L__BB1_16:
	setp.eq.s32 	%p12, %r18, 0;
	@%p12 bra 	$L__BB1_18;
	shl.b64 	%rd28, %rd109, 1;
	add.s64 	%rd29, %rd2, %rd28;
	ld.global.u16 	%rs38, [%rd29];
	// begin inline asm
	{  cvt.f32.f16 %f134, %rs38;}

	// end inline asm
	add.s64 	%rd30, %rd3, %rd28;
	ld.global.u16 	%rs39, [%rd30];
	// begin inline asm
	{  cvt.f32.f16 %f135, %rs39;}

	// end inline asm
	sub.f32 	%f150, %f134, %f135;
	fma.rn.f32 	%f151, %f150, %f150, %f744;
	ld.global.u16 	%rs40, [%rd29+2];
	// begin inline asm
	{  cvt.f32.f16 %f136, %rs40;}

	// end inline asm
	ld.global.u16 	%rs41, [%rd30+2];
	// begin inline asm
	{  cvt.f32.f16 %f137, %rs41;}

	// end inline asm
	sub.f32 	%f152, %f136, %f137;
	fma.rn.f32 	%f153, %f152, %f152, %f151;
	ld.global.u16 	%rs42, [%rd29+4];
	// begin inline asm
	{  cvt.f32.f16 %f138, %rs42;}

	// end inline asm
	ld.global.u16 	%rs43, [%rd30+4];
	// begin inline asm
	{  cvt.f32.f16 %f139, %rs43;}

	// end inline asm
	sub.f32 	%f154, %f138, %f139;
	fma.rn.f32 	%f155, %f154, %f154, %f153;
	ld.global.u16 	%rs44, [%rd29+6];
	// begin inline asm
	{  cvt.f32.f16 %f140, %rs44;}

	// end inline asm
	ld.global.u16 	%rs45, [%rd30+6];
	// begin inline asm
	{  cvt.f32.f16 %f141, %rs45;}

	// end inline asm
	sub.f32 	%f156, %f140, %f141;
	fma.rn.f32 	%f157, %f156, %f156, %f155;
	ld.global.u16 	%rs46, [%rd29+8];
	// begin inline asm
	{  cvt.f32.f16 %f142, %rs46;}

	// end inline asm
	ld.global.u16 	%rs47, [%rd30+8];
	// begin inline asm
	{  cvt.f32.f16 %f143, %rs47;}

	// end inline asm
	sub.f32 	%f158, %f142, %f143;
	fma.rn.f32 	%f159, %f158, %f158, %f157;
	ld.global.u16 	%rs48, [%rd29+10];
	// begin inline asm
	{  cvt.f32.f16 %f144, %rs48;}

	// end inline asm
	ld.global.u16 	%rs49, [%rd30+10];
	// begin inline asm
	{  cvt.f32.f16 %f145, %rs49;}

	// end inline asm
	sub.f32 	%f160, %f144, %f145;
	fma.rn.f32 	%f161, %f160, %f160, %f159;
	ld.global.u16 	%rs50, [%rd29+12];
	// begin inline asm
	{  cvt.f32.f16 %f146, %rs50;}

	// end inline asm
	ld.global.u16 	%rs51, [%rd30+12];
	// begin inline asm
	{  cvt.f32.f16 %f147, %rs51;}

	// end inline asm
	sub.f32 	%f162, %f146, %f147;
	fma.rn.f32 	%f163, %f162, %f162, %f161;
	ld.global.u16 	%rs52, [%rd29+14];
	// begin inline asm
	{  cvt.f32.f16 %f148, %rs52;}

	// end inline asm
	ld.global.u16 	%rs53, [%rd30+14];
	// begin inline asm
	{  cvt.f32.f16 %f149, %rs53;}

	// end inline asm
	sub.f32 	%f164, %f148, %f149;
	fma.rn.f32 	%f744, %f164, %f164, %f163;
$L__BB1_18:
	setp.ge.s32 	%p13, %r7, %r99;
	@%p13 bra 	$L__BB1_32;
	sub.s32 	%r135, %r7, %r99;
	setp.gt.u32 	%p14, %r135, -16;
	mov.u32 	%r222, %r7;
	@%p14 bra 	$L__BB1_22;
	mov.b32 	%r221, 0;
	mov.u32 	%r222, %r7;
$L__BB1_21:
	.pragma "nounroll";
	mul.wide.s32 	%rd31, %r222, 2;
	add.s64 	%rd32, %rd2, %rd31;
	ld.global.u16 	%rs54, [%rd32];
	// begin inline asm
	{  cvt.f32.f16 %f166, %rs54;}

	// end inline asm
	add.s64 	%rd33, %rd3, %rd31;
	ld.global.u16 	%rs55, [%rd33];
	// begin inline asm
	{  cvt.f32.f16 %f167, %rs55;}

	// end inline asm
	sub.f32 	%f198, %f166, %f167;
	fma.rn.f32 	%f199, %f198, %f198, %f744;
	ld.global.u16 	%rs56, [%rd32+2];
	// begin inline asm
	{  cvt.f32.f16 %f168, %rs56;}

	// end inline asm
	ld.global.u16 	%rs57, [%rd33+2];
	// begin inline asm
	{  cvt.f32.f16 %f169, %rs57;}

	// end inline asm
	sub.f32 	%f200, %f168, %f169;
	fma.rn.f32 	%f201, %f200, %f200, %f199;
	ld.global.u16 	%rs58, [%rd32+4];
	// begin inline asm
	{  cvt.f32.f16 %f170, %rs58;}

	// end inline asm
	ld.global.u16 	%rs59, [%rd33+4];
	// begin inline asm
	{  cvt.f32.f16 %f171, %rs59;}

	// end inline asm
	sub.f32 	%f202, %f170, %f171;
	fma.rn.f32 	%f203, %f202, %f202, %f201;
	ld.global.u16 	%rs60, [%rd32+6];
	// begin inline asm
	{  cvt.f32.f16 %f172, %rs60;}

	// end inline asm
	ld.global.u16 	%rs61, [%rd33+6];
	// begin inline asm
	{  cvt.f32.f16 %f173, %rs61;}

	// end inline asm
	sub.f32 	%f204, %f172, %f173;
	fma.rn.f32 	%f205, %f204, %f204, %f203;
	ld.global.u16 	%rs62, [%rd32+8];
	// begin inline asm
	{  cvt.f32.f16 %f174, %rs62;}

	// end inline asm
	ld.global.u16 	%rs63, [%rd33+8];
	// begin inline asm
	{  cvt.f32.f16 %f175, %rs63;}

	// end inline asm
	sub.f32 	%f206, %f174, %f175;
	fma.rn.f32 	%f207, %f206, %f206, %f205;
	ld.global.u16 	%rs64, [%rd32+10];
	// begin inline asm
	{  cvt.f32.f16 %f176, %rs64;}

	// end inline asm
	ld.global.u16 	%rs65, [%rd33+10];
	// begin inline asm
	{  cvt.f32.f16 %f177, %rs65;}

	// end inline asm
	sub.f32 	%f208, %f176, %f177;
	fma.rn.f32 	%f209, %f208, %f208, %f207;
	ld.global.u16 	%rs66, [%rd32+12];
	// begin inline asm
	{  cvt.f32.f16 %f178, %rs66;}

	// end inline asm
	ld.global.u16 	%rs67, [%rd33+12];
	// begin inline asm
	{  cvt.f32.f16 %f179, %rs67;}

	// end inline asm
	sub.f32 	%f210, %f178, %f179;
	fma.rn.f32 	%f211, %f210, %f210, %f209;
	ld.global.u16 	%rs68, [%rd32+14];
	// begin inline asm
	{  cvt.f32.f16 %f180, %rs68;}

	// end inline asm
	ld.global.u16 	%rs69, [%rd33+14];
	// begin inline asm
	{  cvt.f32.f16 %f181, %rs69;}

	// end inline asm
	sub.f32 	%f212, %f180, %f181;
	fma.rn.f32 	%f213, %f212, %f212, %f211;
	ld.global.u16 	%rs70, [%rd32+16];
	// begin inline asm
	{  cvt.f32.f16 %f182, %rs70;}

	// end inline asm
	ld.global.u16 	%rs71, [%rd33+16];
	// begin inline asm
	{  cvt.f32.f16 %f183, %rs71;}

	// end inline asm
	sub.f32 	%f214, %f182, %f183;
	fma.rn.f32 	%f215, %f214, %f214, %f213;
	ld.global.u16 	%rs72, [%rd32+18];
	// begin inline asm
	{  cvt.f32.f16 %f184, %rs72;}

	// end inline asm
	ld.global.u16 	%rs73, [%rd33+18];
	// begin inline asm
	{  cvt.f32.f16 %f185, %rs73;}

	// end inline asm
	sub.f32 	%f216, %f184, %f185;
	fma.rn.f32 	%f217, %f216, %f216, %f215;
	ld.global.u16 	%rs74, [%rd32+20];
	// begin inline asm
	{  cvt.f32.f16 %f186, %rs74;}

	// end inline asm
	ld.global.u16 	%rs75, [%rd33+20];
	// begin inline asm
	{  cvt.f32.f16 %f187, %rs75;}

	// end inline asm
	sub.f32 	%f218, %f186, %f187;
	fma.rn.f32 	%f219, %f218, %f218, %f217;
	ld.global.u16 	%rs76, [%rd32+22];
	// begin inline asm
	{  cvt.f32.f16 %f188, %rs76;}

	// end inline asm
	ld.global.u16 	%rs77, [%rd33+22];
	// begin inline asm
	{  cvt.f32.f16 %f189, %rs77;}

	// end inline asm
	sub.f32 	%f220, %f188, %f189;
	fma.rn.f32 	%f221, %f220, %f220, %f219;
	ld.global.u16 	%rs78, [%rd32+24];
	// begin inline asm
	{  cvt.f32.f16 %f190, %rs78;}

	// end inline asm
	ld.global.u16 	%rs79, [%rd33+24];
	// begin inline asm
	{  cvt.f32.f16 %f191, %rs79;}

	// end inline asm
	sub.f32 	%f222, %f190, %f191;
	fma.rn.f32 	%f223, %f222, %f222, %f221;
	ld.global.u16 	%rs80, [%rd32+26];
	// begin inline asm
	{  cvt.f32.f16 %f192, %rs80;}

	// end inline asm
	ld.global.u16 	%rs81, [%rd33+26];
	// begin inline asm
	{  cvt.f32.f16 %f193, %rs81;}

	// end inline asm
	sub.f32 	%f224, %f192, %f193;
	fma.rn.f32 	%f225, %f224, %f224, %f223;
	ld.global.u16 	%rs82, [%rd32+28];
	// begin inline asm
	{  cvt.f32.f16 %f194, %rs82;}

	// end inline asm
	ld.global.u16 	%rs83, [%rd33+28];
	// begin inline asm
	{  cvt.f32.f16 %f195, %rs83;}

	// end inline asm
	sub.f32 	%f226, %f194, %f195;
	fma.rn.f32 	%f227, %f226, %f226, %f225;
	ld.global.u16 	%rs84, [%rd32+30];
	// begin inline asm
	{  cvt.f32.f16 %f196, %rs84;}

	// end inline asm
	ld.global.u16 	%rs85, [%rd33+30];
	// begin inline asm
	{  cvt.f32.f16 %f197, %rs85;}

	// end inline asm
	sub.f32 	%f228, %f196, %f197;
	fma.rn.f32 	%f744, %f228, %f228, %f227;
	add.s32 	%r222, %r222, 16;
	add.s32 	%r221, %r221, 16;
	setp.ne.s32 	%p15, %r221, %r20;
	@%p15 bra 	$L__BB1_21;
$L__BB1_22:
	setp.eq.s32 	%p16, %r9, 0;
	@%p16 bra 	$L__BB1_32;
	setp.lt.u32 	%p17, %r10, 7;
	@%p17 bra 	$L__BB1_25;
	mul.wide.s32 	%rd34, %r222, 2;
	add.s64 	%rd35, %rd2, %rd34;
	ld.global.u16 	%rs86, [%rd35];
	// begin inline asm
	{  cvt.f32.f16 %f230, %rs86;}

	// end inline asm
	add.s64 	%rd36, %rd3, %rd34;
	ld.global.u16 	%rs87, [%rd36];
	// begin inline asm
	{  cvt.f32.f16 %f231, %rs87;}

	// end inline asm
	sub.f32 	%f246, %f230, %f231;
	fma.rn.f32 	%f247, %f246, %f246, %f744;
	ld.global.u16 	%rs88, [%rd35+2];
	// begin inline asm
	{  cvt.f32.f16 %f232, %rs88;}

	// end inline asm
	ld.global.u16 	%rs89, [%rd36+2];
	// begin inline asm
	{  cvt.f32.f16 %f233, %rs89;}

	// end inline asm
	sub.f32 	%f248, %f232, %f233;
	fma.rn.f32 	%f249, %f248, %f248, %f247;
	ld.global.u16 	%rs90, [%rd35+4];
	// begin inline asm
	{  cvt.f32.f16 %f234, %rs90;}

	// end inline asm
	ld.global.u16 	%rs91, [%rd36+4];
	// begin inline asm
	{  cvt.f32.f16 %f235, %rs91;}

	// end inline asm
	sub.f32 	%f250, %f234, %f235;
	fma.rn.f32 	%f251, %f250, %f250, %f249;
	ld.global.u16 	%rs92, [%rd35+6];
	// begin inline asm
	{  cvt.f32.f16 %f236, %rs92;}

	// end inline asm
	ld.global.u16 	%rs93, [%rd36+6];
	// begin inline asm
	{  cvt.f32.f16 %f237, %rs93;}

	// end inline asm
	sub.f32 	%f252, %f236, %f237;
	fma.rn.f32 	%f253, %f252, %f252, %f251;
	ld.global.u16 	%rs94, [%rd35+8];
	// begin inline asm
	{  cvt.f32.f16 %f238, %rs94;}

	// end inline asm
	ld.global.u16 	%rs95, [%rd36+8];
	// begin inline asm
	{  cvt.f32.f16 %f239, %rs95;}

	// end inline asm
	sub.f32 	%f254, %f238, %f239;
	fma.rn.f32 	%f255, %f254, %f254, %f253;
	ld.global.u16 	%rs96, [%rd35+10];
	// begin inline asm
	{  cvt.f32.f16 %f240, %rs96;}

	// end inline asm
	ld.global.u16 	%rs97, [%rd36+10];
	// begin inline asm
	{  cvt.f32.f16 %f241, %rs97;}

	// end inline asm
	sub.f32 	%f256, %f240, %f241;
	fma.rn.f32 	%f257, %f256, %f256, %f255;
	ld.global.u16 	%rs98, [%rd35+12];
	// begin inline asm
	{  cvt.f32.f16 %f242, %rs98;}

	// end inline asm
	ld.global.u16 	%rs99, [%rd36+12];
	// begin inline asm
	{  cvt.f32.f16 %f243, %rs99;}

	// end inline asm
	sub.f32 	%f258, %f242, %f243;
	fma.rn.f32 	%f259, %f258, %f258, %f257;
	ld.global.u16 	%rs100, [%rd35+14];
	// begin inline asm
	{  cvt.f32.f16 %f244, %rs100;}

	// end inline asm
	ld.global.u16 	%rs101, [%rd36+14];
	// begin inline asm
	{  cvt.f32.f16 %f245, %rs101;}

	// end inline asm
	sub.f32 	%f260, %f244, %f245;
	fma.rn.f32 	%f744, %f260, %f260, %f259;
	add.s32 	%r222, %r222, 8;
$L__BB1_25:
	setp.eq.s32 	%p18, %r11, 0;
	@%p18 bra 	$L__BB1_32;
	setp.lt.u32 	%p19, %r12, 3;
	@%p19 bra 	$L__BB1_28;
	mul.wide.s32 	%rd37, %r222, 2;
	add.s64 	%rd38, %rd2, %rd37;
	ld.global.u16 	%rs102, [%rd38];
	// begin inline asm
	{  cvt.f32.f16 %f262, %rs102;}

	// end inline asm
	add.s64 	%rd39, %rd3, %rd37;
	ld.global.u16 	%rs103, [%rd39];
	// begin inline asm
	{  cvt.f32.f16 %f263, %rs103;}

	// end inline asm
	sub.f32 	%f270, %f262, %f263;
	fma.rn.f32 	%f271, %f270, %f270, %f744;
	ld.global.u16 	%rs104, [%rd38+2];
	// begin inline asm
	{  cvt.f32.f16 %f264, %rs104;}

	// end inline asm
	ld.global.u16 	%rs105, [%rd39+2];
	// begin inline asm
	{  cvt.f32.f16 %f265, %rs105;}

	// end inline asm
	sub.f32 	%f272, %f264, %f265;
	fma.rn.f32 	%f273, %f272, %f272, %f271;
	ld.global.u16 	%rs106, [%rd38+4];
	// begin inline asm
	{  cvt.f32.f16 %f266, %rs106;}

	// end inline asm
	ld.global.u16 	%rs107, [%rd39+4];
	// begin inline asm
	{  cvt.f32.f16 %f267, %rs107;}

	// end inline asm
	sub.f32 	%f274, %f266, %f267;
	fma.rn.f32 	%f275, %f274, %f274, %f273;
	ld.global.u16 	%rs108, [%rd38+6];
	// begin inline asm
	{  cvt.f32.f16 %f268, %rs108;}

	// end inline asm
	ld.global.u16 	%rs109, [%rd39+6];
	// begin inline asm
	{  cvt.f32.f16 %f269, %rs109;}

	// end inline asm
	sub.f32 	%f276, %f268, %f269;
	fma.rn.f32 	%f744, %f276, %f276, %f275;
	add.s32 	%r222, %r222, 4;
$L__BB1_28:
	setp.eq.s32 	%p20, %r21, 0;
	@%p20 bra 	$L__BB1_32;
	setp.eq.s32 	%p21, %r21, 1;
	mul.wide.s32 	%rd40, %r222, 2;
	add.s64 	%rd6, %rd2, %rd40;
	ld.global.u16 	%rs110, [%rd6];
	// begin inline asm
	{  cvt.f32.f16 %f277, %rs110;}

	// end inline asm
	add.s64 	%rd7, %rd3, %rd40;
	ld.global.u16 	%rs111, [%rd7];
	// begin inline asm
	{  cvt.f32.f16 %f278, %rs111;}

	// end inline asm
	sub.f32 	%f279, %f277, %f278;
	fma.rn.f32 	%f744, %f279, %f279, %f744;
	@%p21 bra 	$L__BB1_32;
	setp.eq.s32 	%p22, %r21, 2;
	ld.global.u16 	%rs112, [%rd6+2];
	// begin inline asm
	{  cvt.f32.f16 %f280, %rs112;}

	// end inline asm
	ld.global.u16 	%rs113, [%rd7+2];
	// begin inline asm
	{  cvt.f32.f16 %f281, %rs113;}

	// end inline asm
	sub.f32 	%f282, %f280, %f281;
	fma.rn.f32 	%f744, %f282, %f282, %f744;
	@%p22 bra 	$L__BB1_32;
	ld.global.u16 	%rs114, [%rd6+4];
	// begin inline asm
	{  cvt.f32.f16 %f283, %rs114;}

	// end inline asm
	ld.global.u16 	%rs115, [%rd7+4];
	// begin inline asm
	{  cvt.f32.f16 %f284, %rs115;}

	// end inline asm
	sub.f32 	%f285, %f283, %f284;
	fma.rn.f32 	%f744, %f285, %f285, %f744;
$L__BB1_32:
	sqrt.rn.f32 	%f286, %f744;
	st.shared.f32 	[_ZZ21search_layer_parallelRK8HNSW_GPURK9HNSWLayerPK6__halfiiE15candidate_dists], %f286;
	and.b32  	%r137, %r96, 31;
	mov.b32 	%r138, 1;
	shl.b32 	%r139, %r138, %r137;
	atom.shared.or.b32 	%r140, [%r8], %r139;
$L__BB1_33:
	bar.sync 	0;
	mov.b32 	%r246, 1;
	mov.b32 	%r225, 0;
	ld.shared.f32 	%f21, [_ZZ21search_layer_parallelRK8HNSW_GPURK9HNSWLayerPK6__halfiiE15candidate_dists];
$L__BB1_34:
	mov.u32 	%r45, %r246;
	mov.u32 	%r44, %r225;
	cvta.to.global.u64 	%rd41, %rd18;
	add.s32 	%r143, %r23, -1;
	mul.wide.u32 	%rd42, %r143, 32;
	add.s64 	%rd8, %rd41, %rd42;
	ld.global.u32 	%r46, [%rd8+20];
	setp.ge.s32 	%p23, %r5, %r46;
	@%p23 bra 	$L__BB1_100;
	setp.lt.s32 	%p24, %r99, 8;
	ld.shared.f32 	%f287, [_ZZ21search_layer_parallelRK8HNSW_GPURK9HNSWLayerPK6__halfiiE15candidate_dists];
	ld.shared.u32 	%r144, [_ZZ21search_layer_parallelRK8HNSW_GPURK9HNSWLayerPK6__halfiiE10candidates];
	ld.global.u64 	%rd9, [%rd8];
	mul.lo.s32 	%r47, %r46, %r144;
	mul.f32 	%f22, %f287, 0f3FC00000;
	@%p24 bra 	$L__BB1_73;
	setp.lt.s32 	%p49, %r7, %r99;
	mov.u32 	%r234, %r5;
	@%p49 bra 	$L__BB1_37;
	bra.uni 	$L__BB1_62;
$L__BB1_37:
	mov.u32 	%r227, %r5;
$L__BB1_38:
	add.s32 	%r182, %r47, %r227;
	mul.wide.s32 	%rd89, %r182, 4;
	add.s64 	%rd90, %rd9, %rd89;
	ld.u32 	%r49, [%rd90];
	setp.lt.s32 	%p60, %r49, 0;
	@%p60 bra 	$L__BB1_61;
	and.b32  	%r183, %r49, 31;
	shr.u32 	%r184, %r49, 3;
	and.b32  	%r185, %r184, 536870908;
	mov.u32 	%r186, _ZZ21search_layer_parallelRK8HNSW_GPURK9HNSWLayerPK6__halfiiE7visited;
	add.s32 	%r187, %r186, %r185;
	mov.b32 	%r188, 1;
	shl.b32 	%r189, %r188, %r183;
	atom.shared.or.b32 	%r190, [%r187], %r189;
	and.b32  	%r191, %r190, %r189;
	setp.ne.s32 	%p61, %r191, 0;
	@%p61 bra 	$L__BB1_61;
	setp.eq.s32 	%p62, %r13, 0;
	mul.lo.s32 	%r192, %r49, %r99;
	mul.wide.u32 	%rd92, %r192, 2;
	add.s64 	%rd10, %rd1, %rd92;
	mov.f32 	%f750, 0f00000000;
	mov.b64 	%rd110, 0;
	@%p62 bra 	$L__BB1_44;
	mov.f32 	%f750, 0f00000000;
	mov.b32 	%r228, 0;
$L__BB1_42:
	shl.b32 	%r194, %r228, 3;
	mul.wide.u32 	%rd93, %r194, 2;
	add.s64 	%rd94, %rd2, %rd93;
	ld.global.u16 	%rs226, [%rd94];
	// begin inline asm
	{  cvt.f32.f16 %f511, %rs226;}

	// end inline asm
	add.s64 	%rd95, %rd10, %rd93;
	ld.global.u16 	%rs227, [%rd95];
	// begin inline asm
	{  cvt.f32.f16 %f512, %rs227;}

	// end inline asm
	sub.f32 	%f543, %f511, %f512;
	fma.rn.f32 	%f544, %f543, %f543, %f750;
	ld.global.u16 	%rs228, [%rd94+2];
	// begin inline asm
	{  cvt.f32.f16 %f513, %rs228;}

	// end inline asm
	ld.global.u16 	%rs229, [%rd95+2];
	// begin inline asm
	{  cvt.f32.f16 %f514, %rs229;}

	// end inline asm
	sub.f32 	%f545, %f513, %f514;
	fma.rn.f32 	%f546, %f545, %f545, %f544;
	ld.global.u16 	%rs230, [%rd94+4];
	// begin inline asm
	{  cvt.f32.f16 %f515, %rs230;}

	// end inline asm
	ld.global.u16 	%rs231, [%rd95+4];
	// begin inline asm
	{  cvt.f32.f16 %f516, %rs231;}

	// end inline asm
	sub.f32 	%f547, %f515, %f516;
	fma.rn.f32 	%f548, %f547, %f547, %f546;
	ld.global.u16 	%rs232, [%rd94+6];
	// begin inline asm
	{  cvt.f32.f16 %f517, %rs232;}

	// end inline asm
	ld.global.u16 	%rs233, [%rd95+6];
	// begin inline asm
	{  cvt.f32.f16 %f518, %rs233;}

	// end inline asm
	sub.f32 	%f549, %f517, %f518;
	fma.rn.f32 	%f550, %f549, %f549, %f548;
	ld.global.u16 	%rs234, [%rd94+8];
	// begin inline asm
	{  cvt.f32.f16 %f519, %rs234;}

	// end inline asm
	ld.global.u16 	%rs235, [%rd95+8];
	// begin inline asm
	{  cvt.f32.f16 %f520, %rs235;}

	// end inline asm
	sub.f32 	%f551, %f519, %f520;
	fma.rn.f32 	%f552, %f551, %f551, %f550;
	ld.global.u16 	%rs236, [%rd94+10];
	// begin inline asm
	{  cvt.f32.f16 %f521, %rs236;}

	// end inline asm
	ld.global.u16 	%rs237, [%rd95+10];
	// begin inline asm
	{  cvt.f32.f16 %f522, %rs237;}

	// end inline asm
	sub.f32 	%f553, %f521, %f522;
	fma.rn.f32 	%f554, %f553, %f553, %f552;
	ld.global.u16 	%rs238, [%rd94+12];
	// begin inline asm
	{  cvt.f32.f16 %f523, %rs238;}

	// end inline asm
	ld.global.u16 	%rs239, [%rd95+12];
	// begin inline asm
	{  cvt.f32.f16 %f524, %rs239;}

	// end inline asm
	sub.f32 	%f555, %f523, %f524;
	fma.rn.f32 	%f556, %f555, %f555, %f554;
	ld.global.u16 	%rs240, [%rd94+14];
	// begin inline asm
	{  cvt.f32.f16 %f525, %rs240;}

	// end inline asm
	ld.global.u16 	%rs241, [%rd95+14];
	// begin inline asm
	{  cvt.f32.f16 %f526, %rs241;}

	// end inline asm
	sub.f32 	%f557, %f525, %f526;
	fma.rn.f32 	%f558, %f557, %f557, %f556;
	ld.global.u16 	%rs242, [%rd94+16];
	// begin inline asm
	{  cvt.f32.f16 %f527, %rs242;}

	// end inline asm
	ld.global.u16 	%rs243, [%rd95+16];
	// begin inline asm
	{  cvt.f32.f16 %f528, %rs243;}

	// end inline asm
	sub.f32 	%f559, %f527, %f528;
	fma.rn.f32 	%f560, %f559, %f559, %f558;
	ld.global.u16 	%rs244, [%rd94+18];
	// begin inline asm
	{  cvt.f32.f16 %f529, %rs244;}

	// end inline asm
	ld.global.u16 	%rs245, [%rd95+18];
	// begin inline asm
	{  cvt.f32.f16 %f530, %rs245;}

	// end inline asm
	sub.f32 	%f561, %f529, %f530;
	fma.rn.f32 	%f562, %f561, %f561, %f560;
	ld.global.u16 	%rs246, [%rd94+20];
	// begin inline asm
	{  cvt.f32.f16 %f531, %rs246;}

	// end inline asm
	ld.global.u16 	%rs247, [%rd95+20];
	// begin inline asm
	{  cvt.f32.f16 %f532, %rs247;}

	// end inline asm
	sub.f32 	%f563, %f531, %f532;
	fma.rn.f32 	%f564, %f563, %f563, %f562;
	ld.global.u16 	%rs248, [%rd94+22];
	// begin inline asm
	{  cvt.f32.f16 %f533, %rs248;}

	// end inline asm
	ld.global.u16 	%rs249, [%rd95+22];
	// begin inline asm
	{  cvt.f32.f16 %f534, %rs249;}

	// end inline asm
	sub.f32 	%f565, %f533, %f534;
	fma.rn.f32 	%f566, %f565, %f565, %f564;
	ld.global.u16 	%rs250, [%rd94+24];
	// begin inline asm
	{  cvt.f32.f16 %f535, %rs250;}

	// end inline asm
	ld.global.u16 	%rs251, [%rd95+24];
	// begin inline asm
	{  cvt.f32.f16 %f536, %rs251;}

	// end inline asm
	sub.f32 	%f567, %f535, %f536;
	fma.rn.f32 	%f568, %f567, %f567, %f566;
	ld.global.u16 	%rs252, [%rd94+26];
	// begin inline asm
	{  cvt.f32.f16 %f537, %rs252;}

	// end inline asm
	ld.global.u16 	%rs253, [%rd95+26];
	// begin inline asm
	{  cvt.f32.f16 %f538, %rs253;}

	// end inline asm
	sub.f32 	%f569, %f537, %f538;
	fma.rn.f32 	%f570, %f569, %f569, %f568;
	ld.global.u16 	%rs254, [%rd94+28];
	// begin inline asm
	{  cvt.f32.f16 %f539, %rs254;}

	// end inline asm
	ld.global.u16 	%rs255, [%rd95+28];
	// begin inline asm
	{  cvt.f32.f16 %f540, %rs255;}

	// end inline asm
	sub.f32 	%f571, %f539, %f540;
	fma.rn.f32 	%f572, %f571, %f571, %f570;
	ld.global.u16 	%rs256, [%rd94+30];
	// begin inline asm
	{  cvt.f32.f16 %f541, %rs256;}

	// end inline asm
	ld.global.u16 	%rs257, [%rd95+30];
	// begin inline asm
	{  cvt.f32.f16 %f542, %rs257;}

	// end inline asm
	sub.f32 	%f573, %f541, %f542;
	fma.rn.f32 	%f750, %f573, %f573, %f572;
	add.s32 	%r228, %r228, 2;
	setp.ne.s32 	%p63, %r228, %r19;
	@%p63 bra 	$L__BB1_42;
	shl.b32 	%r195, %r19, 3;
	cvt.u64.u32 	%rd110, %r195;
$L__BB1_44:
	setp.eq.s32 	%p64, %r18, 0;
	@%p64 bra 	$L__BB1_46;
	shl.b64 	%rd96, %rd110, 1;
	add.s64 	%rd97, %rd2, %rd96;
	ld.global.u16 	%rs258, [%rd97];
	// begin inline asm
	{  cvt.f32.f16 %f574, %rs258;}

	// end inline asm
	add.s64 	%rd98, %rd10, %rd96;
	ld.global.u16 	%rs259, [%rd98];
	// begin inline asm
	{  cvt.f32.f16 %f575, %rs259;}

	// end inline asm
	sub.f32 	%f590, %f574, %f575;
	fma.rn.f32 	%f591, %f590, %f590, %f750;
	ld.global.u16 	%rs260, [%rd97+2];
	// begin inline asm
	{  cvt.f32.f16 %f576, %rs260;}

	// end inline asm
	ld.global.u16 	%rs261, [%rd98+2];
	// begin inline asm
	{  cvt.f32.f16 %f577, %rs261;}

	// end inline asm
	sub.f32 	%f592, %f576, %f577;
	fma.rn.f32 	%f593, %f592, %f592, %f591;
	ld.global.u16 	%rs262, [%rd97+4];
	// begin inline asm
	{  cvt.f32.f16 %f578, %rs262;}

	// end inline asm
	ld.global.u16 	%rs263, [%rd98+4];
	// begin inline asm
	{  cvt.f32.f16 %f579, %rs263;}

	// end inline asm
	sub.f32 	%f594, %f578, %f579;
	fma.rn.f32 	%f595, %f594, %f594, %f593;
	ld.global.u16 	%rs264, [%rd97+6];
	// begin inline asm
	{  cvt.f32.f16 %f580, %rs264;}

	// end inline asm
	ld.global.u16 	%rs265, [%rd98+6];
	// begin inline asm
	{  cvt.f32.f16 %f581, %rs265;}

	// end inline asm
	sub.f32 	%f596, %f580, %f581;
	fma.rn.f32 	%f597, %f596, %f596, %f595;
	ld.global.u16 	%rs266, [%rd97+8];
	// begin inline asm
	{  cvt.f32.f16 %f582, %rs266;}

	// end inline asm
	ld.global.u16 	%rs267, [%rd98+8];
	// begin inline asm
	{  cvt.f32.f16 %f583, %rs267;}

	// end inline asm
	sub.f32 	%f598, %f582, %f583;
	fma.rn.f32 	%f599, %f598, %f598, %f597;
	ld.global.u16 	%rs268, [%rd97+10];
	// begin inline asm
	{  cvt.f32.f16 %f584, %rs268;}

	// end inline asm
	ld.global.u16 	%rs269, [%rd98+10];
	// begin inline asm
	{  cvt.f32.f16 %f585, %rs269;}

	// end inline asm
	sub.f32 	%f600, %f584, %f585;
	fma.rn.f32 	%f601, %f600, %f600, %f599;
	ld.global.u16 	%rs270, [%rd97+12];
	// begin inline asm
	{  cvt.f32.f16 %f586, %rs270;}

	// end inline asm
	ld.global.u16 	%rs271, [%rd98+12];
	// begin inline asm
	{  cvt.f32.f16 %f587, %rs271;}

	// end inline asm
	sub.f32 	%f602, %f586, %f587;
	fma.rn.f32 	%f603, %f602, %f602, %f601;
	ld.global.u16 	%rs272, [%rd97+14];
	// begin inline asm
	{  cvt.f32.f16 %f588, %rs272;}

	// end inline asm
	ld.global.u16 	%rs273, [%rd98+14];
	// begin inline asm
	{  cvt.f32.f16 %f589, %rs273;}

	// end inline asm
	sub.f32 	%f604, %f588, %f589;
	fma.rn.f32 	%f750, %f604, %f604, %f603;
$L__BB1_46:
	setp.lt.u32 	%p65, %r14, 15;
	mov.u32 	%r231, %r7;
	@%p65 bra 	$L__BB1_49;
	mov.b32 	%r230, 0;
	mov.u32 	%r231, %r7;
$L__BB1_48:
	.pragma "nounroll";
	mul.wide.u32 	%rd99, %r231, 2;
	add.s64 	%rd100, %rd2, %rd99;
	ld.global.u16 	%rs274, [%rd100];
	// begin inline asm
	{  cvt.f32.f16 %f606, %rs274;}

	// end inline asm
	add.s64 	%rd101, %rd10, %rd99;
	ld.global.u16 	%rs275, [%rd101];
	// begin inline asm
	{  cvt.f32.f16 %f607, %rs275;}

	// end inline asm
	sub.f32 	%f638, %f606, %f607;
	fma.rn.f32 	%f639, %f638, %f638, %f750;
	ld.global.u16 	%rs276, [%rd100+2];
	// begin inline asm
	{  cvt.f32.f16 %f608, %rs276;}

	// end inline asm
	ld.global.u16 	%rs277, [%rd101+2];
	// begin inline asm
	{  cvt.f32.f16 %f609, %rs277;}

	// end inline asm
	sub.f32 	%f640, %f608, %f609;
	fma.rn.f32 	%f641, %f640, %f640, %f639;
	ld.global.u16 	%rs278, [%rd100+4];
	// begin inline asm
	{  cvt.f32.f16 %f610, %rs278;}

	// end inline asm
	ld.global.u16 	%rs279, [%rd101+4];
	// begin inline asm
	{  cvt.f32.f16 %f611, %rs279;}

	// end inline asm
	sub.f32 	%f642, %f610, %f611;
	fma.rn.f32 	%f643, %f642, %f642, %f641;
	ld.global.u16 	%rs280, [%rd100+6];
	// begin inline asm
	{  cvt.f32.f16 %f612, %rs280;}

	// end inline asm
	ld.global.u16 	%rs281, [%rd101+6];
	// begin inline asm
	{  cvt.f32.f16 %f613, %rs281;}

	// end inline asm
	sub.f32 	%f644, %f612, %f613;
	fma.rn.f32 	%f645, %f644, %f644, %f643;
	ld.global.u16 	%rs282, [%rd100+8];
	// begin inline asm
	{  cvt.f32.f16 %f614, %rs282;}

	// end inline asm
	ld.global.u16 	%rs283, [%rd101+8];
	// begin inline asm
	{  cvt.f32.f16 %f615, %rs283;}

	// end inline asm
	sub.f32 	%f646, %f614, %f615;
	fma.rn.f32 	%f647, %f646, %f646, %f645;
	ld.global.u16 	%rs284, [%rd100+10];
	// begin inline asm
	{  cvt.f32.f16 %f616, %rs284;}

	// end inline asm
	ld.global.u16 	%rs285, [%rd101+10];
	// begin inline asm
	{  cvt.f32.f16 %f617, %rs285;}

	// end inline asm
	sub.f32 	%f648, %f616, %f617;
	fma.rn.f32 	%f649, %f648, %f648, %f647;
	ld.global.u16 	%rs286, [%rd100+12];
	// begin inline asm
	{  cvt.f32.f16 %f618, %rs286;}

	// end inline asm
	ld.global.u16 	%rs287, [%rd101+12];
	// begin inline asm
	{  cvt.f32.f16 %f619, %rs287;}

	// end inline asm
	sub.f32 	%f650, %f618, %f619;
	fma.rn.f32 	%f651, %f650, %f650, %f649;
	ld.global.u16 	%rs288, [%rd100+14];
	// begin inline asm
	{  cvt.f32.f16 %f620, %rs288;}

	// end inline asm
	ld.global.u16 	%rs289, [%rd101+14];
	// begin inline asm
	{  cvt.f32.f16 %f621, %rs289;}

	// end inline asm
	sub.f32 	%f652, %f620, %f621;
	fma.rn.f32 	%f653, %f652, %f652, %f651;
	ld.global.u16 	%rs290, [%rd100+16];
	// begin inline asm
	{  cvt.f32.f16 %f622, %rs290;}

	// end inline asm
	ld.global.u16 	%rs291, [%rd101+16];
	// begin inline asm
	{  cvt.f32.f16 %f623, %rs291;}

	// end inline asm
	sub.f32 	%f654, %f622, %f623;
	fma.rn.f32 	%f655, %f654, %f654, %f653;
	ld.global.u16 	%rs292, [%rd100+18];
	// begin inline asm
	{  cvt.f32.f16 %f624, %rs292;}

	// end inline asm
	ld.global.u16 	%rs293, [%rd101+18];
	// begin inline asm
	{  cvt.f32.f16 %f625, %rs293;}

	// end inline asm
	sub.f32 	%f656, %f624, %f625;
	fma.rn.f32 	%f657, %f656, %f656, %f655;
	ld.global.u16 	%rs294, [%rd100+20];
	// begin inline asm
	{  cvt.f32.f16 %f626, %rs294;}

	// end inline asm
	ld.global.u16 	%rs295, [%rd101+20];
	// begin inline asm
	{  cvt.f32.f16 %f627, %rs295;}

	// end inline asm
	sub.f32 	%f658, %f626, %f627;
	fma.rn.f32 	%f659, %f658, %f658, %f657;
	ld.global.u16 	%rs296, [%rd100+22];
	// begin inline asm
	{  cvt.f32.f16 %f628, %rs296;}

	// end inline asm
	ld.global.u16 	%rs297, [%rd101+22];
	// begin inline asm
	{  cvt.f32.f16 %f629, %rs297;}

	// end inline asm
	sub.f32 	%f660, %f628, %f629;
	fma.rn.f32 	%f661, %f660, %f660, %f659;
	ld.global.u16 	%rs298, [%rd100+24];
	// begin inline asm
	{  cvt.f32.f16 %f630, %rs298;}

	// end inline asm
	ld.global.u16 	%rs299, [%rd101+24];
	// begin inline asm
	{  cvt.f32.f16 %f631, %rs299;}

	// end inline asm
	sub.f32 	%f662, %f630, %f631;
	fma.rn.f32 	%f663, %f662, %f662, %f661;
	ld.global.u16 	%rs300, [%rd100+26];
	// begin inline asm
	{  cvt.f32.f16 %f632, %rs300;}

	// end inline asm
	ld.global.u16 	%rs301, [%rd101+26];
	// begin inline asm
	{  cvt.f32.f16 %f633, %rs301;}

	// end inline asm
	sub.f32 	%f664, %f632, %f633;
	fma.rn.f32 	%f665, %f664, %f664, %f663;
	ld.global.u16 	%rs302, [%rd100+28];
	// begin inline asm
	{  cvt.f32.f16 %f634, %rs302;}

	// end inline asm
	ld.global.u16 	%rs303, [%rd101+28];
	// begin inline asm
	{  cvt.f32.f16 %f635, %rs303;}

	// end inline asm
	sub.f32 	%f666, %f634, %f635;
	fma.rn.f32 	%f667, %f666, %f666, %f665;
	ld.global.u16 	%rs304, [%rd100+30];
	// begin inline asm
	{  cvt.f32.f16 %f636, %rs304;}

	// end inline asm
	ld.global.u16 	%rs305, [%rd101+30];
	// begin inline asm
	{  cvt.f32.f16 %f637, %rs305;}

	// end inline asm
	sub.f32 	%f668, %f636, %f637;
	fma.rn.f32 	%f750, %f668, %f668, %f667;
	add.s32 	%r231, %r231, 16;
	add.s32 	%r230, %r230, 16;
	setp.ne.s32 	%p66, %r230, %r20;
	@%p66 bra 	$L__BB1_48;
$L__BB1_49:
	setp.eq.s32 	%p67, %r9, 0;
	@%p67 bra 	$L__BB1_59;
	setp.lt.u32 	%p68, %r10, 7;
	@%p68 bra 	$L__BB1_52;
	mul.wide.u32 	%rd102, %r231, 2;
	add.s64 	%rd103, %rd2, %rd102;
	ld.global.u16 	%rs306, [%rd103];
	// begin inline asm
	{  cvt.f32.f16 %f670, %rs306;}

	// end inline asm
	add.s64 	%rd104, %rd10, %rd102;
	ld.global.u16 	%rs307, [%rd104];
	// begin inline asm
	{  cvt.f32.f16 %f671, %rs307;}

	// end inline asm
	sub.f32 	%f686, %f670, %f671;
	fma.rn.f32 	%f687, %f686, %f686, %f750;
	ld.global.u16 	%rs308, [%rd103+2];
	// begin inline asm
	{  cvt.f32.f16 %f672, %rs308;}

	// end inline asm
	ld.global.u16 	%rs309, [%rd104+2];
	// begin inline asm
	{  cvt.f32.f16 %f673, %rs309;}

	// end inline asm
	sub.f32 	%f688, %f672, %f673;
	fma.rn.f32 	%f689, %f688, %f688, %f687;
	ld.global.u16 	%rs310, [%rd103+4];
	// begin inline asm
	{  cvt.f32.f16 %f674, %rs310;}

	// end inline asm
	ld.global.u16 	%rs311, [%rd104+4];
	// begin inline asm
	{  cvt.f32.f16 %f675, %rs311;}

	// end inline asm
	sub.f32 	%f690, %f674, %f675;
	fma.rn.f32 	%f691, %f690, %f690, %f689;
	ld.global.u16 	%rs312, [%rd103+6];
	// begin inline asm
	{  cvt.f32.f16 %f676, %rs312;}

	// end inline asm
	ld.global.u16 	%rs313, [%rd104+6];
	// begin inline asm
	{  cvt.f32.f16 %f677, %rs313;}

	// end inline asm
	sub.f32 	%f692, %f676, %f677;
	fma.rn.f32 	%f693, %f692, %f692, %f691;
	ld.global.u16 	%rs314, [%rd103+8];
	// begin inline asm
	{  cvt.f32.f16 %f678, %rs314;}

	// end inline asm
	ld.global.u16 	%rs315, [%rd104+8];
	// begin inline asm
	{  cvt.f32.f16 %f679, %rs315;}

	// end inline asm
	sub.f32 	%f694, %f678, %f679;
	fma.rn.f32 	%f695, %f694, %f694, %f693;
	ld.global.u16 	%rs316, [%rd103+10];
	// begin inline asm
	{  cvt.f32.f16 %f680, %rs316;}

	// end inline asm
	ld.global.u16 	%rs317, [%rd104+10];
	// begin inline asm
	{  cvt.f32.f16 %f681, %rs317;}

	// end inline asm
	sub.f32 	%f696, %f680, %f681;
	fma.rn.f32 	%f697, %f696, %f696, %f695;
	ld.global.u16 	%rs318, [%rd103+12];
	// begin inline asm
	{  cvt.f32.f16 %f682, %rs318;}

	// end inline asm
	ld.global.u16 	%rs319, [%rd104+12];
	// begin inline asm
	{  cvt.f32.f16 %f683, %rs319;}

	// end inline asm
	sub.f32 	%f698, %f682, %f683;
	fma.rn.f32 	%f699, %f698, %f698, %f697;
	ld.global.u16 	%rs320, [%rd103+14];
	// begin inline asm
	{  cvt.f32.f16 %f684, %rs320;}

	// end inline asm
	ld.global.u16 	%rs321, [%rd104+14];
	// begin inline asm
	{  cvt.f32.f16 %f685, %rs321;}

	// end inline asm
	sub.f32 	%f700, %f684, %f685;
	fma.rn.f32 	%f750, %f700, %f700, %f699;
	add.s32 	%r231, %r231, 8;
$L__BB1_52:
	setp.eq.s32 	%p69, %r11, 0;
	@%p69 bra 	$L__BB1_59;
	setp.lt.u32 	%p70, %r12, 3;
	@%p70 bra 	$L__BB1_55;
	mul.wide.u32 	%rd105, %r231, 2;
	add.s64 	%rd106, %rd2, %rd105;
	ld.global.u16 	%rs322, [%rd106];
	// begin inline asm
	{  cvt.f32.f16 %f702, %rs322;}

	// end inline asm
	add.s64 	%rd107, %rd10, %rd105;
	ld.global.u16 	%rs323, [%rd107];
	// begin inline asm
	{  cvt.f32.f16 %f703, %rs323;}

	// end inline asm
	sub.f32 	%f710, %f702, %f703;
	fma.rn.f32 	%f711, %f710, %f710, %f750;
	ld.global.u16 	%rs324, [%rd106+2];
	// begin inline asm
	{  cvt.f32.f16 %f704, %rs324;}

	// end inline asm
	ld.global.u16 	%rs325, [%rd107+2];
	// begin inline asm
	{  cvt.f32.f16 %f705, %rs325;}

	// end inline asm
	sub.f32 	%f712, %f704, %f705;
	fma.rn.f32 	%f713, %f712, %f712, %f711;
	ld.global.u16 	%rs326, [%rd106+4];
	// begin inline asm
	{  cvt.f32.f16 %f706, %rs326;}

	// end inline asm
	ld.global.u16 	%rs327, [%rd107+4];
	// begin inline asm
	{  cvt.f32.f16 %f707, %rs327;}

	// end inline asm
	sub.f32 	%f714, %f706, %f707;
	fma.rn.f32 	%f715, %f714, %f714, %f713;
	ld.global.u16 	%rs328, [%rd106+6];
	// begin inline asm
	{  cvt.f32.f16 %f708, %rs328;}

	// end inline asm
	ld.global.u16 	%rs329, [%rd107+6];
	// begin inline asm
	{  cvt.f32.f16 %f709, %rs329;}

	// end inline asm
	sub.f32 	%f716, %f708, %f709;
	fma.rn.f32 	%f750, %f716, %f716, %f715;
	add.s32 	%r231, %r231, 4;
$L__BB1_55:
	setp.eq.s32 	%p71, %r21, 0;
	@%p71 bra 	$L__BB1_59;
	setp.eq.s32 	%p72, %r21, 1;
	mul.wide.u32 	%rd108, %r231, 2;
	add.s64 	%rd13, %rd2, %rd108;
	ld.global.u16 	%rs330, [%rd13];
	// begin inline asm
	{  cvt.f32.f16 %f717, %rs330;}

	// end inline asm
	add.s64 	%rd14, %rd10, %rd108;
	ld.global.u16 	%rs331, [%rd14];
	// begin inline asm
	{  cvt.f32.f16 %f718, %rs331;}

	// end inline asm
	sub.f32 	%f719, %f717, %f718;
	fma.rn.f32 	%f750, %f719, %f719, %f750;
	@%p72 bra 	$L__BB1_59;
	setp.eq.s32 	%p73, %r21, 2;
	ld.global.u16 	%rs332, [%rd13+2];
	// begin inline asm
	{  cvt.f32.f16 %f720, %rs332;}

	// end inline asm
	ld.global.u16 	%rs333, [%rd14+2];
	// begin inline asm
	{  cvt.f32.f16 %f721, %rs333;}

	// end inline asm
	sub.f32 	%f722, %f720, %f721;
	fma.rn.f32 	%f750, %f722, %f722, %f750;
	@%p73 bra 	$L__BB1_59;
	ld.global.u16 	%rs334, [%rd13+4];
	// begin inline asm
	{  cvt.f32.f16 %f723, %rs334;}

	// end inline asm
	ld.global.u16 	%rs335, [%rd14+4];
	// begin inline asm
	{  cvt.f32.f16 %f724, %rs335;}

	// end inline asm
	sub.f32 	%f725, %f723, %f724;
	fma.rn.f32 	%f750, %f725, %f725, %f750;
$L__BB1_59:
	sqrt.rn.f32 	%f43, %f750;
	setp.lt.f32 	%p74, %f43, %f21;
	@%p74 bra 	$L__BB1_78;
	setp.lt.s32 	%p75, %r45, %r101;
	setp.lt.f32 	%p76, %f43, %f22;
	and.pred  	%p77, %p75, %p76;
	@%p77 bra 	$L__BB1_98;
$L__BB1_61:
	add.s32 	%r227, %r227, %r6;
	setp.lt.s32 	%p78, %r227, %r46;
	@%p78 bra 	$L__BB1_38;
	bra.uni 	$L__BB1_100;
$L__BB1_62:
	add.s32 	%r167, %r47, %r234;
	mul.wide.s32 	%rd69, %r167, 4;
	add.s64 	%rd70, %rd9, %rd69;
	ld.u32 	%r63, [%rd70];
	setp.lt.s32 	%p50, %r63, 0;
	@%p50 bra 	$L__BB1_72;
	and.b32  	%r168, %r63, 31;
	shr.u32 	%r169, %r63, 3;
	and.b32  	%r170, %r169, 536870908;
	mov.u32 	%r171, _ZZ21search_layer_parallelRK8HNSW_GPURK9HNSWLayerPK6__halfiiE7visited;
	add.s32 	%r172, %r171, %r170;
	mov.b32 	%r173, 1;
	shl.b32 	%r174, %r173, %r168;
	atom.shared.or.b32 	%r175, [%r172], %r174;
	and.b32  	%r176, %r175, %r174;
	setp.ne.s32 	%p51, %r176, 0;
	@%p51 bra 	$L__BB1_72;
	setp.eq.s32 	%p52, %r13, 0;
	mul.lo.s32 	%r64, %r63, %r99;
	mov.f32 	%f760, 0f00000000;
	mov.b32 	%r236, 0;
	@%p52 bra 	$L__BB1_68;
	mov.f32 	%f760, 0f00000000;
	mov.b32 	%r235, 0;
$L__BB1_66:
	shl.b32 	%r179, %r235, 3;
	cvt.u64.u32 	%rd71, %r179;
	mul.wide.u32 	%rd72, %r179, 2;
	add.s64 	%rd73, %rd2, %rd72;
	ld.global.u16 	%rs178, [%rd73];
	// begin inline asm
	{  cvt.f32.f16 %f414, %rs178;}

	// end inline asm
	add.s32 	%r180, %r64, %r179;
	mul.wide.u32 	%rd74, %r180, 2;
	add.s64 	%rd75, %rd1, %rd74;
	ld.global.u16 	%rs179, [%rd75];
	// begin inline asm
	{  cvt.f32.f16 %f415, %rs179;}

	// end inline asm
	sub.f32 	%f446, %f414, %f415;
	fma.rn.f32 	%f447, %f446, %f446, %f760;
	ld.global.u16 	%rs180, [%rd73+2];
	// begin inline asm
	{  cvt.f32.f16 %f416, %rs180;}

	// end inline asm
	cvt.u64.u32 	%rd76, %r64;
	add.s64 	%rd77, %rd76, %rd71;
	shl.b64 	%rd78, %rd77, 1;
	add.s64 	%rd79, %rd1, %rd78;
	ld.global.u16 	%rs181, [%rd79+2];
	// begin inline asm
	{  cvt.f32.f16 %f417, %rs181;}

	// end inline asm
	sub.f32 	%f448, %f416, %f417;
	fma.rn.f32 	%f449, %f448, %f448, %f447;
	ld.global.u16 	%rs182, [%rd73+4];
	// begin inline asm
	{  cvt.f32.f16 %f418, %rs182;}

	// end inline asm
	ld.global.u16 	%rs183, [%rd79+4];
	// begin inline asm
	{  cvt.f32.f16 %f419, %rs183;}

	// end inline asm
	sub.f32 	%f450, %f418, %f419;
	fma.rn.f32 	%f451, %f450, %f450, %f449;
	ld.global.u16 	%rs184, [%rd73+6];
	// begin inline asm
	{  cvt.f32.f16 %f420, %rs184;}

	// end inline asm
	ld.global.u16 	%rs185, [%rd79+6];
	// begin inline asm
	{  cvt.f32.f16 %f421, %rs185;}

	// end inline asm
	sub.f32 	%f452, %f420, %f421;
	fma.rn.f32 	%f453, %f452, %f452, %f451;
	ld.global.u16 	%rs186, [%rd73+8];
	// begin inline asm
	{  cvt.f32.f16 %f422, %rs186;}

	// end inline asm
	ld.global.u16 	%rs187, [%rd79+8];
	// begin inline asm
	{  cvt.f32.f16 %f423, %rs187;}

	// end inline asm
	sub.f32 	%f454, %f422, %f423;
	fma.rn.f32 	%f455, %f454, %f454, %f453;
	ld.global.u16 	%rs188, [%rd73+10];
	// begin inline asm
	{  cvt.f32.f16 %f424, %rs188;}

	// end inline asm
	ld.global.u16 	%rs189, [%rd79+10];
	// begin inline asm
	{  cvt.f32.f16 %f425, %rs189;}

	// end inline asm
	sub.f32 	%f456, %f424, %f425;
	fma.rn.f32 	%f457, %f456, %f456, %f455;
	ld.global.u16 	%rs190, [%rd73+12];
	// begin inline asm
	{  cvt.f32.f16 %f426, %rs190;}

	// end inline asm
	ld.global.u16 	%rs191, [%rd79+12];
	// begin inline asm
	{  cvt.f32.f16 %f427, %rs191;}

	// end inline asm
	sub.f32 	%f458, %f426, %f427;
	fma.rn.f32 	%f459, %f458, %f458, %f457;
	ld.global.u16 	%rs192, [%rd73+14];
	// begin inline asm
	{  cvt.f32.f16 %f428, %rs192;}

	// end inline asm
	ld.global.u16 	%rs193, [%rd79+14];
	// begin inline asm
	{  cvt.f32.f16 %f429, %rs193;}

	// end inline asm
	sub.f32 	%f460, %f428, %f429;
	fma.rn.f32 	%f461, %f460, %f460, %f459;
	ld.global.u16 	%rs194, [%rd73+16];
	// begin inline asm
	{  cvt.f32.f16 %f430, %rs194;}

	// end inline asm
	ld.global.u16 	%rs195, [%rd79+16];
	// begin inline asm
	{  cvt.f32.f16 %f431, %rs195;}

	// end inline asm
	sub.f32 	%f462, %f430, %f431;
	fma.rn.f32 	%f463, %f462, %f462, %f461;
	ld.global.u16 	%rs196, [%rd73+18];
	// begin inline asm
	{  cvt.f32.f16 %f432, %rs196;}

	// end inline asm
	ld.global.u16 	%rs197, [%rd79+18];
	// begin inline asm
	{  cvt.f32.f16 %f433, %rs197;}

	// end inline asm
	sub.f32 	%f464, %f432, %f433;
	fma.rn.f32 	%f465, %f464, %f464, %f463;
	ld.global.u16 	%rs198, [%rd73+20];
	// begin inline asm
	{  cvt.f32.f16 %f434, %rs198;}

	// end inline asm
	ld.global.u16 	%rs199, [%rd79+20];
	// begin inline asm
	{  cvt.f32.f16 %f435, %rs199;}

	// end inline asm
	sub.f32 	%f466, %f434, %f435;
	fma.rn.f32 	%f467, %f466, %f466, %f465;
	ld.global.u16 	%rs200, [%rd73+22];
	// begin inline asm
	{  cvt.f32.f16 %f436, %rs200;}

	// end inline asm
	ld.global.u16 	%rs201, [%rd79+22];
	// begin inline asm
	{  cvt.f32.f16 %f437, %rs201;}

	// end inline asm
	sub.f32 	%f468, %f436, %f437;
	fma.rn.f32 	%f469, %f468, %f468, %f467;
	ld.global.u16 	%rs202, [%rd73+24];
	// begin inline asm
	{  cvt.f32.f16 %f438, %rs202;}

	// end inline asm
	ld.global.u16 	%rs203, [%rd79+24];
	// begin inline asm
	{  cvt.f32.f16 %f439, %rs203;}

	// end inline asm
	sub.f32 	%f470, %f438, %f439;
	fma.rn.f32 	%f471, %f470, %f470, %f469;
	ld.global.u16 	%rs204, [%rd73+26];
	// begin inline asm
	{  cvt.f32.f16 %f440, %rs204;}

	// end inline asm
	ld.global.u16 	%rs205, [%rd79+26];
	// begin inline asm
	{  cvt.f32.f16 %f441, %rs205;}

	// end inline asm
	sub.f32 	%f472, %f440, %f441;
	fma.rn.f32 	%f473, %f472, %f472, %f471;
	ld.global.u16 	%rs206, [%rd73+28];
	// begin inline asm
	{  cvt.f32.f16 %f442, %rs206;}

	// end inline asm
	ld.global.u16 	%rs207, [%rd79+28];
	// begin inline asm
	{  cvt.f32.f16 %f443, %rs207;}

	// end inline asm
	sub.f32 	%f474, %f442, %f443;
	fma.rn.f32 	%f475, %f474, %f474, %f473;
	ld.global.u16 	%rs208, [%rd73+30];
	// begin inline asm
	{  cvt.f32.f16 %f444, %rs208;}

	// end inline asm
	ld.global.u16 	%rs209, [%rd79+30];
	// begin inline asm
	{  cvt.f32.f16 %f445, %rs209;}

	// end inline asm
	sub.f32 	%f476, %f444, %f445;
	fma.rn.f32 	%f760, %f476, %f476, %f475;
	add.s32 	%r235, %r235, 2;
	setp.ne.s32 	%p53, %r235, %r19;
	@%p53 bra 	$L__BB1_66;
	shl.b32 	%r236, %r19, 3;
$L__BB1_68:
	setp.eq.s32 	%p54, %r18, 0;
	@%p54 bra 	$L__BB1_70;
	cvt.u64.u32 	%rd80, %r236;
	mul.wide.u32 	%rd81, %r236, 2;
	add.s64 	%rd82, %rd2, %rd81;
	ld.global.u16 	%rs210, [%rd82];
	// begin inline asm
	{  cvt.f32.f16 %f477, %rs210;}

	// end inline asm
	add.s32 	%r181, %r64, %r236;
	mul.wide.u32 	%rd83, %r181, 2;
	add.s64 	%rd84, %rd1, %rd83;
	ld.global.u16 	%rs211, [%rd84];
	// begin inline asm
	{  cvt.f32.f16 %f478, %rs211;}

	// end inline asm
	sub.f32 	%f493, %f477, %f478;
	fma.rn.f32 	%f494, %f493, %f493, %f760;
	ld.global.u16 	%rs212, [%rd82+2];
	// begin inline asm
	{  cvt.f32.f16 %f479, %rs212;}

	// end inline asm
	cvt.u64.u32 	%rd85, %r64;
	add.s64 	%rd86, %rd85, %rd80;
	shl.b64 	%rd87, %rd86, 1;
	add.s64 	%rd88, %rd1, %rd87;
	ld.global.u16 	%rs213, [%rd88+2];
	// begin inline asm
	{  cvt.f32.f16 %f480, %rs213;}

	// end inline asm
	sub.f32 	%f495, %f479, %f480;
	fma.rn.f32 	%f496, %f495, %f495, %f494;
	ld.global.u16 	%rs214, [%rd82+4];
	// begin inline asm
	{  cvt.f32.f16 %f481, %rs214;}

	// end inline asm
	ld.global.u16 	%rs215, [%rd88+4];
	// begin inline asm
	{  cvt.f32.f16 %f482, %rs215;}

	// end inline asm
	sub.f32 	%f497, %f481, %f482;
	fma.rn.f32 	%f498, %f497, %f497, %f496;
	ld.global.u16 	%rs216, [%rd82+6];
	// begin inline asm
	{  cvt.f32.f16 %f483, %rs216;}

	// end inline asm
	ld.global.u16 	%rs217, [%rd88+6];
	// begin inline asm
	{  cvt.f32.f16 %f484, %rs217;}

	// end inline asm
	sub.f32 	%f499, %f483, %f484;
	fma.rn.f32 	%f500, %f499, %f499, %f498;
	ld.global.u16 	%rs218, [%rd82+8];
	// begin inline asm
	{  cvt.f32.f16 %f485, %rs218;}

	// end inline asm
	ld.global.u16 	%rs219, [%rd88+8];
	// begin inline asm
	{  cvt.f32.f16 %f486, %rs219;}

	// end inline asm
	sub.f32 	%f501, %f485, %f486;
	fma.rn.f32 	%f502, %f501, %f501, %f500;
	ld.global.u16 	%rs220, [%rd82+10];
	// begin inline asm
	{  cvt.f32.f16 %f487, %rs220;}

	// end inline asm
	ld.global.u16 	%rs221, [%rd88+10];
	// begin inline asm
	{  cvt.f32.f16 %f488, %rs221;}

	// end inline asm
	sub.f32 	%f503, %f487, %f488;
	fma.rn.f32 	%f504, %f503, %f503, %f502;
	ld.global.u16 	%rs222, [%rd82+12];
	// begin inline asm
	{  cvt.f32.f16 %f489, %rs222;}

	// end inline asm
	ld.global.u16 	%rs223, [%rd88+12];
	// begin inline asm
	{  cvt.f32.f16 %f490, %rs223;}

	// end inline asm
	sub.f32 	%f505, %f489, %f490;
	fma.rn.f32 	%f506, %f505, %f505, %f504;
	ld.global.u16 	%rs224, [%rd82+14];
	// begin inline asm
	{  cvt.f32.f16 %f491, %rs224;}

	// end inline asm
	ld.global.u16 	%rs225, [%rd88+14];
	// begin inline asm
	{  cvt.f32.f16 %f492, %rs225;}

	// end inline asm
	sub.f32 	%f507, %f491, %f492;
	fma.rn.f32 	%f760, %f507, %f507, %f506;
$L__BB1_70:
	sqrt.rn.f32 	%f50, %f760;
	setp.lt.f32 	%p55, %f50, %f21;
	@%p55 bra 	$L__BB1_78;
	setp.lt.s32 	%p56, %r45, %r101;
	setp.lt.f32 	%p57, %f50, %f22;
	and.pred  	%p58, %p56, %p57;
	@%p58 bra 	$L__BB1_98;
$L__BB1_72:
	add.s32 	%r234, %r234, %r6;
	setp.lt.s32 	%p59, %r234, %r46;
	@%p59 bra 	$L__BB1_62;
	bra.uni 	$L__BB1_100;
$L__BB1_73:
	setp.ge.s32 	%p25, %r7, %r99;
	mov.u32 	%r237, %r5;
	@%p25 bra 	$L__BB1_74;
	bra.uni 	$L__BB1_79;
$L__BB1_74:
	setp.lt.s32 	%p26, %r45, %r101;
	setp.gt.f32 	%p27, %f22, 0f00000000;
	and.pred  	%p1, %p26, %p27;
	not.pred 	%p31, %p1;
	mov.u32 	%r82, %r5;
$L__BB1_75:
	add.s32 	%r145, %r47, %r82;
	mul.wide.s32 	%rd43, %r145, 4;
	add.s64 	%rd44, %rd9, %rd43;
	ld.u32 	%r83, [%rd44];
	setp.lt.s32 	%p28, %r83, 0;
	@%p28 bra 	$L__BB1_99;
	and.b32  	%r146, %r83, 31;
	shr.u32 	%r147, %r83, 3;
	and.b32  	%r148, %r147, 536870908;
	mov.u32 	%r149, _ZZ21search_layer_parallelRK8HNSW_GPURK9HNSWLayerPK6__halfiiE7visited;
	add.s32 	%r150, %r149, %r148;
	mov.b32 	%r151, 1;
	shl.b32 	%r152, %r151, %r146;
	atom.shared.or.b32 	%r153, [%r150], %r152;
	and.b32  	%r154, %r153, %r152;
	setp.ne.s32 	%p29, %r154, 0;
	@%p29 bra 	$L__BB1_99;
	setp.leu.f32 	%p30, %f21, 0f00000000;
	@%p30 bra 	$L__BB1_97;
$L__BB1_78:
	trap;
$L__BB1_79:
	add.s32 	%r155, %r47, %r237;
	mul.wide.s32 	%rd45, %r155, 4;
	add.s64 	%rd46, %rd9, %rd45;
	ld.u32 	%r71, [%rd46];
	setp.lt.s32 	%p33, %r71, 0;
	@%p33 bra 	$L__BB1_96;
	and.b32  	%r156, %r71, 31;
	shr.u32 	%r157, %r71, 3;
	and.b32  	%r158, %r157, 536870908;
	mov.u32 	%r159, _ZZ21search_layer_parallelRK8HNSW_GPURK9HNSWLayerPK6__halfiiE7visited;
	add.s32 	%r160, %r159, %r158;
	mov.b32 	%r161, 1;
	shl.b32 	%r162, %r161, %r156;
	atom.shared.or.b32 	%r163, [%r160], %r162;
	and.b32  	%r164, %r163, %r162;
	setp.ne.s32 	%p34, %r164, 0;
	@%p34 bra 	$L__BB1_96;
	setp.lt.u32 	%p35, %r14, 15;
	mul.lo.s32 	%r165, %r71, %r99;
	cvt.s64.s32 	%rd15, %r165;
	mov.f32 	%f768, 0f00000000;
	mov.u32 	%r240, %r7;
	@%p35 bra 	$L__BB1_84;
	mov.b32 	%r239, 0;
	mov.f32 	%f768, 0f00000000;
	mov.u32 	%r240, %r7;
$L__BB1_83:
	.pragma "nounroll";
	cvt.s64.s32 	%rd47, %r240;
	mul.wide.s32 	%rd48, %r240, 2;
	add.s64 	%rd49, %rd2, %rd48;
	ld.global.u16 	%rs116, [%rd49];
	// begin inline asm
	{  cvt.f32.f16 %f291, %rs116;}

	// end inline asm
	add.s64 	%rd50, %rd15, %rd47;
	shl.b64 	%rd51, %rd50, 1;
	add.s64 	%rd52, %rd1, %rd51;
	ld.global.u16 	%rs117, [%rd52];
	// begin inline asm
	{  cvt.f32.f16 %f292, %rs117;}

	// end inline asm
	sub.f32 	%f323, %f291, %f292;
	fma.rn.f32 	%f324, %f323, %f323, %f768;
	ld.global.u16 	%rs118, [%rd49+2];
	// begin inline asm
	{  cvt.f32.f16 %f293, %rs118;}

	// end inline asm
	ld.global.u16 	%rs119, [%rd52+2];
	// begin inline asm
	{  cvt.f32.f16 %f294, %rs119;}

	// end inline asm
	sub.f32 	%f325, %f293, %f294;
	fma.rn.f32 	%f326, %f325, %f325, %f324;
	ld.global.u16 	%rs120, [%rd49+4];
	// begin inline asm
	{  cvt.f32.f16 %f295, %rs120;}

	// end inline asm
	ld.global.u16 	%rs121, [%rd52+4];
	// begin inline asm
	{  cvt.f32.f16 %f296, %rs121;}

	// end inline asm
	sub.f32 	%f327, %f295, %f296;
	fma.rn.f32 	%f328, %f327, %f327, %f326;
	ld.global.u16 	%rs122, [%rd49+6];
	// begin inline asm
	{  cvt.f32.f16 %f297, %rs122;}

	// end inline asm
	ld.global.u16 	%rs123, [%rd52+6];
	// begin inline asm
	{  cvt.f32.f16 %f298, %rs123;}

	// end inline asm
	sub.f32 	%f329, %f297, %f298;
	fma.rn.f32 	%f330, %f329, %f329, %f328;
	ld.global.u16 	%rs124, [%rd49+8];
	// begin inline asm
	{  cvt.f32.f16 %f299, %rs124;}

	// end inline asm
	ld.global.u16 	%rs125, [%rd52+8];
	// begin inline asm
	{  cvt.f32.f16 %f300, %rs125;}

	// end inline asm
	sub.f32 	%f331, %f299, %f300;
	fma.rn.f32 	%f332, %f331, %f331, %f330;
	ld.global.u16 	%rs126, [%rd49+10];
	// begin inline asm
	{  cvt.f32.f16 %f301, %rs126;}

	// end inline asm
	ld.global.u16 	%rs127, [%rd52+10];
	// begin inline asm
	{  cvt.f32.f16 %f302, %rs127;}

	// end inline asm
	sub.f32 	%f333, %f301, %f302;
	fma.rn.f32 	%f334, %f333, %f333, %f332;
	ld.global.u16 	%rs128, [%rd49+12];
	// begin inline asm
	{  cvt.f32.f16 %f303, %rs128;}

	// end inline asm
	ld.global.u16 	%rs129, [%rd52+12];
	// begin inline asm
	{  cvt.f32.f16 %f304, %rs129;}

	// end inline asm
	sub.f32 	%f335, %f303, %f304;
	fma.rn.f32 	%f336, %f335, %f335, %f334;
	ld.global.u16 	%rs130, [%rd49+14];
	// begin inline asm
	{  cvt.f32.f16 %f305, %rs130;}

	// end inline asm
	ld.global.u16 	%rs131, [%rd52+14];
	// begin inline asm
	{  cvt.f32.f16 %f306, %rs131;}

	// end inline asm
	sub.f32 	%f337, %f305, %f306;
	fma.rn.f32 	%f338, %f337, %f337, %f336;
	ld.global.u16 	%rs132, [%rd49+16];
	// begin inline asm
	{  cvt.f32.f16 %f307, %rs132;}

	// end inline asm
	ld.global.u16 	%rs133, [%rd52+16];
	// begin inline asm
	{  cvt.f32.f16 %f308, %rs133;}

	// end inline asm
	sub.f32 	%f339, %f307, %f308;
	fma.rn.f32 	%f340, %f339, %f339, %f338;
	ld.global.u16 	%rs134, [%rd49+18];
	// begin inline asm
	{  cvt.f32.f16 %f309, %rs134;}

	// end inline asm
	ld.global.u16 	%rs135, [%rd52+18];
	// begin inline asm
	{  cvt.f32.f16 %f310, %rs135;}

	// end inline asm
	sub.f32 	%f341, %f309, %f310;
	fma.rn.f32 	%f342, %f341, %f341, %f340;
	ld.global.u16 	%rs136, [%rd49+20];
	// begin inline asm
	{  cvt.f32.f16 %f311, %rs136;}

	// end inline asm
	ld.global.u16 	%rs137, [%rd52+20];
	// begin inline asm
	{  cvt.f32.f16 %f312, %rs137;}

	// end inline asm
	sub.f32 	%f343, %f311, %f312;
	fma.rn.f32 	%f344, %f343, %f343, %f342;
	ld.global.u16 	%rs138, [%rd49+22];
	// begin inline asm
	{  cvt.f32.f16 %f313, %rs138;}

	// end inline asm
	ld.global.u16 	%rs139, [%rd52+22];
	// begin inline asm
	{  cvt.f32.f16 %f314, %rs139;}

	// end inline asm
	sub.f32 	%f345, %f313, %f314;
	fma.rn.f32 	%f346, %f345, %f345, %f344;
	ld.global.u16 	%rs140, [%rd49+24];
	// begin inline asm
	{  cvt.f32.f16 %f315, %rs140;}

	// end inline asm
	ld.global.u16 	%rs141, [%rd52+24];
	// begin inline asm
	{  cvt.f32.f16 %f316, %rs141;}

	// end inline asm
	sub.f32 	%f347, %f315, %f316;
	fma.rn.f32 	%f348, %f347, %f347, %f346;
	ld.global.u16 	%rs142, [%rd49+26];
	// begin inline asm
	{  cvt.f32.f16 %f317, %rs142;}

	// end inline asm
	ld.global.u16 	%rs143, [%rd52+26];
	// begin inline asm
	{  cvt.f32.f16 %f318, %rs143;}

	// end inline asm
	sub.f32 	%f349, %f317, %f318;
	fma.rn.f32 	%f350, %f349, %f349, %f348;
	ld.global.u16 	%rs144, [%rd49+28];
	// begin inline asm
	{  cvt.f32.f16 %f319, %rs144;}

	// end inline asm
	ld.global.u16 	%rs145, [%rd52+28];
	// begin inline asm
	{  cvt.f32.f16 %f320, %rs145;}

	// end inline asm
	sub.f32 	%f351, %f319, %f320;
	fma.rn.f32 	%f352, %f351, %f351, %f350;
	ld.global.u16 	%rs146, [%rd49+30];
	// begin inline asm
	{  cvt.f32.f16 %f321, %rs146;}

	// end inline asm
	ld.global.u16 	%rs147, [%rd52+30];
	// begin inline asm
	{  cvt.f32.f16 %f322, %rs147;}

	// end inline asm
	sub.f32 	%f353, %f321, %f322;
	fma.rn.f32 	%f768, %f353, %f353, %f352;
	add.s32 	%r240, %r240, 16;
	add.s32 	%r239, %r239, 16;
	setp.ne.s32 	%p36, %r239, %r20;
	@%p36 bra 	$L__BB1_83;
$L__BB1_84:
	setp.eq.s32 	%p37, %r9, 0;
	@%p37 bra 	$L__BB1_94;
	setp.lt.u32 	%p38, %r10, 7;
	@%p38 bra 	$L__BB1_87;
	cvt.s64.s32 	%rd53, %r240;
	mul.wide.s32 	%rd54, %r240, 2;
	add.s64 	%rd55, %rd2, %rd54;
	ld.global.u16 	%rs148, [%rd55];
	// begin inline asm
	{  cvt.f32.f16 %f355, %rs148;}

	// end inline asm
	add.s64 	%rd56, %rd15, %rd53;
	shl.b64 	%rd57, %rd56, 1;
	add.s64 	%rd58, %rd1, %rd57;
	ld.global.u16 	%rs149, [%rd58];
	// begin inline asm
	{  cvt.f32.f16 %f356, %rs149;}

	// end inline asm
	sub.f32 	%f371, %f355, %f356;
	fma.rn.f32 	%f372, %f371, %f371, %f768;
	ld.global.u16 	%rs150, [%rd55+2];
	// begin inline asm
	{  cvt.f32.f16 %f357, %rs150;}

	// end inline asm
	ld.global.u16 	%rs151, [%rd58+2];
	// begin inline asm
	{  cvt.f32.f16 %f358, %rs151;}

	// end inline asm
	sub.f32 	%f373, %f357, %f358;
	fma.rn.f32 	%f374, %f373, %f373, %f372;
	ld.global.u16 	%rs152, [%rd55+4];
	// begin inline asm
	{  cvt.f32.f16 %f359, %rs152;}

	// end inline asm
	ld.global.u16 	%rs153, [%rd58+4];
	// begin inline asm
	{  cvt.f32.f16 %f360, %rs153;}

	// end inline asm
	sub.f32 	%f375, %f359, %f360;
	fma.rn.f32 	%f376, %f375, %f375, %f374;
	ld.global.u16 	%rs154, [%rd55+6];
	// begin inline asm
	{  cvt.f32.f16 %f361, %rs154;}

	// end inline asm
	ld.global.u16 	%rs155, [%rd58+6];
	// begin inline asm
	{  cvt.f32.f16 %f362, %rs155;}

	// end inline asm
	sub.f32 	%f377, %f361, %f362;
	fma.rn.f32 	%f378, %f377, %f377, %f376;
	ld.global.u16 	%rs156, [%rd55+8];
	// begin inline asm
	{  cvt.f32.f16 %f363, %rs156;}

	// end inline asm
	ld.global.u16 	%rs157, [%rd58+8];
	// begin inline asm
	{  cvt.f32.f16 %f364, %rs157;}

	// end inline asm
	sub.f32 	%f379, %f363, %f364;
	fma.rn.f32 	%f380, %f379, %f379, %f378;
	ld.global.u16 	%rs158, [%rd55+10];
	// begin inline asm
	{  cvt.f32.f16 %f365, %rs158;}

	// end inline asm
	ld.global.u16 	%rs159, [%rd58+10];
	// begin inline asm
	{  cvt.f32.f16 %f366, %rs159;}

	// end inline asm
	sub.f32 	%f381, %f365, %f366;
	fma.rn.f32 	%f382, %f381, %f381, %f380;
	ld.global.u16 	%rs160, [%rd55+12];
	// begin inline asm
	{  cvt.f32.f16 %f367, %rs160;}

	// end inline asm
	ld.global.u16 	%rs161, [%rd58+12];
	// begin inline asm
	{  cvt.f32.f16 %f368, %rs161;}

	// end inline asm
	sub.f32 	%f383, %f367, %f368;
	fma.rn.f32 	%f384, %f383, %f383, %f382;
	ld.global.u16 	%rs162, [%rd55+14];
	// begin inline asm
	{  cvt.f32.f16 %f369, %rs162;}

	// end inline asm
	ld.global.u16 	%rs163, [%rd58+14];
	// begin inline asm
	{  cvt.f32.f16 %f370, %rs163;}

	// end inline asm
	sub.f32 	%f385, %f369, %f370;
	fma.rn.f32 	%f768, %f385, %f385, %f384;
	add.s32 	%r240, %r240, 8;
$L__BB1_87:
	setp.eq.s32 	%p39, %r11, 0;
	@%p39 bra 	$L__BB1_94;
	setp.lt.u32 	%p40, %r12, 3;
	@%p40 bra 	$L__BB1_90;
	cvt.s64.s32 	%rd59, %r240;
	mul.wide.s32 	%rd60, %r240, 2;
	add.s64 	%rd61, %rd2, %rd60;
	ld.global.u16 	%rs164, [%rd61];
	// begin inline asm
	{  cvt.f32.f16 %f387, %rs164;}

	// end inline asm
	add.s64 	%rd62, %rd15, %rd59;
	shl.b64 	%rd63, %rd62, 1;
	add.s64 	%rd64, %rd1, %rd63;
	ld.global.u16 	%rs165, [%rd64];
	// begin inline asm
	{  cvt.f32.f16 %f388, %rs165;}

	// end inline asm
	sub.f32 	%f395, %f387, %f388;
	fma.rn.f32 	%f396, %f395, %f395, %f768;
	ld.global.u16 	%rs166, [%rd61+2];
	// begin inline asm
	{  cvt.f32.f16 %f389, %rs166;}

	// end inline asm
	ld.global.u16 	%rs167, [%rd64+2];
	// begin inline asm
	{  cvt.f32.f16 %f390, %rs167;}

	// end inline asm
	sub.f32 	%f397, %f389, %f390;
	fma.rn.f32 	%f398, %f397, %f397, %f396;
	ld.global.u16 	%rs168, [%rd61+4];
	// begin inline asm
	{  cvt.f32.f16 %f391, %rs168;}

	// end inline asm
	ld.global.u16 	%rs169, [%rd64+4];
	// begin inline asm
	{  cvt.f32.f16 %f392, %rs169;}

	// end inline asm
	sub.f32 	%f399, %f391, %f392;
	fma.rn.f32 	%f400, %f399, %f399, %f398;
	ld.global.u16 	%rs170, [%rd61+6];
	// begin inline asm
	{  cvt.f32.f16 %f393, %rs170;}

	// end inline asm
	ld.global.u16 	%rs171, [%rd64+6];
	// begin inline asm
	{  cvt.f32.f16 %f394, %rs171;}

	// end inline asm
	sub.f32 	%f401, %f393, %f394;
	fma.rn.f32 	%f768, %f401, %f401, %f400;
	add.s32 	%r240, %r240, 4;
$L__BB1_90:
	setp.eq.s32 	%p41, %r21, 0;
	@%p41 bra 	$L__BB1_94;
	setp.eq.s32 	%p42, %r21, 1;
	cvt.s64.s32 	%rd65, %r240;
	mul.wide.s32 	%rd66, %r240, 2;
	add.s64 	%rd16, %rd2, %rd66;
	ld.global.u16 	%rs172, [%rd16];
	// begin inline asm
	{  cvt.f32.f16 %f402, %rs172;}

	// end inline asm
	add.s64 	%rd67, %rd15, %rd65;
	shl.b64 	%rd68, %rd67, 1;
	add.s64 	%rd17, %rd1, %rd68;
	ld.global.u16 	%rs173, [%rd17];
	// begin inline asm
	{  cvt.f32.f16 %f403, %rs173;}

	// end inline asm
	sub.f32 	%f404, %f402, %f403;
	fma.rn.f32 	%f768, %f404, %f404, %f768;
	@%p42 bra 	$L__BB1_94;
	setp.eq.s32 	%p43, %r21, 2;
	ld.global.u16 	%rs174, [%rd16+2];
	// begin inline asm
	{  cvt.f32.f16 %f405, %rs174;}

	// end inline asm
	ld.global.u16 	%rs175, [%rd17+2];
	// begin inline asm
	{  cvt.f32.f16 %f406, %rs175;}

	// end inline asm
	sub.f32 	%f407, %f405, %f406;
	fma.rn.f32 	%f768, %f407, %f407, %f768;
	@%p43 bra 	$L__BB1_94;
	ld.global.u16 	%rs176, [%rd16+4];
	// begin inline asm
	{  cvt.f32.f16 %f408, %rs176;}

	// end inline asm
	ld.global.u16 	%rs177, [%rd17+4];
	// begin inline asm
	{  cvt.f32.f16 %f409, %rs177;}

	// end inline asm
	sub.f32 	%f410, %f408, %f409;
	fma.rn.f32 	%f768, %f410, %f410, %f768;
$L__BB1_94:
	sqrt.rn.f32 	%f65, %f768;
	setp.lt.f32 	%p44, %f65, %f21;
	@%p44 bra 	$L__BB1_78;
	setp.lt.s32 	%p45, %r45, %r101;
	setp.lt.f32 	%p46, %f65, %f22;
	and.pred  	%p47, %p45, %p46;
	@%p47 bra 	$L__BB1_98;
$L__BB1_96:
	add.s32 	%r237, %r237, %r6;
	setp.lt.s32 	%p48, %r237, %r46;
	@%p48 bra 	$L__BB1_79;
	bra.uni 	$L__BB1_100;
$L__BB1_97:
	@%p31 bra 	$L__BB1_99;
$L__BB1_98:
	trap;
$L__BB1_99:
	add.s32 	%r82, %r82, %r6;
	setp.lt.s32 	%p32, %r82, %r46;
	@%p32 bra 	$L__BB1_75;
$L__BB1_100:
	setp.ne.s32 	%p79, %r5, 0;
	bar.sync 	0;
	mov.u32 	%r246, %r45;
	@%p79 bra 	$L__BB1_109;
	add.s32 	%r246, %r45, -1;
	setp.lt.s32 	%p80, %r45, 2;
	@%p80 bra 	$L__BB1_109;
	add.s32 	%r198, %r45, -2;
	and.b32  	%r86, %r246, 3;
	setp.lt.u32 	%p81, %r198, 3;
	mov.b32 	%r245, 0;
	@%p81 bra 	$L__BB1_105;
	and.b32  	%r245, %r246, -4;
	mov.b32 	%r244, 0;
$L__BB1_104:
	shl.b32 	%r200, %r244, 2;
	mov.u32 	%r201, _ZZ21search_layer_parallelRK8HNSW_GPURK9HNSWLayerPK6__halfiiE10candidates;
	add.s32 	%r202, %r201, %r200;
	ld.shared.u32 	%r203, [%r202+4];
	st.shared.u32 	[%r202], %r203;
	mov.u32 	%r204, _ZZ21search_layer_parallelRK8HNSW_GPURK9HNSWLayerPK6__halfiiE15candidate_dists;
	add.s32 	%r205, %r204, %r200;
	ld.shared.f32 	%f726, [%r205+4];
	st.shared.f32 	[%r205], %f726;
	ld.shared.u32 	%r206, [%r202+8];
	st.shared.u32 	[%r202+4], %r206;
	ld.shared.f32 	%f727, [%r205+8];
	st.shared.f32 	[%r205+4], %f727;
	ld.shared.u32 	%r207, [%r202+12];
	st.shared.u32 	[%r202+8], %r207;
	ld.shared.f32 	%f728, [%r205+12];
	st.shared.f32 	[%r205+8], %f728;
	add.s32 	%r244, %r244, 4;
	ld.shared.u32 	%r208, [%r202+16];
	st.shared.u32 	[%r202+12], %r208;
	ld.shared.f32 	%f729, [%r205+16];
	st.shared.f32 	[%r205+12], %f729;
	setp.ne.s32 	%p82, %r244, %r245;
	@%p82 bra 	$L__BB1_104;
$L__BB1_105:
	setp.eq.s32 	%p83, %r86, 0;
	@%p83 bra 	$L__BB1_109;
	shl.b32 	%r209, %r245, 2;
	mov.u32 	%r210, _ZZ21search_layer_parallelRK8HNSW_GPURK9HNSWLayerPK6__halfiiE10candidates;
	add.s32 	%r91, %r210, %r209;
	ld.shared.u32 	%r211, [%r91+4];
	st.shared.u32 	[%r91], %r211;
	mov.u32 	%r212, _ZZ21search_layer_parallelRK8HNSW_GPURK9HNSWLayerPK6__halfiiE15candidate_dists;
	add.s32 	%r92, %r212, %r209;
	ld.shared.f32 	%f730, [%r92+4];
	st.shared.f32 	[%r92], %f730;
	setp.eq.s32 	%p84, %r86, 1;
	@%p84 bra 	$L__BB1_109;
	ld.shared.u32 	%r213, [%r91+8];
	st.shared.u32 	[%r91+4], %r213;
	ld.shared.f32 	%f731, [%r92+8];
	st.shared.f32 	[%r92+4], %f731;
	setp.eq.s32 	%p85, %r86, 2;
	@%p85 bra 	$L__BB1_109;
	ld.shared.u32 	%r214, [%r91+12];
	st.shared.u32 	[%r91+8], %r214;
	ld.shared.f32 	%f732, [%r92+12];
	st.shared.f32 	[%r92+8], %f732;
$L__BB1_109:
	bar.sync 	0;
	add.s32 	%r225, %r44, 1;
	setp.lt.u32 	%p86, %r44, 99;
	setp.gt.s32 	%p87, %r246, 0;
	and.pred  	%p88, %p86, %p87;
	@%p88 bra 	$L__BB1_34;
	bra.uni 	$L__BB1_3;
$L__BB1_110:
	ret;

}


// ===== COMPILED SASS (sm_100) =====

	.target	sm_100

	.elftype	@"ET_EXEC"


//--------------------- .note.nv.tkinfo           --------------------------
	.section	.note.nv.tkinfo,"",@"SHT_NOTE"
	.sectionflags	@"SHF_NOTE_NV_TKINFO"
	.tkinfo
        /*0018*/ 	.word	0x00000002
        /*0030*/ 	.string	""
        /*0030*/ 	.string	"ptxas"
        /*0030*/ 	.string	"Cuda compilation tools, release 13.0, V13.0.88"
        /*0030*/ 	.string	"Build cuda_13.0.r13.0/compiler.36424714_0"
        /*0030*/ 	.string	"-arch sm_100 -m 64 "



//--------------------- .note.nv.cuinfo           --------------------------
	.section	.note.nv.cuinfo,"",@"SHT_NOTE"
	.sectionflags	@"SHF_NOTE_NV_CUINFO"
        /*0018*/ 	.short	0x0002
        /*001a*/ 	.short	0x0064
        /*001c*/ 	.short	0x0082
	.zero		2


//--------------------- .nv.info                  --------------------------
	.section	.nv.info,"",@"SHT_CUDA_INFO"
	.align	4


	//----- nvinfo : EIATTR_REGCOUNT
	.align		4
        /*0000*/ 	.byte	0x04, 0x2f
        /*0002*/ 	.short	(.L_1 - .L_0)
	.align		4
.L_0:
        /*0004*/ 	.word	index@(_Z17hnsw_search_batch8HNSW_GPUPK6__halfPiPfiii)
        /*0008*/ 	.word	0x00000028


	//----- nvinfo : EIATTR_FRAME_SIZE
	.align		4
.L_1:
        /*000c*/ 	.byte	0x04, 0x11
        /*000e*/ 	.short	(.L_3 - .L_2)
	.align		4
.L_2:
        /*0010*/ 	.word	index@($__internal_3_$__cuda_sm20_sqrt_rn_f32_slowpath)
        /*0014*/ 	.word	0x00000000


	//----- nvinfo : EIATTR_FRAME_SIZE
	.align		4
.L_3:
        /*0018*/ 	.byte	0x04, 0x11
        /*001a*/ 	.short	(.L_5 - .L_4)
	.align		4
.L_4:
        /*001c*/ 	.word	index@($__internal_2_$__cuda_sm20_div_u16)
        /*0020*/ 	.word	0x00000000


	//----- nvinfo : EIATTR_FRAME_SIZE
	.align		4
.L_5:
        /*0024*/ 	.byte	0x04, 0x11
        /*0026*/ 	.short	(.L_7 - .L_6)
	.align		4
.L_6:
        /*0028*/ 	.word	index@(_Z17hnsw_search_batch8HNSW_GPUPK6__halfPiPfiii)
        /*002c*/ 	.word	0x00000000


	//----- nvinfo : EIATTR_REGCOUNT
	.align		4
.L_7:
        /*0030*/ 	.byte	0x04, 0x2f
        /*0032*/ 	.short	(.L_9 - .L_8)
	.align		4
.L_8:
        /*0034*/ 	.word	index@(_Z17hnsw_insert_batch8HNSW_GPUPK6__halfPiii)
        /*0038*/ 	.word	0x00000020


	//----- nvinfo : EIATTR_FRAME_SIZE
	.align		4
.L_9:
        /*003c*/ 	.byte	0x04, 0x11
        /*003e*/ 	.short	(.L_11 - .L_10)
	.align		4
.L_10:
        /*0040*/ 	.word	index@($__internal_1_$__cuda_sm20_sqrt_rn_f32_slowpath)
        /*0044*/ 	.word	0x00000000


	//----- nvinfo : EIATTR_FRAME_SIZE
	.align		4
.L_11:
        /*0048*/ 	.byte	0x04, 0x11
        /*004a*/ 	.short	(.L_13 - .L_12)
	.align		4
.L_12:
        /*004c*/ 	.word	index@($__internal_0_$__cuda_sm20_div_u16)
        /*0050*/ 	.word	0x00000000


	//----- nvinfo : EIATTR_FRAME_SIZE
	.align		4
.L_13:
        /*0054*/ 	.byte	0x04, 0x11
        /*0056*/ 	.short	(.L_15 - .L_14)
	.align		4
.L_14:
        /*0058*/ 	.word	index@(_Z17hnsw_insert_batch8HNSW_GPUPK6__halfPiii)
        /*005c*/ 	.word	0x00000000


	//----- nvinfo : EIATTR_MIN_STACK_SIZE
	.align		4
.L_15:
        /*0060*/ 	.byte	0x04, 0x12
        /*0062*/ 	.short	(.L_17 - .L_16)
	.align		4
.L_16:
        /*0064*/ 	.word	index@(_Z17hnsw_insert_batch8HNSW_GPUPK6__halfPiii)
        /*0068*/ 	.word	0x00000000


	//----- nvinfo : EIATTR_MIN_STACK_SIZE
	.align		4
.L_17:
        /*006c*/ 	.byte	0x04, 0x12
        /*006e*/ 	.short	(.L_19 - .L_18)
	.align		4
.L_18:
        /*0070*/ 	.word	index@(_Z17hnsw_search_batch8HNSW_GPUPK6__halfPiPfiii)
        /*0074*/ 	.word	0x00000000
.L_19:


//--------------------- .nv.compat                --------------------------
	.section	.nv.compat,"",@"SHT_CUDA_COMPAT_INFO"
	.align	4
        /*0000*/ 	.byte	0x02, 0x09, 0x00, 0x00, 0x02, 0x02, 0x01, 0x00, 0x02, 0x05, 0x05, 0x00, 0x03, 0x07, 0x01, 0x01
        /*0010*/ 	.byte	0x02, 0x03, 0x00, 0x00, 0x02, 0x06, 0x01, 0x00, 0x04, 0x0b, 0x08, 0x00, 0x01, 0x00, 0x00, 0x00
        /*0020*/ 	.byte	0x00, 0x00, 0x00, 0x00


//--------------------- .nv.info._Z17hnsw_insert_batch8HNSW_GPUPK6__halfPiii --------------------------
	.section	.nv.info._Z17hnsw_insert_batch8HNSW_GPUPK6__halfPiii,"",@"SHT_CUDA_INFO"
	.sectionflags	@""
	.align	4


	//----- nvinfo : EIATTR_CUDA_API_VERSION
	.align		4
        /*0000*/ 	.byte	0x04, 0x37
        /*0002*/ 	.short	(.L_21 - .L_20)
.L_20:
        /*0004*/ 	.word	0x00000082


	//----- nvinfo : EIATTR_KPARAM_INFO
	.align		4
.L_21:
        /*0008*/ 	.byte	0x04, 0x17
        /*000a*/ 	.short	(.L_23 - .L_22)
.L_22:
        /*000c*/ 	.word	0x00000000
        /*0010*/ 	.short	0x0004
        /*0012*/ 	.short	0x0044
        /*0014*/ 	.byte	0x00, 0xf0, 0x11, 0x00


	//----- nvinfo : EIATTR_KPARAM_INFO
	.align		4
.L_23:
        /*0018*/ 	.byte	0x04, 0x17
        /*001a*/ 	.short	(.L_25 - .L_24)
.L_24:
        /*001c*/ 	.word	0x00000000
        /*0020*/ 	.short	0x0003
        /*0022*/ 	.short	0x0040
        /*0024*/ 	.byte	0x00, 0xf0, 0x11, 0x00


	//----- nvinfo : EIATTR_KPARAM_INFO
	.align		4
.L_25:
        /*0028*/ 	.byte	0x04, 0x17
        /*002a*/ 	.short	(.L_27 - .L_26)
.L_26:
        /*002c*/ 	.word	0x00000000
        /*0030*/ 	.short	0x0002
        /*0032*/ 	.short	0x0038
        /*0034*/ 	.byte	0x00, 0xf5, 0x21, 0x00


	//----- nvinfo : EIATTR_KPARAM_INFO
	.align		4
.L_27:
        /*0038*/ 	.byte	0x04, 0x17
        /*003a*/ 	.short	(.L_29 - .L_28)
.L_28:
        /*003c*/ 	.word	0x00000000
        /*0040*/ 	.short	0x0001
        /*0042*/ 	.short	0x0030
        /*0044*/ 	.byte	0x00, 0xf5, 0x21, 0x00


	//----- nvinfo : EIATTR_KPARAM_INFO
	.align		4
.L_29:
        /*0048*/ 	.byte	0x04, 0x17
        /*004a*/ 	.short	(.L_31 - .L_30)
.L_30:
        /*004c*/ 	.word	0x00000000
        /*0050*/ 	.short	0x0000
        /*0052*/ 	.short	0x0000
        /*0054*/ 	.byte	0x00, 0xf0, 0xc1, 0x00


	//----- nvinfo : EIATTR_SPARSE_MMA_MASK
	.align		4
.L_31:
        /*0058*/ 	.byte	0x03, 0x50
        /*005a*/ 	.short	0x0000


	//----- nvinfo : EIATTR_MAXREG_COUNT
	.align		4
        /*005c*/ 	.byte	0x03, 0x1b
        /*005e*/ 	.short	0x00ff


	//----- nvinfo : EIATTR_NUM_BARRIERS
	.align		4
        /*0060*/ 	.byte	0x02, 0x4c
        /*0062*/ 	.byte	0x01
	.zero		1


	//----- nvinfo : EIATTR_MERCURY_ISA_VERSION
	.align		4
        /*0064*/ 	.byte	0x03, 0x5f
        /*0066*/ 	.short	0x0101


	//----- nvinfo : EIATTR_VRC_CTA_INIT_COUNT
	.align		4
        /*0068*/ 	.byte	0x02, 0x4a
	.zero		1
	.zero		1


	//----- nvinfo : EIATTR_EXIT_INSTR_OFFSETS
	.align		4
        /*006c*/ 	.byte	0x04, 0x1c
        /*006e*/ 	.short	(.L_33 - .L_32)


	//   ....[0]....
.L_32:
        /*0070*/ 	.word	0x00000040


	//   ....[1]....
        /*0074*/ 	.word	0x00000070


	//   ....[2]....
        /*0078*/ 	.word	0x00006750


	//----- nvinfo : EIATTR_CRS_STACK_SIZE
	.align		4
.L_33:
        /*007c*/ 	.byte	0x04, 0x1e
        /*007e*/ 	.short	(.L_35 - .L_34)
.L_34:
        /*0080*/ 	.word	0x00000000


	//----- nvinfo : EIATTR_CBANK_PARAM_SIZE
	.align		4
.L_35:
        /*0084*/ 	.byte	0x03, 0x19
        /*0086*/ 	.short	0x0048


	//----- nvinfo : EIATTR_PARAM_CBANK
	.align		4
        /*0088*/ 	.byte	0x04, 0x0a
        /*008a*/ 	.short	(.L_37 - .L_36)
	.align		4
.L_36:
        /*008c*/ 	.word	index@(.nv.constant0._Z17hnsw_insert_batch8HNSW_GPUPK6__halfPiii)
        /*0090*/ 	.short	0x0380
        /*0092*/ 	.short	0x0048


	//----- nvinfo : EIATTR_SW_WAR
	.align		4
.L_37:
        /*0094*/ 	.byte	0x04, 0x36
        /*0096*/ 	.short	(.L_39 - .L_38)
.L_38:
        /*0098*/ 	.word	0x00000008
.L_39:


//--------------------- .nv.info._Z17hnsw_search_batch8HNSW_GPUPK6__halfPiPfiii --------------------------
	.section	.nv.info._Z17hnsw_search_batch8HNSW_GPUPK6__halfPiPfiii,"",@"SHT_CUDA_INFO"
	.sectionflags	@""
	.align	4


	//----- nvinfo : EIATTR_CUDA_API_VERSION
	.align		4
        /*0000*/ 	.byte	0x04, 0x37
        /*0002*/ 	.short	(.L_41 - .L_40)
.L_40:
        /*0004*/ 	.word	0x00000082


	//----- nvinfo : EIATTR_KPARAM_INFO
	.align		4
.L_41:
        /*0008*/ 	.byte	0x04, 0x17
        /*000a*/ 	.short	(.L_43 - .L_42)
.L_42:
        /*000c*/ 	.word	0x00000000
        /*0010*/ 	.short	0x0006
        /*0012*/ 	.short	0x0050
        /*0014*/ 	.byte	0x00, 0xf0, 0x11, 0x00


	//----- nvinfo : EIATTR_KPARAM_INFO
	.align		4
.L_43:
        /*0018*/ 	.byte	0x04, 0x17
        /*001a*/ 	.short	(.L_45 - .L_44)
.L_44:
        /*001c*/ 	.word	0x00000000
        /*0020*/ 	.short	0x0005
        /*0022*/ 	.short	0x004c
        /*0024*/ 	.byte	0x00, 0xf0, 0x11, 0x00


	//----- nvinfo : EIATTR_KPARAM_INFO
	.align		4
.L_45:
        /*0028*/ 	.byte	0x04, 0x17
        /*002a*/ 	.short	(.L_47 - .L_46)
.L_46:
        /*002c*/ 	.word	0x00000000
        /*0030*/ 	.short	0x0004
        /*0032*/ 	.short	0x0048
        /*0034*/ 	.byte	0x00, 0xf0, 0x11, 0x00


	//----- nvinfo : EIATTR_KPARAM_INFO
	.align		4
.L_47:
        /*0038*/ 	.byte	0x04, 0x17
        /*003a*/ 	.short	(.L_49 - .L_48)
.L_48:
        /*003c*/ 	.word	0x00000000
        /*0040*/ 	.short	0x0003
        /*0042*/ 	.short	0x0040
        /*0044*/ 	.byte	0x00, 0xf5, 0x21, 0x00


	//----- nvinfo : EIATTR_KPARAM_INFO
	.align		4
.L_49:
        /*0048*/ 	.byte	0x04, 0x17
        /*004a*/ 	.short	(.L_51 - .L_50)
.L_50:
        /*004c*/ 	.word	0x00000000
        /*0050*/ 	.short	0x0002
        /*0052*/ 	.short	0x0038
        /*0054*/ 	.byte	0x00, 0xf5, 0x21, 0x00


	//----- nvinfo : EIATTR_KPARAM_INFO
	.align		4
.L_51:
        /*0058*/ 	.byte	0x04, 0x17
        /*005a*/ 	.short	(.L_53 - .L_52)
.L_52:
        /*005c*/ 	.word	0x00000000
        /*0060*/ 	.short	0x0001
        /*0062*/ 	.short	0x0030
        /*0064*/ 	.byte	0x00, 0xf5, 0x21, 0x00


	//----- nvinfo : EIATTR_KPARAM_INFO
	.align		4
.L_53:
        /*0068*/ 	.byte	0x04, 0x17
        /*006a*/ 	.short	(.L_55 - .L_54)
.L_54:
        /*006c*/ 	.word	0x00000000
        /*0070*/ 	.short	0x0000
        /*0072*/ 	.short	0x0000
        /*0074*/ 	.byte	0x00, 0xf0, 0xc1, 0x00


	//----- nvinfo : EIATTR_SPARSE_MMA_MASK
	.align		4
.L_55:
        /*0078*/ 	.byte	0x03, 0x50
        /*007a*/ 	.short	0x0000


	//----- nvinfo : EIATTR_MAXREG_COUNT
	.align		4
        /*007c*/ 	.byte	0x03, 0x1b
        /*007e*/ 	.short	0x00ff


	//----- nvinfo : EIATTR_NUM_BARRIERS
	.align		4
        /*0080*/ 	.byte	0x02, 0x4c
        /*0082*/ 	.byte	0x01
	.zero		1


	//----- nvinfo : EIATTR_MERCURY_ISA_VERSION
	.align		4
        /*0084*/ 	.byte	0x03, 0x5f
        /*0086*/ 	.short	0x0101


	//----- nvinfo : EIATTR_VRC_CTA_INIT_COUNT
	.align		4
        /*0088*/ 	.byte	0x02, 0x4a
	.zero		1
	.zero		1


	//----- nvinfo : EIATTR_EXIT_INSTR_OFFSETS
	.align		4
        /*008c*/ 	.byte	0x04, 0x1c
        /*008e*/ 	.short	(.L_57 - .L_56)


	//   ....[0]....
.L_56:
        /*0090*/ 	.word	0x00000040


	//   ....[1]....
        /*0094*/ 	.word	0x0000a410


	//   ....[2]....
        /*0098*/ 	.word	0x0000a450


	//   ....[3]....
        /*009c*/ 	.word	0x0000af30


	//   ....[4]....
        /*00a0*/ 	.word	0x0000b170


	//----- nvinfo : EIATTR_CRS_STACK_SIZE
	.align		4
.L_57:
        /*00a4*/ 	.byte	0x04, 0x1e
        /*00a6*/ 	.short	(.L_59 - .L_58)
.L_58:
        /*00a8*/ 	.word	0x00000000


	//----- nvinfo : EIATTR_CBANK_PARAM_SIZE
	.align		4
.L_59:
        /*00ac*/ 	.byte	0x03, 0x19
        /*00ae*/ 	.short	0x0054


	//----- nvinfo : EIATTR_PARAM_CBANK
	.align		4
        /*00b0*/ 	.byte	0x04, 0x0a
        /*00b2*/ 	.short	(.L_61 - .L_60)
	.align		4
.L_60:
        /*00b4*/ 	.word	index@(.nv.constant0._Z17hnsw_search_batch8HNSW_GPUPK6__halfPiPfiii)
        /*00b8*/ 	.short	0x0380
        /*00ba*/ 	.short	0x0054


	//----- nvinfo : EIATTR_SW_WAR
	.align		4
.L_61:
        /*00bc*/ 	.byte	0x04, 0x36
        /*00be*/ 	.short	(.L_63 - .L_62)
.L_62:
        /*00c0*/ 	.word	0x00000008
.L_63:


//--------------------- .nv.callgraph             --------------------------
	.section	.nv.callgraph,"",@"SHT_CUDA_CALLGRAPH"
	.align	4
	.sectionentsize	8
	.align		4
        /*0000*/ 	.word	0x00000000
	.align		4
        /*0004*/ 	.word	0xffffffff
	.align		4
        /*0008*/ 	.word	0x00000000
	.align		4
        /*000c*/ 	.word	0xfffffffe
	.align		4
        /*0010*/ 	.word	0x00000000
	.align		4
        /*0014*/ 	.word	0xfffffffd
	.align		4
        /*0018*/ 	.word	0x00000000
	.align		4
        /*001c*/ 	.word	0xfffffffc


//--------------------- .text._Z17hnsw_insert_batch8HNSW_GPUPK6__halfPiii --------------------------
	.section	.text._Z17hnsw_insert_batch8HNSW_GPUPK6__halfPiii,"ax",@progbits
	.align	128
        .global         _Z17hnsw_insert_batch8HNSW_GPUPK6__halfPiii
        .type           _Z17hnsw_insert_batch8HNSW_GPUPK6__halfPiii,@function
        .size           _Z17hnsw_insert_batch8HNSW_GPUPK6__halfPiii,(.L_x_211 - _Z17hnsw_insert_batch8HNSW_GPUPK6__halfPiii)
        .other          _Z17hnsw_insert_batch8HNSW_GPUPK6__halfPiii,@"STO_CUDA_ENTRY STV_DEFAULT"
_Z17hnsw_insert_batch8HNSW_GPUPK6__halfPiii:
.text._Z17hnsw_insert_batch8HNSW_GPUPK6__halfPiii:
[----:B------:R-:W-:Y:S08]  /*0000*/  LDC R1, c[0x0][0x37c] ;  /* 0x0000df00ff017b82 */ /* 0x000ff00000000800 */
[----:B------:R-:W0:Y:S08]  /*0010*/  S2UR UR4, SR_CTAID.X ;  /* 0x00000000000479c3 */ /* 0x000e300000002500 */
[----:B------:R-:W0:Y:S02]  /*0020*/  LDC R0, c[0x0][0x3c0] ;  /* 0x0000f000ff007b82 */ /* 0x000e240000000800 */
[----:B0-----:R-:W-:-:S13]  /*0030*/  ISETP.LE.AND P0, PT, R0, UR4, PT ;  /* 0x0000000400007c0c */ /* 0x001fda000bf03270 */
[----:B------:R-:W-:Y:S05]  /*0040*/  @P0 EXIT ;  /* 0x000000000000094d */ /* 0x000fea0003800000 */
[----:B------:R-:W0:Y:S02]  /*0050*/  LDC R0, c[0x0][0x388] ;  /* 0x0000e200ff007b82 */ /* 0x000e240000000800 */
[----:B0-----:R-:W-:-:S13]  /*0060*/  ISETP.GE.AND P0, PT, R0, 0x1, PT ;  /* 0x000000010000780c */ /* 0x001fda0003f06270 */
[----:B------:R-:W-:Y:S05]  /*0070*/  @!P0 EXIT ;  /* 0x000000000000894d */ /* 0x000fea0003800000 */
[----:B------:R-:W0:Y:S01]  /*0080*/  S2R R0, SR_TID.X ;  /* 0x0000000000007919 */ /* 0x000e220000002100 */
[----:B------:R-:W1:Y:S01]  /*0090*/  LDCU UR5, c[0x0][0x3a8] ;  /* 0x00007500ff0577ac */ /* 0x000e620008000800 */
[----:B------:R-:W-:Y:S01]  /*00a0*/  MOV R7, 0x1b0 ;  /* 0x000001b000077802 */ /* 0x000fe20000000f00 */
[----:B------:R-:W0:Y:S01]  /*00b0*/  LDCU UR18, c[0x0][0x360] ;  /* 0x00006c00ff1277ac */ /* 0x000e220008000800 */
[----:B------:R-:W2:Y:S01]  /*00c0*/  LDCU.64 UR8, c[0x0][0x3b0] ;  /* 0x00007600ff0877ac */ /* 0x000ea20008000a00 */
[----:B------:R-:W3:Y:S01]  /*00d0*/  LDCU UR6, c[0x0][0x388] ;  /* 0x00007100ff0677ac */ /* 0x000ee20008000800 */
[----:B------:R-:W4:Y:S01]  /*00e0*/  LDCU.64 UR16, c[0x0][0x358] ;  /* 0x00006b00ff1077ac */ /* 0x000f220008000a00 */
[----:B-1----:R-:W-:-:S04]  /*00f0*/  UIMAD UR4, UR4, UR5, URZ ;  /* 0x00000005040472a4 */ /* 0x002fc8000f8e02ff */
[----:B--2---:R-:W-:Y:S02]  /*0100*/  UIMAD.WIDE UR8, UR4, 0x2, UR8 ;  /* 0x00000002040878a5 */ /* 0x004fe4000f8e0208 */
[----:B------:R-:W-:Y:S01]  /*0110*/  USHF.R.S32.HI UR4, URZ, 0x1f, UR5 ;  /* 0x0000001fff047899 */ /* 0x000fe20008011405 */
[----:B0-----:R-:W-:-:S03]  /*0120*/  IADD3 R0, PT, PT, R0, UR18, RZ ;  /* 0x0000001200007c10 */ /* 0x001fc6000fffe0ff */
[----:B------:R-:W-:Y:S02]  /*0130*/  ULEA.HI UR4, UR4, UR5, URZ, 0x3 ;  /* 0x0000000504047291 */ /* 0x000fe4000f8f18ff */
[----:B------:R-:W-:Y:S01]  /*0140*/  ULOP3.LUT UR5, UR18, 0xffff, URZ, 0xc0, !UPT ;  /* 0x0000ffff12057892 */ /* 0x000fe2000f8ec0ff */
[----:B------:R-:W-:Y:S01]  /*0150*/  LOP3.LUT R2, R0, 0xfff, RZ, 0x3c, !PT ;  /* 0x00000fff00027812 */ /* 0x000fe200078e3cff */
[----:B------:R-:W-:Y:S01]  /*0160*/  USHF.R.S32.HI UR11, URZ, 0x3, UR4 ;  /* 0x00000003ff0b7899 */ /* 0x000fe20008011404 */
[----:B---3--:R-:W-:Y:S01]  /*0170*/  MOV R0, UR6 ;  /* 0x0000000600007c02 */ /* 0x008fe20008000f00 */
[----:B------:R-:W-:Y:S01]  /*0180*/  ULOP3.LUT UR10, UR4, 0xfffffff8, URZ, 0xc0, !UPT ;  /* 0xfffffff8040a7892 */ /* 0x000fe2000f8ec0ff */
[----:B----4-:R-:W-:-:S11]  /*0190*/  LOP3.LUT R2, R2, 0xffff, RZ, 0xc0, !PT ;  /* 0x0000ffff02027812 */ /* 0x010fd600078ec0ff */
[----:B------:R-:W-:Y:S05]  /*01a0*/  CALL.REL.NOINC `($__internal_0_$__cuda_sm20_div_u16) ;  /* 0x0000006400807944 */ /* 0x000fea0003c00000 */
[----:B------:R-:W0:Y:S01]  /*01b0*/  LDCU UR13, c[0x0][0x3a8] ;  /* 0x00007500ff0d77ac */ /* 0x000e220008000800 */
[----:B------:R-:W-:Y:S01]  /*01c0*/  BSSY.RECONVERGENT B0, `(.L_x_0) ;  /* 0x000065d000007945 */ /* 0x000fe20003800200 */
[----:B------:R-:W-:Y:S01]  /*01d0*/  LOP3.LUT R2, R6, 0x3, RZ, 0xc0, !PT ;  /* 0x0000000306027812 */ /* 0x000fe200078ec0ff */
[----:B------:R-:W-:Y:S02]  /*01e0*/  ULOP3.LUT UR12, URZ, UR10, URZ, 0x33, !UPT ;  /* 0x0000000aff0c7292 */ /* 0x000fe4000f8e33ff */
[----:B------:R-:W-:Y:S02]  /*01f0*/  UIADD3 UR19, UPT, UPT, UR11, -0x1, URZ ;  /* 0xffffffff0b137890 */ /* 0x000fe4000fffe0ff */
[----:B------:R-:W-:Y:S02]  /*0200*/  ULOP3.LUT UR20, UR11, 0x1, URZ, 0xc0, !UPT ;  /* 0x000000010b147892 */ /* 0x000fe4000f8ec0ff */
[----:B------:R-:W-:Y:S02]  /*0210*/  ULOP3.LUT UR11, UR11, 0xffffffe, URZ, 0xc0, !UPT ;  /* 0x0ffffffe0b0b7892 */ /* 0x000fe4000f8ec0ff */
[----:B0-----:R-:W-:-:S02]  /*0220*/  UIADD3 UR14, UPT, UPT, -UR10, UR13, URZ ;  /* 0x0000000d0a0e7290 */ /* 0x001fc4000fffe1ff */
[----:B------:R-:W-:Y:S02]  /*0230*/  ULOP3.LUT UR21, UR13, 0x7, URZ, 0xc0, !UPT ;  /* 0x000000070d157892 */ /* 0x000fe4000f8ec0ff */
[----:B------:R-:W-:Y:S02]  /*0240*/  UIADD3 UR12, UPT, UPT, UR12, UR13, URZ ;  /* 0x0000000d0c0c7290 */ /* 0x000fe4000fffe0ff */
[----:B------:R-:W-:Y:S02]  /*0250*/  ULOP3.LUT UR22, UR14, 0xf, URZ, 0xc0, !UPT ;  /* 0x0000000f0e167892 */ /* 0x000fe4000f8ec0ff */
[----:B------:R-:W-:Y:S02]  /*0260*/  ULOP3.LUT UR13, UR13, 0x3, URZ, 0xc0, !UPT ;  /* 0x000000030d0d7892 */ /* 0x000fe4000f8ec0ff */
[----:B------:R-:W-:Y:S02]  /*0270*/  UIADD3 UR23, UPT, UPT, UR21, -0x1, URZ ;  /* 0xffffffff15177890 */ /* 0x000fe4000fffe0ff */
[----:B------:R-:W-:-:S12]  /*0280*/  ULOP3.LUT UR14, UR14, 0xfffffff0, URZ, 0xc0, !UPT ;  /* 0xfffffff00e0e7892 */ /* 0x000fd8000f8ec0ff */
.L_x_71:
[----:B0-----:R-:W0:Y:S01]  /*0290*/  S2R R3, SR_TID.X ;  /* 0x0000000000037919 */ /* 0x001e220000002100 */
[----:B------:R-:W-:Y:S01]  /*02a0*/  ISETP.NE.AND P0, PT, R2, 0x2, PT ;  /* 0x000000020200780c */ /* 0x000fe20003f05270 */
[----:B------:R-:W-:Y:S05]  /*02b0*/  YIELD ;  /* 0x0000000000007946 */ /* 0x000fea0003800000 */
[----:B------:R-:W-:Y:S01]  /*02c0*/  BSSY.RECONVERGENT B1, `(.L_x_1) ;  /* 0x0000015000017945 */ /* 0x000fe20003800200 */
[----:B0-----:R-:W-:-:S06]  /*02d0*/  MOV R4, R3 ;  /* 0x0000000300047202 */ /* 0x001fcc0000000f00 */
[----:B-1-3--:R-:W-:Y:S05]  /*02e0*/  @!P0 BRA `(.L_x_2) ;  /* 0x0000000000488947 */ /* 0x00afea0003800000 */
[----:B------:R-:W0:Y:S01]  /*02f0*/  S2UR UR6, SR_CgaCtaId ;  /* 0x00000000000679c3 */ /* 0x000e220000008800 */
[----:B------:R-:W-:Y:S01]  /*0300*/  UMOV UR5, 0x400 ;  /* 0x0000040000057882 */ /* 0x000fe20000000000 */
[----:B------:R-:W-:Y:S01]  /*0310*/  ISETP.NE.AND P0, PT, R2, 0x3, PT ;  /* 0x000000030200780c */ /* 0x000fe20003f05270 */
[----:B------:R-:W-:Y:S01]  /*0320*/  UIADD3 UR5, UPT, UPT, UR5, 0x800, URZ ;  /* 0x0000080005057890 */ /* 0x000fe2000fffe0ff */
[----:B------:R-:W-:-:S03]  /*0330*/  IADD3 R4, PT, PT, R3, UR18, RZ ;  /* 0x0000001203047c10 */ /* 0x000fc6000fffe0ff */
[----:B0-----:R-:W-:-:S06]  /*0340*/  ULEA UR5, UR6, UR5, 0x18 ;  /* 0x0000000506057291 */ /* 0x001fcc000f8ec0ff */
[----:B------:R-:W-:-:S05]  /*0350*/  LEA R5, R3, UR5, 0x2 ;  /* 0x0000000503057c11 */ /* 0x000fca000f8e10ff */
[----:B------:R0:W-:Y:S01]  /*0360*/  STS [R5], RZ ;  /* 0x000000ff05007388 */ /* 0x0001e20000000800 */
[----:B------:R-:W-:Y:S05]  /*0370*/  @!P0 BRA `(.L_x_2) ;  /* 0x0000000000248947 */ /* 0x000fea0003800000 */
[----:B------:R-:W-:Y:S02]  /*0380*/  ISETP.NE.AND P0, PT, R2, RZ, PT ;  /* 0x000000ff0200720c */ /* 0x000fe40003f05270 */
[----:B------:R-:W-:Y:S02]  /*0390*/  MOV R6, UR18 ;  /* 0x0000001200067c02 */ /* 0x000fe40008000f00 */
[----:B------:R-:W-:Y:S02]  /*03a0*/  MOV R7, UR18 ;  /* 0x0000001200077c02 */ /* 0x000fe40008000f00 */
[----:B------:R-:W-:Y:S02]  /*03b0*/  LEA R6, R6, R5, 0x2 ;  /* 0x0000000506067211 */ /* 0x000fe400078e10ff */
[----:B------:R-:W-:-:S03]  /*03c0*/  IADD3 R4, PT, PT, R4, UR18, RZ ;  /* 0x0000001204047c10 */ /* 0x000fc6000fffe0ff */
[----:B------:R1:W-:Y:S02]  /*03d0*/  STS [R6], RZ ;  /* 0x000000ff06007388 */ /* 0x0003e40000000800 */
[----:B0-----:R-:W-:Y:S02]  /*03e0*/  @P0 LEA R5, R7, R6, 0x2 ;  /* 0x0000000607050211 */ /* 0x001fe400078e10ff */
[----:B------:R-:W-:-:S03]  /*03f0*/  @P0 IADD3 R4, PT, PT, R4, UR18, RZ ;  /* 0x0000001204040c10 */ /* 0x000fc6000fffe0ff */
[----:B------:R1:W-:Y:S04]  /*0400*/  @P0 STS [R5], RZ ;  /* 0x000000ff05000388 */ /* 0x0003e80000000800 */
.L_x_2:
[----:B------:R-:W-:Y:S05]  /*0410*/  BSYNC.RECONVERGENT B1 ;  /* 0x0000000000017941 */ /* 0x000fea0003800200 */
.L_x_1:
[----:B------:R-:W2:Y:S01]  /*0420*/  S2UR UR6, SR_CgaCtaId ;  /* 0x00000000000679c3 */ /* 0x000ea20000008800 */
[----:B------:R-:W-:Y:S02]  /*0430*/  UMOV UR5, 0x400 ;  /* 0x0000040000057882 */ /* 0x000fe40000000000 */
[----:B------:R-:W-:-:S04]  /*0440*/  MOV R9, UR5 ;  /* 0x0000000500097c02 */ /* 0x000fc80008000f00 */
[----:B01----:R-:W-:Y:S02]  /*0450*/  IADD3 R5, PT, PT, R9, 0x800, RZ ;  /* 0x0000080009057810 */ /* 0x003fe40007ffe0ff */
[----:B--2---:R-:W-:-:S04]  /*0460*/  MOV R10, UR6 ;  /* 0x00000006000a7c02 */ /* 0x004fc80008000f00 */
[----:B------:R-:W-:-:S04]  /*0470*/  LEA R5, R10, R5, 0x18 ;  /* 0x000000050a057211 */ /* 0x000fc800078ec0ff */
[----:B------:R-:W-:-:S07]  /*0480*/  LEA R5, R4, R5, 0x2 ;  /* 0x0000000504057211 */ /* 0x000fce00078e10ff */
.L_x_3:
[----:B------:R-:W-:Y:S01]  /*0490*/  MOV R6, UR18 ;  /* 0x0000001200067c02 */ /* 0x000fe20008000f00 */
[----:B------:R0:W-:Y:S01]  /*04a0*/  STS [R5], RZ ;  /* 0x000000ff05007388 */ /* 0x0001e20000000800 */
[----:B------:R-:W-:Y:S02]  /*04b0*/  MOV R8, UR18 ;  /* 0x0000001200087c02 */ /* 0x000fe40008000f00 */
[----:B------:R-:W-:Y:S02]  /*04c0*/  MOV R12, UR18 ;  /* 0x00000012000c7c02 */ /* 0x000fe40008000f00 */
[-C--:B------:R-:W-:Y:S02]  /*04d0*/  LEA R6, R6, R5.reuse, 0x2 ;  /* 0x0000000506067211 */ /* 0x080fe400078e10ff */
[-C--:B------:R-:W-:Y:S01]  /*04e0*/  LEA R7, R8, R5.reuse, 0x3 ;  /* 0x0000000508077211 */ /* 0x080fe200078e18ff */
[C---:B------:R-:W-:Y:S01]  /*04f0*/  IMAD R8, R12.reuse, 0xc, R5 ;  /* 0x0000000c0c087824 */ /* 0x040fe200078e0205 */
[----:B------:R-:W-:Y:S01]  /*0500*/  MOV R11, UR18 ;  /* 0x00000012000b7c02 */ /* 0x000fe20008000f00 */
[----:B------:R1:W-:Y:S01]  /*0510*/  STS [R6], RZ ;  /* 0x000000ff06007388 */ /* 0x0003e20000000800 */
[----:B0-----:R-:W-:-:S02]  /*0520*/  LEA R5, R12, R5, 0x4 ;  /* 0x000000050c057211 */ /* 0x001fc400078e20ff */
[----:B------:R-:W-:Y:S01]  /*0530*/  LEA R4, R11, R4, 0x2 ;  /* 0x000000040b047211 */ /* 0x000fe200078e10ff */
[----:B------:R1:W-:Y:S03]  /*0540*/  STS [R7], RZ ;  /* 0x000000ff07007388 */ /* 0x0003e60000000800 */
[----:B------:R-:W-:Y:S01]  /*0550*/  ISETP.GE.U32.AND P0, PT, R4, 0x1000, PT ;  /* 0x000010000400780c */ /* 0x000fe20003f06070 */
[----:B------:R1:W-:-:S12]  /*0560*/  STS [R8], RZ ;  /* 0x000000ff08007388 */ /* 0x0003d80000000800 */
[----:B-1----:R-:W-:Y:S05]  /*0570*/  @!P0 BRA `(.L_x_3) ;  /* 0xfffffffc00c48947 */ /* 0x002fea000383ffff */
[----:B------:R-:W-:Y:S01]  /*0580*/  ISETP.NE.AND P0, PT, R3, RZ, PT ;  /* 0x000000ff0300720c */ /* 0x000fe20003f05270 */
[----:B------:R-:W-:Y:S05]  /*0590*/  WARPSYNC.ALL ;  /* 0x0000000000007948 */ /* 0x000fea0003800000 */
[----:B------:R-:W-:Y:S06]  /*05a0*/  BAR.SYNC.DEFER_BLOCKING 0x0 ;  /* 0x0000000000007b1d */ /* 0x000fec0000010000 */
[----:B------:R-:W-:Y:S04]  /*05b0*/  BSSY.RECONVERGENT B1, `(.L_x_4) ;  /* 0x00001c7000017945 */ /* 0x000fe80003800200 */
[----:B------:R-:W-:Y:S05]  /*05c0*/  @P0 BRA `(.L_x_5) ;  /* 0x0000001c00140947 */ /* 0x000fea0003800000 */
[----:B------:R-:W0:Y:S01]  /*05d0*/  LDC R7, c[0x0][0x38c] ;  /* 0x0000e300ff077b82 */ /* 0x000e220000000800 */
[----:B------:R-:W1:Y:S01]  /*05e0*/  LDCU UR6, c[0x0][0x3a8] ;  /* 0x00007500ff0677ac */ /* 0x000e620008000800 */
[----:B------:R-:W-:Y:S01]  /*05f0*/  LEA R6, R10, R9, 0x18 ;  /* 0x000000090a067211 */ /* 0x000fe200078ec0ff */
[----:B------:R-:W-:-:S05]  /*0600*/  UMOV UR5, URZ ;  /* 0x000000ff00057c82 */ /* 0x000fca0008000000 */
[----:B------:R-:W2:Y:S08]  /*0610*/  LDC R8, c[0x0][0x3a8] ;  /* 0x0000ea00ff087b82 */ /* 0x000eb00000000800 */
[----:B------:R-:W2:Y:S01]  /*0620*/  LDC R11, c[0x0][0x38c] ;  /* 0x0000e300ff0b7b82 */ /* 0x000ea20000000800 */
[----:B-1----:R-:W-:-:S07]  /*0630*/  UISETP.GE.AND UP0, UPT, UR6, 0x8, UPT ;  /* 0x000000080600788c */ /* 0x002fce000bf06270 */
[----:B------:R-:W1:Y:S01]  /*0640*/  LDC.64 R4, c[0x0][0x3a0] ;  /* 0x0000e800ff047b82 */ /* 0x000e620000000a00 */
[----:B0-----:R0:W-:Y:S01]  /*0650*/  STS [R6], R7 ;  /* 0x0000000706007388 */ /* 0x0011e20000000800 */
[----:B--2---:R-:W-:-:S04]  /*0660*/  IMAD R11, R8, R11, RZ ;  /* 0x0000000b080b7224 */ /* 0x004fc800078e02ff */
[----:B-1----:R-:W-:Y:S01]  /*0670*/  IMAD.WIDE R4, R11, 0x2, R4 ;  /* 0x000000020b047825 */ /* 0x002fe200078e0204 */
[----:B0-----:R-:W-:Y:S06]  /*0680*/  BRA.U !UP0, `(.L_x_6) ;  /* 0x0000000908ac7547 */ /* 0x001fec000b800000 */
[----:B------:R-:W-:Y:S01]  /*0690*/  ULOP3.LUT UR5, UR6, 0x7ffffff8, URZ, 0xc0, !UPT ;  /* 0x7ffffff806057892 */ /* 0x000fe2000f8ec0ff */
[----:B------:R-:W-:-:S03]  /*06a0*/  CS2R R6, SRZ ;  /* 0x0000000000067805 */ /* 0x000fc6000001ff00 */
[----:B------:R-:W-:-:S03]  /*06b0*/  UISETP.NE.AND UP0, UPT, UR5, 0x8, UPT ;  /* 0x000000080500788c */ /* 0x000fc6000bf05270 */
[----:B------:R-:W-:-:S06]  /*06c0*/  UMOV UR5, URZ ;  /* 0x000000ff00057c82 */ /* 0x000fcc0008000000 */
[----:B------:R-:W-:Y:S05]  /*06d0*/  BRA.U !UP0, `(.L_x_7) ;  /* 0x0000000508b47547 */ /* 0x000fea000b800000 */
[----:B------:R-:W-:Y:S01]  /*06e0*/  HFMA2 R24, -RZ, RZ, 0, 0 ;  /* 0x00000000ff187431 */ /* 0x000fe200000001ff */
[----:B------:R-:W-:-:S06]  /*06f0*/  UMOV UR5, URZ ;  /* 0x000000ff00057c82 */ /* 0x000fcc0008000000 */
.L_x_8:
[----:B------:R-:W-:Y:S02]  /*0700*/  SHF.L.U32 R7, R24, 0x3, RZ ;  /* 0x0000000318077819 */ /* 0x000fe400000006ff */
[----:B------:R-:W-:-:S05]  /*0710*/  MOV R8, 0x2 ;  /* 0x0000000200087802 */ /* 0x000fca0000000f00 */
[----:B------:R-:W-:-:S04]  /*0720*/  IMAD.WIDE.U32 R8, R7, R8, UR8 ;  /* 0x0000000807087e25 */ /* 0x000fc8000f8e0008 */
[----:B------:R-:W-:Y:S01]  /*0730*/  IMAD.WIDE.U32 R6, R7, 0x2, R4 ;  /* 0x0000000207067825 */ /* 0x000fe200078e0004 */
[----:B------:R-:W2:Y:S04]  /*0740*/  LDG.E.U16 R22, desc[UR16][R8.64] ;  /* 0x0000001008167981 */ /* 0x000ea8000c1e1500 */
[----:B------:R-:W3:Y:S04]  /*0750*/  LDG.E.U16 R23, desc[UR16][R6.64] ;  /* 0x0000001006177981 */ /* 0x000ee8000c1e1500 */
[----:B------:R-:W4:Y:S04]  /*0760*/  LDG.E.U16 R25, desc[UR16][R8.64+0x2] ;  /* 0x0000021008197981 */ /* 0x000f28000c1e1500 */
[----:B------:R-:W5:Y:S04]  /*0770*/  LDG.E.U16 R26, desc[UR16][R6.64+0x2] ;  /* 0x00000210061a7981 */ /* 0x000f68000c1e1500 */
        /* <DEDUP_REMOVED lines=13> */
[----:B------:R-:W5:Y:S01]  /*0850*/  LDG.E.U16 R28, desc[UR16][R6.64+0x1e] ;  /* 0x00001e10061c7981 */ /* 0x000f62000c1e1500 */
[----:B--2---:R-:W-:-:S02]  /*0860*/  HADD2.F32 R22, -RZ, R22.H0_H0 ;  /* 0x20000016ff167230 */ /* 0x004fc40000004100 */
[----:B---3--:R-:W-:Y:S02]  /*0870*/  HADD2.F32 R23, -RZ, R23.H0_H0 ;  /* 0x20000017ff177230 */ /* 0x008fe40000004100 */
[----:B----4-:R-:W-:-:S03]  /*0880*/  HADD2.F32 R25, -RZ, R25.H0_H0 ;  /* 0x20000019ff197230 */ /* 0x010fc60000004100 */
[----:B------:R-:W-:Y:S01]  /*0890*/  FADD R22, R22, -R23 ;  /* 0x8000001716167221 */ /* 0x000fe20000000000 */
[----:B-----5:R-:W-:-:S03]  /*08a0*/  HADD2.F32 R26, -RZ, R26.H0_H0 ;  /* 0x2000001aff1a7230 */ /* 0x020fc60000004100 */
[----:B------:R-:W-:Y:S01]  /*08b0*/  FFMA R22, R22, R22, UR5 ;  /* 0x0000000516167e23 */ /* 0x000fe20008000016 */
[----:B------:R-:W-:Y:S02]  /*08c0*/  HADD2.F32 R20, -RZ, R20.H0_H0 ;  /* 0x20000014ff147230 */ /* 0x000fe40000004100 */
[----:B------:R-:W-:Y:S01]  /*08d0*/  FADD R25, R25, -R26 ;  /* 0x8000001a19197221 */ /* 0x000fe20000000000 */
[----:B------:R-:W-:-:S03]  /*08e0*/  HADD2.F32 R21, -RZ, R21.H0_H0 ;  /* 0x20000015ff157230 */ /* 0x000fc60000004100 */
[----:B------:R-:W-:Y:S02]  /*08f0*/  FFMA R22, R25, R25, R22 ;  /* 0x0000001919167223 */ /* 0x000fe40000000016 */
[----:B------:R-:W-:Y:S01]  /*0900*/  FADD R21, R20, -R21 ;  /* 0x8000001514157221 */ /* 0x000fe20000000000 */
[----:B------:R-:W-:Y:S02]  /*0910*/  HADD2.F32 R20, -RZ, R12.H0_H0 ;  /* 0x2000000cff147230 */ /* 0x000fe40000004100 */
[----:B------:R-:W-:Y:S02]  /*0920*/  HADD2.F32 R23, -RZ, R13.H0_H0 ;  /* 0x2000000dff177230 */ /* 0x000fe40000004100 */
[----:B------:R-:W-:Y:S01]  /*0930*/  FFMA R22, R21, R21, R22 ;  /* 0x0000001515167223 */ /* 0x000fe20000000016 */
[----:B------:R-:W2:Y:S02]  /*0940*/  LDG.E.U16 R12, desc[UR16][R8.64+0x10] ;  /* 0x00001010080c7981 */ /* 0x000ea4000c1e1500 */
[----:B------:R-:W-:-:S02]  /*0950*/  FADD R23, R20, -R23 ;  /* 0x8000001714177221 */ /* 0x000fc40000000000 */
[----:B------:R-:W3:Y:S01]  /*0960*/  LDG.E.U16 R13, desc[UR16][R6.64+0x10] ;  /* 0x00001010060d7981 */ /* 0x000ee2000c1e1500 */
[----:B------:R-:W-:Y:S02]  /*0970*/  HADD2.F32 R20, -RZ, R16.H0_H0 ;  /* 0x20000010ff147230 */ /* 0x000fe40000004100 */
[----:B------:R-:W-:Y:S01]  /*0980*/  HADD2.F32 R21, -RZ, R17.H0_H0 ;  /* 0x20000011ff157230 */ /* 0x000fe20000004100 */
[----:B------:R-:W4:Y:S01]  /*0990*/  LDG.E.U16 R16, desc[UR16][R6.64+0x12] ;  /* 0x0000121006107981 */ /* 0x000f22000c1e1500 */
[----:B------:R-:W-:Y:S01]  /*09a0*/  FFMA R22, R23, R23, R22 ;  /* 0x0000001717167223 */ /* 0x000fe20000000016 */
[----:B------:R-:W-:Y:S02]  /*09b0*/  HADD2.F32 R19, -RZ, R19.H0_H0 ;  /* 0x20000013ff137230 */ /* 0x000fe40000004100 */
[----:B------:R-:W5:Y:S01]  /*09c0*/  LDG.E.U16 R17, desc[UR16][R8.64+0x12] ;  /* 0x0000121008117981 */ /* 0x000f62000c1e1500 */
[----:B------:R-:W-:Y:S01]  /*09d0*/  FADD R23, R20, -R21 ;  /* 0x8000001514177221 */ /* 0x000fe20000000000 */
[----:B------:R-:W-:-:S02]  /*09e0*/  HADD2.F32 R18, -RZ, R18.H0_H0 ;  /* 0x20000012ff127230 */ /* 0x000fc40000004100 */
[----:B------:R-:W5:Y:S01]  /*09f0*/  LDG.E.U16 R21, desc[UR16][R8.64+0x14] ;  /* 0x0000141008157981 */ /* 0x000f62000c1e1500 */
[----:B------:R-:W-:Y:S01]  /*0a00*/  FFMA R22, R23, R23, R22 ;  /* 0x0000001717167223 */ /* 0x000fe20000000016 */
[----:B------:R-:W-:Y:S02]  /*0a10*/  HADD2.F32 R25, -RZ, R14.H0_H0 ;  /* 0x2000000eff197230 */ /* 0x000fe40000004100 */
[----:B------:R-:W5:Y:S01]  /*0a20*/  LDG.E.U16 R20, desc[UR16][R6.64+0x14] ;  /* 0x0000141006147981 */ /* 0x000f62000c1e1500 */
[----:B------:R-:W-:Y:S01]  /*0a30*/  FADD R23, R19, -R18 ;  /* 0x8000001213177221 */ /* 0x000fe20000000000 */
[----:B------:R-:W-:Y:S02]  /*0a40*/  HADD2.F32 R26, -RZ, R15.H0_H0 ;  /* 0x2000000fff1a7230 */ /* 0x000fe40000004100 */
[----:B------:R-:W5:Y:S01]  /*0a50*/  LDG.E.U16 R19, desc[UR16][R8.64+0x16] ;  /* 0x0000161008137981 */ /* 0x000f62000c1e1500 */
[----:B------:R-:W-:-:S03]  /*0a60*/  FFMA R14, R23, R23, R22 ;  /* 0x00000017170e7223 */ /* 0x000fc60000000016 */
[----:B------:R-:W5:Y:S01]  /*0a70*/  LDG.E.U16 R18, desc[UR16][R6.64+0x16] ;  /* 0x0000161006127981 */ /* 0x000f62000c1e1500 */
[----:B------:R-:W-:-:S03]  /*0a80*/  FADD R25, R25, -R26 ;  /* 0x8000001a19197221 */ /* 0x000fc60000000000 */
[----:B------:R-:W5:Y:S01]  /*0a90*/  LDG.E.U16 R23, desc[UR16][R8.64+0x18] ;  /* 0x0000181008177981 */ /* 0x000f62000c1e1500 */
[----:B------:R-:W-:-:S03]  /*0aa0*/  FFMA R14, R25, R25, R14 ;  /* 0x00000019190e7223 */ /* 0x000fc6000000000e */
[----:B------:R-:W5:Y:S01]  /*0ab0*/  LDG.E.U16 R22, desc[UR16][R6.64+0x18] ;  /* 0x0000181006167981 */ /* 0x000f62000c1e1500 */
[----:B------:R-:W-:-:S03]  /*0ac0*/  HADD2.F32 R25, -RZ, R10.H0_H0 ;  /* 0x2000000aff197230 */ /* 0x000fc60000004100 */
[----:B------:R-:W5:Y:S01]  /*0ad0*/  LDG.E.U16 R15, desc[UR16][R8.64+0x1a] ;  /* 0x00001a10080f7981 */ /* 0x000f62000c1e1500 */
[----:B------:R-:W-:-:S03]  /*0ae0*/  HADD2.F32 R26, -RZ, R11.H0_H0 ;  /* 0x2000000bff1a7230 */ /* 0x000fc60000004100 */
[----:B------:R0:W5:Y:S04]  /*0af0*/  LDG.E.U16 R10, desc[UR16][R6.64+0x1a] ;  /* 0x00001a10060a7981 */ /* 0x000168000c1e1500 */
[----:B------:R-:W5:Y:S01]  /*0b00*/  LDG.E.U16 R11, desc[UR16][R8.64+0x1c] ;  /* 0x00001c10080b7981 */ /* 0x000f62000c1e1500 */
[----:B------:R-:W-:-:S03]  /*0b10*/  FADD R25, R25, -R26 ;  /* 0x8000001a19197221 */ /* 0x000fc60000000000 */
[----:B------:R-:W5:Y:S01]  /*0b20*/  LDG.E.U16 R26, desc[UR16][R8.64+0x1e] ;  /* 0x00001e10081a7981 */ /* 0x000f62000c1e1500 */
[----:B------:R-:W-:Y:S01]  /*0b30*/  FFMA R14, R25, R25, R14 ;  /* 0x00000019190e7223 */ /* 0x000fe2000000000e */
[----:B0-----:R-:W-:Y:S01]  /*0b40*/  HADD2.F32 R6, -RZ, R27.H0_H0 ;  /* 0x2000001bff067230 */ /* 0x001fe20000004100 */
[----:B------:R-:W-:Y:S01]  /*0b50*/  IADD3 R24, PT, PT, R24, 0x2, RZ ;  /* 0x0000000218187810 */ /* 0x000fe20007ffe0ff */
[----:B------:R-:W-:-:S03]  /*0b60*/  HADD2.F32 R7, -RZ, R28.H0_H0 ;  /* 0x2000001cff077230 */ /* 0x000fc60000004100 */
[----:B------:R-:W-:Y:S01]  /*0b70*/  ISETP.NE.AND P0, PT, R24, UR11, PT ;  /* 0x0000000b18007c0c */ /* 0x000fe2000bf05270 */
[----:B--2---:R-:W-:Y:S02]  /*0b80*/  HADD2.F32 R12, -RZ, R12.H0_H0 ;  /* 0x2000000cff0c7230 */ /* 0x004fe40000004100 */
[----:B---3--:R-:W-:Y:S02]  /*0b90*/  HADD2.F32 R13, -RZ, R13.H0_H0 ;  /* 0x2000000dff0d7230 */ /* 0x008fe40000004100 */
[----:B----4-:R-:W-:-:S03]  /*0ba0*/  HADD2.F32 R16, -RZ, R16.H0_H0 ;  /* 0x20000010ff107230 */ /* 0x010fc60000004100 */
[----:B------:R-:W-:Y:S01]  /*0bb0*/  FADD R13, R12, -R13 ;  /* 0x8000000d0c0d7221 */ /* 0x000fe20000000000 */
[----:B-----5:R-:W-:-:S03]  /*0bc0*/  HADD2.F32 R17, -RZ, R17.H0_H0 ;  /* 0x20000011ff117230 */ /* 0x020fc60000004100 */
[----:B------:R-:W-:Y:S01]  /*0bd0*/  FFMA R14, R13, R13, R14 ;  /* 0x0000000d0d0e7223 */ /* 0x000fe2000000000e */
[----:B------:R-:W-:Y:S02]  /*0be0*/  HADD2.F32 R21, -RZ, R21.H0_H0 ;  /* 0x20000015ff157230 */ /* 0x000fe40000004100 */
[----:B------:R-:W-:Y:S01]  /*0bf0*/  FADD R17, R17, -R16 ;  /* 0x8000001011117221 */ /* 0x000fe20000000000 */
[----:B------:R-:W-:-:S03]  /*0c00*/  HADD2.F32 R20, -RZ, R20.H0_H0 ;  /* 0x20000014ff147230 */ /* 0x000fc60000004100 */
        /* <DEDUP_REMOVED lines=17> */
[----:B------:R-:W-:Y:S01]  /*0d20*/  FADD R11, R11, -R6 ;  /* 0x800000060b0b7221 */ /* 0x000fe20000000000 */
[----:B------:R-:W-:-:S03]  /*0d30*/  FADD R7, R26, -R7 ;  /* 0x800000071a077221 */ /* 0x000fc60000000000 */
[----:B------:R-:W-:-:S04]  /*0d40*/  FFMA R14, R11, R11, R14 ;  /* 0x0000000b0b0e7223 */ /* 0x000fc8000000000e */
[----:B------:R-:W-:-:S05]  /*0d50*/  FFMA R14, R7, R7, R14 ;  /* 0x00000007070e7223 */ /* 0x000fca000000000e */
[----:B------:R-:W-:Y:S01]  /*0d60*/  R2UR UR5, R14 ;  /* 0x000000000e0572ca */ /* 0x000fe200000e0000 */
[----:B------:R-:W-:-:S14]  /*0d70*/  @P0 BRA `(.L_x_8) ;  /* 0xfffffff800600947 */ /* 0x000fdc000383ffff */
[----:B------:R-:W-:Y:S01]  /*0d80*/  USHF.L.U32 UR7, UR11, 0x3, URZ ;  /* 0x000000030b077899 */ /* 0x000fe200080006ff */
[----:B------:R-:W-:-:S05]  /*0d90*/  HFMA2 R7, -RZ, RZ, 0, 0 ;  /* 0x00000000ff077431 */ /* 0x000fca00000001ff */
[----:B------:R-:W-:-:S07]  /*0da0*/  MOV R6, UR7 ;  /* 0x0000000700067c02 */ /* 0x000fce0008000f00 */
.L_x_7:
[----:B------:R-:W-:-:S09]  /*0db0*/  UISETP.NE.AND UP0, UPT, UR20, URZ, UPT ;  /* 0x000000ff1400728c */ /* 0x000fd2000bf05270 */
[----:B------:R-:W-:Y:S05]  /*0dc0*/  BRA.U !UP0, `(.L_x_6) ;  /* 0x0000000108dc7547 */ /* 0x000fea000b800000 */
[C---:B------:R-:W-:Y:S02]  /*0dd0*/  SHF.L.U32 R9, R6.reuse, 0x1, RZ ;  /* 0x0000000106097819 */ /* 0x040fe400000006ff */
[----:B------:R-:W-:Y:S02]  /*0de0*/  SHF.L.U64.HI R7, R6, 0x1, R7 ;  /* 0x0000000106077819 */ /* 0x000fe40000010207 */
[----:B------:R-:W-:Y:S02]  /*0df0*/  IADD3 R8, P0, PT, R9, UR8, RZ ;  /* 0x0000000809087c10 */ /* 0x000fe4000ff1e0ff */
[----:B------:R-:W-:Y:S02]  /*0e00*/  IADD3 R6, P1, PT, R4, R9, RZ ;  /* 0x0000000904067210 */ /* 0x000fe40007f3e0ff */
[----:B------:R-:W-:Y:S02]  /*0e10*/  IADD3.X R9, PT, PT, R7, UR9, RZ, P0, !PT ;  /* 0x0000000907097c10 */ /* 0x000fe400087fe4ff */
[----:B------:R-:W-:-:S03]  /*0e20*/  IADD3.X R7, PT, PT, R5, R7, RZ, P1, !PT ;  /* 0x0000000705077210 */ /* 0x000fc60000ffe4ff */
        /* <DEDUP_REMOVED lines=45> */
[----:B------:R-:W-:Y:S02]  /*1100*/  FFMA R22, R17, R17, R22 ;  /* 0x0000001111167223 */ /* 0x000fe40000000016 */
[----:B------:R-:W-:-:S04]  /*1110*/  FADD R21, R20, -R21 ;  /* 0x8000001514157221 */ /* 0x000fc80000000000 */
[----:B------:R-:W-:-:S05]  /*1120*/  FFMA R22, R21, R21, R22 ;  /* 0x0000001515167223 */ /* 0x000fca0000000016 */
[----:B------:R-:W-:-:S15]  /*1130*/  R2UR UR5, R22 ;  /* 0x00000000160572ca */ /* 0x000fde00000e0000 */
.L_x_6:
[----:B------:R-:W-:-:S09]  /*1140*/  UISETP.GE.AND UP0, UPT, UR10, UR6, UPT ;  /* 0x000000060a00728c */ /* 0x000fd2000bf06270 */
[----:B------:R-:W-:Y:S05]  /*1150*/  BRA.U UP0, `(.L_x_9) ;  /* 0x0000000d00a47547 */ /* 0x000fea000b800000 */
[----:B------:R-:W-:Y:S02]  /*1160*/  UIADD3 UR6, UPT, UPT, UR10, -UR6, URZ ;  /* 0x800000060a067290 */ /* 0x000fe4000fffe0ff */
[----:B------:R-:W-:Y:S01]  /*1170*/  MOV R11, UR10 ;  /* 0x0000000a000b7c02 */ /* 0x000fe20008000f00 */
[----:B------:R-:W-:Y:S02]  /*1180*/  UISETP.NE.AND UP0, UPT, UR22, URZ, UPT ;  /* 0x000000ff1600728c */ /* 0x000fe4000bf05270 */
[----:B------:R-:W-:-:S09]  /*1190*/  UISETP.GT.U32.AND UP1, UPT, UR6, -0x10, UPT ;  /* 0xfffffff00600788c */ /* 0x000fd2000bf24070 */
[----:B------:R-:W-:Y:S05]  /*11a0*/  BRA.U UP1, `(.L_x_10) ;  /* 0x0000000501a87547 */ /* 0x000fea000b800000 */
[----:B------:R-:W-:Y:S01]  /*11b0*/  MOV R11, UR10 ;  /* 0x0000000a000b7c02 */ /* 0x000fe20008000f00 */
[----:B------:R-:W-:-:S06]  /*11c0*/  UMOV UR6, URZ ;  /* 0x000000ff00067c82 */ /* 0x000fcc0008000000 */
.L_x_11:
[----:B------:R-:W-:Y:S02]  /*11d0*/  HFMA2 R6, -RZ, RZ, 0, 1.1920928955078125e-07 ;  /* 0x00000002ff067431 */ /* 0x000fe400000001ff */
[----:B------:R-:W-:-:S05]  /*11e0*/  IMAD.WIDE R8, R11, 0x2, R4 ;  /* 0x000000020b087825 */ /* 0x000fca00078e0204 */
[----:B------:R-:W2:Y:S01]  /*11f0*/  LDG.E.U16 R24, desc[UR16][R8.64] ;  /* 0x0000001008187981 */ /* 0x000ea2000c1e1500 */
[----:B------:R-:W-:-:S03]  /*1200*/  IMAD.WIDE R6, R11, R6, UR8 ;  /* 0x000000080b067e25 */ /* 0x000fc6000f8e0206 */
        /* <DEDUP_REMOVED lines=19> */
[----:B----4-:R-:W-:Y:S02]  /*1340*/  HADD2.F32 R23, -RZ, R23.H0_H0 ;  /* 0x20000017ff177230 */ /* 0x010fe40000004100 */
[----:B-----5:R-:W-:-:S03]  /*1350*/  HADD2.F32 R25, -RZ, R25.H0_H0 ;  /* 0x20000019ff197230 */ /* 0x020fc60000004100 */
[----:B------:R-:W-:Y:S01]  /*1360*/  FADD R23, R23, -R24 ;  /* 0x8000001817177221 */ /* 0x000fe20000000000 */
[----:B------:R-:W-:Y:S02]  /*1370*/  HADD2.F32 R21, -RZ, R21.H0_H0 ;  /* 0x20000015ff157230 */ /* 0x000fe40000004100 */
[----:B------:R-:W-:Y:S01]  /*1380*/  FADD R26, R25, -R26 ;  /* 0x8000001a191a7221 */ /* 0x000fe20000000000 */
[----:B------:R-:W-:Y:S02]  /*1390*/  HADD2.F32 R22, -RZ, R22.H0_H0 ;  /* 0x20000016ff167230 */ /* 0x000fe40000004100 */
[----:B------:R-:W-:Y:S01]  /*13a0*/  FFMA R23, R23, R23, UR5 ;  /* 0x0000000517177e23 */ /* 0x000fe20008000017 */
[----:B------:R-:W-:Y:S02]  /*13b0*/  HADD2.F32 R24, -RZ, R13.H0_H0 ;  /* 0x2000000dff187230 */ /* 0x000fe40000004100 */
[----:B------:R-:W-:Y:S01]  /*13c0*/  FADD R22, R22, -R21 ;  /* 0x8000001516167221 */ /* 0x000fe20000000000 */
[----:B------:R-:W-:Y:S01]  /*13d0*/  FFMA R23, R26, R26, R23 ;  /* 0x0000001a1a177223 */ /* 0x000fe20000000017 */
[----:B------:R-:W2:Y:S01]  /*13e0*/  LDG.E.U16 R13, desc[UR16][R8.64+0x10] ;  /* 0x00001010080d7981 */ /* 0x000ea2000c1e1500 */
[----:B------:R-:W-:-:S02]  /*13f0*/  HADD2.F32 R21, -RZ, R14.H0_H0 ;  /* 0x2000000eff157230 */ /* 0x000fc40000004100 */
[----:B------:R-:W-:Y:S01]  /*1400*/  FFMA R23, R22, R22, R23 ;  /* 0x0000001616177223 */ /* 0x000fe20000000017 */
[----:B------:R-:W3:Y:S01]  /*1410*/  LDG.E.U16 R14, desc[UR16][R6.64+0x10] ;  /* 0x00001010060e7981 */ /* 0x000ee2000c1e1500 */
[----:B------:R-:W-:Y:S02]  /*1420*/  HADD2.F32 R22, -RZ, R17.H0_H0 ;  /* 0x20000011ff167230 */ /* 0x000fe40000004100 */
[----:B------:R-:W-:Y:S01]  /*1430*/  FADD R24, R21, -R24 ;  /* 0x8000001815187221 */ /* 0x000fe20000000000 */
[----:B------:R-:W4:Y:S01]  /*1440*/  LDG.E.U16 R17, desc[UR16][R6.64+0x12] ;  /* 0x0000121006117981 */ /* 0x000f22000c1e1500 */
[----:B------:R-:W-:Y:S02]  /*1450*/  HADD2.F32 R21, -RZ, R18.H0_H0 ;  /* 0x20000012ff157230 */ /* 0x000fe40000004100 */
[----:B------:R-:W-:Y:S01]  /*1460*/  FFMA R23, R24, R24, R23 ;  /* 0x0000001818177223 */ /* 0x000fe20000000017 */
[----:B------:R-:W5:Y:S01]  /*1470*/  LDG.E.U16 R18, desc[UR16][R8.64+0x12] ;  /* 0x0000121008127981 */ /* 0x000f62000c1e1500 */
[----:B------:R-:W-:-:S02]  /*1480*/  HADD2.F32 R26, -RZ, R20.H0_H0 ;  /* 0x20000014ff1a7230 */ /* 0x000fc40000004100 */
[----:B------:R-:W-:Y:S02]  /*1490*/  FADD R24, R21, -R22 ;  /* 0x8000001615187221 */ /* 0x000fe40000000000 */
[----:B------:R-:W5:Y:S01]  /*14a0*/  LDG.E.U16 R22, desc[UR16][R8.64+0x14] ;  /* 0x0000141008167981 */ /* 0x000f62000c1e1500 */
[----:B------:R-:W-:Y:S02]  /*14b0*/  HADD2.F32 R19, -RZ, R19.H0_H0 ;  /* 0x20000013ff137230 */ /* 0x000fe40000004100 */
[----:B------:R-:W-:Y:S01]  /*14c0*/  FFMA R23, R24, R24, R23 ;  /* 0x0000001818177223 */ /* 0x000fe20000000017 */
[----:B------:R-:W5:Y:S01]  /*14d0*/  LDG.E.U16 R20, desc[UR16][R6.64+0x14] ;  /* 0x0000141006147981 */ /* 0x000f62000c1e1500 */
[----:B------:R-:W-:Y:S02]  /*14e0*/  HADD2.F32 R15, -RZ, R15.H0_H0 ;  /* 0x2000000fff0f7230 */ /* 0x000fe40000004100 */
[----:B------:R-:W-:Y:S01]  /*14f0*/  FADD R26, R19, -R26 ;  /* 0x8000001a131a7221 */ /* 0x000fe20000000000 */
[----:B------:R-:W5:Y:S01]  /*1500*/  LDG.E.U16 R21, desc[UR16][R8.64+0x16] ;  /* 0x0000161008157981 */ /* 0x000f62000c1e1500 */
[----:B------:R-:W-:-:S03]  /*1510*/  HADD2.F32 R16, -RZ, R16.H0_H0 ;  /* 0x20000010ff107230 */ /* 0x000fc60000004100 */
[----:B------:R-:W5:Y:S01]  /*1520*/  LDG.E.U16 R19, desc[UR16][R6.64+0x16] ;  /* 0x0000161006137981 */ /* 0x000f62000c1e1500 */
[----:B------:R-:W-:Y:S01]  /*1530*/  FFMA R24, R26, R26, R23 ;  /* 0x0000001a1a187223 */ /* 0x000fe20000000017 */
[----:B------:R-:W-:Y:S02]  /*1540*/  FADD R25, R16, -R15 ;  /* 0x8000000f10197221 */ /* 0x000fe40000000000 */
[----:B------:R-:W5:Y:S01]  /*1550*/  LDG.E.U16 R23, desc[UR16][R8.64+0x18] ;  /* 0x0000181008177981 */ /* 0x000f62000c1e1500 */
[----:B------:R-:W-:Y:S02]  /*1560*/  HADD2.F32 R12, -RZ, R12.H0_H0 ;  /* 0x2000000cff0c7230 */ /* 0x000fe40000004100 */
[----:B------:R-:W-:Y:S01]  /*1570*/  FFMA R24, R25, R25, R24 ;  /* 0x0000001919187223 */ /* 0x000fe20000000018 */
[----:B------:R-:W5:Y:S01]  /*1580*/  LDG.E.U16 R15, desc[UR16][R6.64+0x18] ;  /* 0x00001810060f7981 */ /* 0x000f62000c1e1500 */
[----:B------:R-:W-:-:S03]  /*1590*/  HADD2.F32 R25, -RZ, R10.H0_H0 ;  /* 0x2000000aff197230 */ /* 0x000fc60000004100 */
[----:B------:R-:W5:Y:S04]  /*15a0*/  LDG.E.U16 R16, desc[UR16][R8.64+0x1a] ;  /* 0x00001a1008107981 */ /* 0x000f68000c1e1500 */
[----:B------:R-:W5:Y:S01]  /*15b0*/  LDG.E.U16 R10, desc[UR16][R6.64+0x1a] ;  /* 0x00001a10060a7981 */ /* 0x000f62000c1e1500 */
[----:B------:R-:W-:-:S03]  /*15c0*/  FADD R25, R12, -R25 ;  /* 0x800000190c197221 */ /* 0x000fc60000000000 */
[----:B------:R0:W5:Y:S04]  /*15d0*/  LDG.E.U16 R12, desc[UR16][R8.64+0x1c] ;  /* 0x00001c10080c7981 */ /* 0x000168000c1e1500 */
[----:B------:R1:W5:Y:S01]  /*15e0*/  LDG.E.U16 R26, desc[UR16][R6.64+0x1c] ;  /* 0x00001c10061a7981 */ /* 0x000362000c1e1500 */
[----:B------:R-:W-:Y:S01]  /*15f0*/  FFMA R24, R25, R25, R24 ;  /* 0x0000001919187223 */ /* 0x000fe20000000018 */
[----:B------:R-:W-:Y:S02]  /*1600*/  HADD2.F32 R27, -RZ, R27.H0_H0 ;  /* 0x2000001bff1b7230 */ /* 0x000fe40000004100 */
[----:B------:R-:W-:Y:S01]  /*1610*/  HADD2.F32 R28, -RZ, R28.H0_H0 ;  /* 0x2000001cff1c7230 */ /* 0x000fe20000004100 */
[----:B------:R-:W-:-:S04]  /*1620*/  UIADD3 UR6, UPT, UPT, UR6, 0x10, URZ ;  /* 0x0000001006067890 */ /* 0x000fc8000fffe0ff */
[----:B------:R-:W-:Y:S01]  /*1630*/  FADD R27, R28, -R27 ;  /* 0x8000001b1c1b7221 */ /* 0x000fe20000000000 */
[----:B------:R-:W-:Y:S01]  /*1640*/  UISETP.NE.AND UP1, UPT, UR6, UR14, UPT ;  /* 0x0000000e0600728c */ /* 0x000fe2000bf25270 */
[----:B------:R-:W-:Y:S01]  /*1650*/  IADD3 R11, PT, PT, R11, 0x10, RZ ;  /* 0x000000100b0b7810 */ /* 0x000fe20007ffe0ff */
[----:B--2---:R-:W-:Y:S02]  /*1660*/  HADD2.F32 R13, -RZ, R13.H0_H0 ;  /* 0x2000000dff0d7230 */ /* 0x004fe40000004100 */
[----:B---3--:R-:W-:Y:S02]  /*1670*/  HADD2.F32 R14, -RZ, R14.H0_H0 ;  /* 0x2000000eff0e7230 */ /* 0x008fe40000004100 */
[----:B----4-:R-:W-:-:S03]  /*1680*/  HADD2.F32 R17, -RZ, R17.H0_H0 ;  /* 0x20000011ff117230 */ /* 0x010fc60000004100 */
[----:B------:R-:W-:Y:S01]  /*1690*/  FADD R13, R14, -R13 ;  /* 0x8000000d0e0d7221 */ /* 0x000fe20000000000 */
[----:B-----5:R-:W-:-:S03]  /*16a0*/  HADD2.F32 R18, -RZ, R18.H0_H0 ;  /* 0x20000012ff127230 */ /* 0x020fc60000004100 */
[----:B------:R-:W-:Y:S01]  /*16b0*/  FFMA R24, R13, R13, R24 ;  /* 0x0000000d0d187223 */ /* 0x000fe20000000018 */
[----:B0-----:R-:W-:Y:S02]  /*16c0*/  HADD2.F32 R9, -RZ, R22.H0_H0 ;  /* 0x20000016ff097230 */ /* 0x001fe40000004100 */
[----:B------:R-:W-:Y:S01]  /*16d0*/  FADD R17, R17, -R18 ;  /* 0x8000001211117221 */ /* 0x000fe20000000000 */
[----:B------:R-:W-:-:S03]  /*16e0*/  HADD2.F32 R20, -RZ, R20.H0_H0 ;  /* 0x20000014ff147230 */ /* 0x000fc60000004100 */
[----:B------:R-:W-:Y:S01]  /*16f0*/  FFMA R24, R17, R17, R24 ;  /* 0x0000001111187223 */ /* 0x000fe20000000018 */
[----:B-1----:R-:W-:Y:S02]  /*1700*/  HADD2.F32 R6, -RZ, R21.H0_H0 ;  /* 0x20000015ff067230 */ /* 0x002fe40000004100 */
[----:B------:R-:W-:Y:S01]  /*1710*/  FADD R9, R20, -R9 ;  /* 0x8000000914097221 */ /* 0x000fe20000000000 */
[----:B------:R-:W-:-:S03]  /*1720*/  HADD2.F32 R19, -RZ, R19.H0_H0 ;  /* 0x20000013ff137230 */ /* 0x000fc60000004100 */
[----:B------:R-:W-:Y:S02]  /*1730*/  FFMA R24, R9, R9, R24 ;  /* 0x0000000909187223 */ /* 0x000fe40000000018 */
[----:B------:R-:W-:Y:S01]  /*1740*/  FADD R19, R19, -R6 ;  /* 0x8000000613137221 */ /* 0x000fe20000000000 */
[----:B------:R-:W-:Y:S02]  /*1750*/  HADD2.F32 R6, -RZ, R23.H0_H0 ;  /* 0x20000017ff067230 */ /* 0x000fe40000004100 */
[----:B------:R-:W-:Y:S02]  /*1760*/  HADD2.F32 R15, -RZ, R15.H0_H0 ;  /* 0x2000000fff0f7230 */ /* 0x000fe40000004100 */
        /* <DEDUP_REMOVED lines=10> */
[----:B------:R-:W-:-:S04]  /*1810*/  FFMA R24, R9, R9, R24 ;  /* 0x0000000909187223 */ /* 0x000fc80000000018 */
[----:B------:R-:W-:-:S05]  /*1820*/  FFMA R24, R27, R27, R24 ;  /* 0x0000001b1b187223 */ /* 0x000fca0000000018 */
[----:B------:R-:W-:Y:S01]  /*1830*/  R2UR UR5, R24 ;  /* 0x00000000180572ca */ /* 0x000fe200000e0000 */
[----:B------:R-:W-:-:S14]  /*1840*/  BRA.U UP1, `(.L_x_11) ;  /* 0xfffffff901607547 */ /* 0x000fdc000b83ffff */
.L_x_10:
[----:B------:R-:W-:Y:S05]  /*1850*/  BRA.U !UP0, `(.L_x_9) ;  /* 0x0000000508e47547 */ /* 0x000fea000b800000 */
[----:B------:R-:W-:Y:S02]  /*1860*/  UIADD3 UR6, UPT, UPT, UR22, -0x1, URZ ;  /* 0xffffffff16067890 */ /* 0x000fe4000fffe0ff */
[----:B------:R-:W-:Y:S02]  /*1870*/  UISETP.NE.AND UP1, UPT, UR21, URZ, UPT ;  /* 0x000000ff1500728c */ /* 0x000fe4000bf25270 */
[----:B------:R-:W-:-:S09]  /*1880*/  UISETP.GE.U32.AND UP0, UPT, UR6, 0x7, UPT ;  /* 0x000000070600788c */ /* 0x000fd2000bf06070 */
[----:B------:R-:W-:Y:S05]  /*1890*/  BRA.U !UP0, `(.L_x_12) ;  /* 0x0000000108d47547 */ /* 0x000fea000b800000 */
[----:B------:R-:W-:Y:S01]  /*18a0*/  MOV R8, 0x2 ;  /* 0x0000000200087802 */ /* 0x000fe20000000f00 */
[----:B------:R-:W-:-:S04]  /*18b0*/  IMAD.WIDE R6, R11, 0x2, R4 ;  /* 0x000000020b067825 */ /* 0x000fc800078e0204 */
[C---:B------:R-:W-:Y:S01]  /*18c0*/  IMAD.WIDE R8, R11.reuse, R8, UR8 ;  /* 0x000000080b087e25 */ /* 0x040fe2000f8e0208 */
        /* <DEDUP_REMOVED lines=14> */
[----:B------:R0:W5:Y:S04]  /*19b0*/  LDG.E.U16 R21, desc[UR16][R6.64+0xe] ;  /* 0x00000e1006157981 */ /* 0x000168000c1e1500 */
[----:B------:R-:W5:Y:S01]  /*19c0*/  LDG.E.U16 R22, desc[UR16][R8.64+0xe] ;  /* 0x00000e1008167981 */ /* 0x000f62000c1e1500 */
[----:B------:R-:W-:Y:S01]  /*19d0*/  IADD3 R11, PT, PT, R11, 0x8, RZ ;  /* 0x000000080b0b7810 */ /* 0x000fe20007ffe0ff */
        /* <DEDUP_REMOVED lines=10> */
[----:B0-----:R-:W-:Y:S02]  /*1a80*/  HADD2.F32 R7, -RZ, R18.H0_H0 ;  /* 0x20000012ff077230 */ /* 0x001fe40000004100 */
        /* <DEDUP_REMOVED lines=22> */
.L_x_12:
[----:B------:R-:W-:Y:S05]  /*1bf0*/  BRA.U !UP1, `(.L_x_9) ;  /* 0x0000000109fc7547 */ /* 0x000fea000b800000 */
[----:B------:R-:W-:Y:S01]  /*1c00*/  MOV R6, UR23 ;  /* 0x0000001700067c02 */ /* 0x000fe20008000f00 */
[----:B------:R-:W-:-:S03]  /*1c10*/  UISETP.NE.AND UP0, UPT, UR13, URZ, UPT ;  /* 0x000000ff0d00728c */ /* 0x000fc6000bf05270 */
[----:B------:R-:W-:-:S13]  /*1c20*/  ISETP.GE.U32.AND P0, PT, R6, 0x3, PT ;  /* 0x000000030600780c */ /* 0x000fda0003f06070 */
[----:B------:R-:W-:Y:S05]  /*1c30*/  @!P0 BRA `(.L_x_13) ;  /* 0x0000000000748947 */ /* 0x000fea0003800000 */
        /* <DEDUP_REMOVED lines=10> */
[----:B------:R-:W5:Y:S01]  /*1ce0*/  LDG.E.U16 R18, desc[UR16][R6.64+0x6] ;  /* 0x0000061006127981 */ /* 0x000f62000c1e1500 */
[----:B------:R-:W-:Y:S01]  /*1cf0*/  IADD3 R11, PT, PT, R11, 0x4, RZ ;  /* 0x000000040b0b7810 */ /* 0x000fe20007ffe0ff */
[----:B--2---:R-:W-:-:S02]  /*1d00*/  HADD2.F32 R13, -RZ, R12.H0_H0 ;  /* 0x2000000cff0d7230 */ /* 0x004fc40000004100 */
[----:B---3--:R-:W-:Y:S02]  /*1d10*/  HADD2.F32 R15, -RZ, R15.H0_H0 ;  /* 0x2000000fff0f7230 */ /* 0x008fe40000004100 */
[----:B----4-:R-:W-:Y:S02]  /*1d20*/  HADD2.F32 R10, -RZ, R10.H0_H0 ;  /* 0x2000000aff0a7230 */ /* 0x010fe40000004100 */
[----:B-----5:R-:W-:-:S03]  /*1d30*/  HADD2.F32 R14, -RZ, R14.H0_H0 ;  /* 0x2000000eff0e7230 */ /* 0x020fc60000004100 */
[----:B------:R-:W-:Y:S01]  /*1d40*/  FADD R10, R10, -R13 ;  /* 0x8000000d0a0a7221 */ /* 0x000fe20000000000 */
[----:B------:R-:W-:Y:S02]  /*1d50*/  HADD2.F32 R17, -RZ, R17.H0_H0 ;  /* 0x20000011ff117230 */ /* 0x000fe40000004100 */
[----:B------:R-:W-:Y:S01]  /*1d60*/  FADD R15, R14, -R15 ;  /* 0x8000000f0e0f7221 */ /* 0x000fe20000000000 */
[----:B------:R-:W-:Y:S01]  /*1d70*/  FFMA R10, R10, R10, UR5 ;  /* 0x000000050a0a7e23 */ /* 0x000fe2000800000a */
        /* <DEDUP_REMOVED lines=9> */
.L_x_13:
[----:B------:R-:W-:Y:S05]  /*1e10*/  BRA.U !UP0, `(.L_x_9) ;  /* 0x0000000108747547 */ /* 0x000fea000b800000 */
[----:B------:R-:W-:Y:S01]  /*1e20*/  MOV R6, 0x2 ;  /* 0x0000000200067802 */ /* 0x000fe20000000f00 */
[----:B------:R-:W-:-:S04]  /*1e30*/  IMAD.WIDE R4, R11, 0x2, R4 ;  /* 0x000000020b047825 */ /* 0x000fc800078e0204 */
[----:B------:R-:W-:Y:S01]  /*1e40*/  IMAD.WIDE R6, R11, R6, UR8 ;  /* 0x000000080b067e25 */ /* 0x000fe2000f8e0206 */
[----:B------:R-:W2:Y:S04]  /*1e50*/  LDG.E.U16 R9, desc[UR16][R4.64] ;  /* 0x0000001004097981 */ /* 0x000ea8000c1e1500 */
[----:B------:R-:W3:Y:S01]  /*1e60*/  LDG.E.U16 R8, desc[UR16][R6.64] ;  /* 0x0000001006087981 */ /* 0x000ee2000c1e1500 */
[----:B------:R-:W-:Y:S01]  /*1e70*/  UISETP.NE.AND UP0, UPT, UR13, 0x1, UPT ;  /* 0x000000010d00788c */ /* 0x000fe2000bf05270 */
[----:B--2---:R-:W-:Y:S02]  /*1e80*/  HADD2.F32 R9, -RZ, R9.H0_H0 ;  /* 0x20000009ff097230 */ /* 0x004fe40000004100 */
[----:B---3--:R-:W-:-:S05]  /*1e90*/  HADD2.F32 R8, -RZ, R8.H0_H0 ;  /* 0x20000008ff087230 */ /* 0x008fca0000004100 */
[----:B------:R-:W-:-:S04]  /*1ea0*/  FADD R8, R8, -R9 ;  /* 0x8000000908087221 */ /* 0x000fc80000000000 */
[----:B------:R-:W-:-:S05]  /*1eb0*/  FFMA R8, R8, R8, UR5 ;  /* 0x0000000508087e23 */ /* 0x000fca0008000008 */
[----:B------:R-:W-:Y:S01]  /*1ec0*/  R2UR UR5, R8 ;  /* 0x00000000080572ca */ /* 0x000fe200000e0000 */
[----:B------:R-:W-:-:S14]  /*1ed0*/  BRA.U !UP0, `(.L_x_9) ;  /* 0x0000000108447547 */ /* 0x000fdc000b800000 */
[----:B------:R-:W-:Y:S01]  /*1ee0*/  UISETP.NE.AND UP0, UPT, UR13, 0x2, UPT ;  /* 0x000000020d00788c */ /* 0x000fe2000bf05270 */
[----:B------:R-:W2:Y:S04]  /*1ef0*/  LDG.E.U16 R8, desc[UR16][R6.64+0x2] ;  /* 0x0000021006087981 */ /* 0x000ea8000c1e1500 */
[----:B------:R-:W3:Y:S01]  /*1f00*/  LDG.E.U16 R9, desc[UR16][R4.64+0x2] ;  /* 0x0000021004097981 */ /* 0x000ee2000c1e1500 */
[----:B------:R-:W-:-:S13]  /*1f10*/  PLOP3.LUT P0, PT, PT, PT, UP0, 0x80, 0x8 ;  /* 0x000000000008781c */ /* 0x000fda0003f0f008 */
[----:B------:R-:W4:Y:S04]  /*1f20*/  @P0 LDG.E.U16 R10, desc[UR16][R6.64+0x4] ;  /* 0x00000410060a0981 */ /* 0x000f28000c1e1500 */
[----:B------:R-:W5:Y:S01]  /*1f30*/  @P0 LDG.E.U16 R11, desc[UR16][R4.64+0x4] ;  /* 0x00000410040b0981 */ /* 0x000f62000c1e1500 */
[----:B--2---:R-:W-:Y:S02]  /*1f40*/  HADD2.F32 R8, -RZ, R8.H0_H0 ;  /* 0x20000008ff087230 */ /* 0x004fe40000004100 */
[----:B---3--:R-:W-:-:S05]  /*1f50*/  HADD2.F32 R9, -RZ, R9.H0_H0 ;  /* 0x20000009ff097230 */ /* 0x008fca0000004100 */
[----:B------:R-:W-:-:S04]  /*1f60*/  FADD R8, R8, -R9 ;  /* 0x8000000908087221 */ /* 0x000fc80000000000 */
[----:B------:R-:W-:-:S05]  /*1f70*/  FFMA R8, R8, R8, UR5 ;  /* 0x0000000508087e23 */ /* 0x000fca0008000008 */
[----:B------:R-:W-:Y:S01]  /*1f80*/  R2UR UR5, R8 ;  /* 0x00000000080572ca */ /* 0x000fe200000e0000 */
[----:B----4-:R-:W-:Y:S02]  /*1f90*/  @P0 HADD2.F32 R10, -RZ, R10.H0_H0 ;  /* 0x2000000aff0a0230 */ /* 0x010fe40000004100 */
[----:B-----5:R-:W-:-:S05]  /*1fa0*/  @P0 HADD2.F32 R11, -RZ, R11.H0_H0 ;  /* 0x2000000bff0b0230 */ /* 0x020fca0000004100 */
[----:B------:R-:W-:-:S05]  /*1fb0*/  @P0 FADD R10, R10, -R11 ;  /* 0x8000000b0a0a0221 */ /* 0x000fca0000000000 */
[----:B------:R-:W-:-:S05]  /*1fc0*/  @P0 FFMA R10, R10, R10, UR5 ;  /* 0x000000050a0a0e23 */ /* 0x000fca000800000a */
[----:B------:R-:W-:-:S13]  /*1fd0*/  @P0 R2UR UR6, R10 ;  /* 0x000000000a0602ca */ /* 0x000fda00000e0000 */
[----:B------:R-:W-:-:S05]  /*1fe0*/  @UP0 UMOV UR5, UR6 ;  /* 0x0000000600050c82 */ /* 0x000fca0008000000 */
.L_x_9:
[----:B------:R-:W-:Y:S01]  /*1ff0*/  MOV R4, UR5 ;  /* 0x0000000500047c02 */ /* 0x000fe20008000f00 */
[----:B------:R-:W0:Y:S03]  /*2000*/  MUFU.RSQ R6, UR5 ;  /* 0x0000000500067d08 */ /* 0x000e260008001400 */
[----:B------:R-:W-:-:S04]  /*2010*/  IADD3 R4, PT, PT, R4, -0xd000000, RZ ;  /* 0xf300000004047810 */ /* 0x000fc80007ffe0ff */
[----:B------:R-:W-:-:S13]  /*2020*/  ISETP.GT.U32.AND P0, PT, R4, 0x727fffff, PT ;  /* 0x727fffff0400780c */ /* 0x000fda0003f04070 */
[----:B0-----:R-:W-:Y:S05]  /*2030*/  @!P0 BRA `(.L_x_14) ;  /* 0x00000000001c8947 */ /* 0x001fea0003800000 */
[----:B------:R-:W-:Y:S01]  /*2040*/  BSSY.RECONVERGENT B2, `(.L_x_15) ;  /* 0x0000004000027945 */ /* 0x000fe20003800200 */
[----:B------:R-:W-:Y:S02]  /*2050*/  MOV R11, UR5 ;  /* 0x00000005000b7c02 */ /* 0x000fe40008000f00 */
[----:B------:R-:W-:-:S07]  /*2060*/  MOV R21, 0x2080 ;  /* 0x0000208000157802 */ /* 0x000fce0000000f00 */
[----:B------:R-:W-:Y:S05]  /*2070*/  CALL.REL.NOINC `($__internal_1_$__cuda_sm20_sqrt_rn_f32_slowpath) ;  /* 0x0000004800187944 */ /* 0x000fea0003c00000 */
[----:B------:R-:W-:Y:S05]  /*2080*/  BSYNC.RECONVERGENT B2 ;  /* 0x0000000000027941 */ /* 0x000fea0003800200 */
.L_x_15:
[----:B------:R-:W-:Y:S01]  /*2090*/  MOV R4, R11 ;  /* 0x0000000b00047202 */ /* 0x000fe20000000f00 */
[----:B------:R-:W-:Y:S06]  /*20a0*/  BRA `(.L_x_16) ;  /* 0x0000000000107947 */ /* 0x000fec0003800000 */
.L_x_14:
[C---:B------:R-:W-:Y:S01]  /*20b0*/  FMUL.FTZ R4, R6.reuse, UR5 ;  /* 0x0000000506047c20 */ /* 0x040fe20008410000 */
[----:B------:R-:W-:-:S03]  /*20c0*/  FMUL.FTZ R6, R6, 0.5 ;  /* 0x3f00000006067820 */ /* 0x000fc60000410000 */
[----:B------:R-:W-:-:S04]  /*20d0*/  FFMA R5, -R4, R4, UR5 ;  /* 0x0000000504057e23 */ /* 0x000fc80008000104 */
[----:B------:R-:W-:-:S07]  /*20e0*/  FFMA R4, R5, R6, R4 ;  /* 0x0000000605047223 */ /* 0x000fce0000000004 */
.L_x_16:
[----:B------:R-:W0:Y:S01]  /*20f0*/  LDCU UR5, c[0x0][0x38c] ;  /* 0x00007180ff0577ac */ /* 0x000e220008000800 */
[----:B------:R-:W1:Y:S01]  /*2100*/  S2UR UR15, SR_CgaCtaId ;  /* 0x00000000000f79c3 */ /* 0x000e620000008800 */
[----:B------:R-:W-:Y:S01]  /*2110*/  HFMA2 R5, -RZ, RZ, 0, 5.9604644775390625e-08 ;  /* 0x00000001ff057431 */ /* 0x000fe200000001ff */
[----:B------:R-:W2:Y:S01]  /*2120*/  LDCU UR24, c[0x0][0x38c] ;  /* 0x00007180ff1877ac */ /* 0x000ea20008000800 */
[----:B------:R-:W-:-:S05]  /*2130*/  UMOV UR7, 0x400 ;  /* 0x0000040000077882 */ /* 0x000fca0000000000 */
[----:B------:R-:W3:Y:S01]  /*2140*/  S2UR UR25, SR_CgaCtaId ;  /* 0x00000000001979c3 */ /* 0x000ee20000008800 */
[----:B------:R-:W-:Y:S02]  /*2150*/  UIADD3 UR7, UPT, UPT, UR7, 0x800, URZ ;  /* 0x0000080007077890 */ /* 0x000fe4000fffe0ff */
[----:B0-----:R-:W-:-:S04]  /*2160*/  USHF.R.S32.HI UR6, URZ, 0x1f, UR5 ;  /* 0x0000001fff067899 */ /* 0x001fc80008011405 */
[----:B------:R-:W-:Y:S01]  /*2170*/  ULEA.HI UR6, UR6, UR5, URZ, 0x5 ;  /* 0x0000000506067291 */ /* 0x000fe2000f8f28ff */
[----:B--2---:R-:W-:Y:S01]  /*2180*/  SHF.L.W.U32 R5, R5, UR24, RZ ;  /* 0x0000001805057c19 */ /* 0x004fe20008000eff */
[----:B-1----:R-:W-:Y:S02]  /*2190*/  ULEA UR7, UR15, UR7, 0x18 ;  /* 0x000000070f077291 */ /* 0x002fe4000f8ec0ff */
[----:B------:R-:W-:Y:S01]  /*21a0*/  USHF.R.S32.HI UR6, URZ, 0x5, UR6 ;  /* 0x00000005ff067899 */ /* 0x000fe20008011406 */
[----:B------:R-:W-:Y:S02]  /*21b0*/  UMOV UR5, 0x400 ;  /* 0x0000040000057882 */ /* 0x000fe40000000000 */
[----:B------:R-:W-:Y:S01]  /*21c0*/  MOV R9, UR5 ;  /* 0x0000000500097c02 */ /* 0x000fe20008000f00 */
[----:B------:R-:W-:Y:S01]  /*21d0*/  ULEA UR6, UR6, UR7, 0x2 ;  /* 0x0000000706067291 */ /* 0x000fe2000f8e10ff */
[----:B---3--:R-:W-:-:S04]  /*21e0*/  MOV R10, UR25 ;  /* 0x00000019000a7c02 */ /* 0x008fc80008000f00 */
[----:B------:R-:W-:-:S05]  /*21f0*/  LEA R7, R10, R9, 0x18 ;  /* 0x000000090a077211 */ /* 0x000fca00078ec0ff */
[----:B------:R0:W-:Y:S04]  /*2200*/  STS [R7+0x400], R4 ;  /* 0x0004000407007388 */ /* 0x0001e80000000800 */
[----:B------:R0:W-:Y:S02]  /*2210*/  ATOMS.OR RZ, [UR6], R5 ;  /* 0x00000005ffff798c */ /* 0x0001e4000b000006 */
.L_x_5:
[----:B------:R-:W-:Y:S05]  /*2220*/  BSYNC.RECONVERGENT B1 ;  /* 0x0000000000017941 */ /* 0x000fea0003800200 */
.L_x_4:
[----:B------:R-:W-:Y:S01]  /*2230*/  BAR.SYNC.DEFER_BLOCKING 0x0 ;  /* 0x0000000000007b1d */ /* 0x000fe20000010000 */
[----:B0-----:R-:W-:Y:S02]  /*2240*/  LEA R4, R10, R9, 0x18 ;  /* 0x000000090a047211 */ /* 0x001fe400078ec0ff */
[----:B------:R-:W-:-:S03]  /*2250*/  MOV R5, 0x1 ;  /* 0x0000000100057802 */ /* 0x000fc60000000f00 */
[----:B------:R-:W-:Y:S01]  /*2260*/  UMOV UR4, URZ ;  /* 0x000000ff00047c82 */ /* 0x000fe20008000000 */
[----:B------:R-:W0:Y:S04]  /*2270*/  LDS R4, [R4+0x400] ;  /* 0x0004000004047984 */ /* 0x000e280000000800 */
.L_x_70:
[----:B-1----:R-:W1:Y:S01]  /*2280*/  LDC.64 R6, c[0x0][0x380] ;  /* 0x0000e000ff067b82 */ /* 0x002e620000000a00 */
[----:B------:R-:W-:-:S05]  /*2290*/  IADD3 R13, PT, PT, R0, -0x1, RZ ;  /* 0xffffffff000d7810 */ /* 0x000fca0007ffe0ff */
[----:B-1----:R-:W-:-:S05]  /*22a0*/  IMAD.WIDE.U32 R12, R13, 0x20, R6 ;  /* 0x000000200d0c7825 */ /* 0x002fca00078e0006 */
[----:B------:R-:W2:Y:S01]  /*22b0*/  LDG.E R6, desc[UR16][R12.64+0x14] ;  /* 0x000014100c067981 */ /* 0x000ea2000c1e1900 */
[----:B------:R-:W-:Y:S02]  /*22c0*/  MOV R7, R5 ;  /* 0x0000000500077202 */ /* 0x000fe40000000f00 */
[----:B--2---:R-:W-:-:S13]  /*22d0*/  ISETP.GE.AND P0, PT, R3, R6, PT ;  /* 0x000000060300720c */ /* 0x004fda0003f06270 */
[----:B---3--:R-:W-:Y:S05]  /*22e0*/  @P0 BRA `(.L_x_17) ;  /* 0x0000003c00e80947 */ /* 0x008fea0003800000 */
[----:B------:R-:W5:Y:S01]  /*22f0*/  LDG.E.64 R12, desc[UR16][R12.64] ;  /* 0x000000100c0c7981 */ /* 0x000f62000c1e1b00 */
[----:B------:R-:W1:Y:S01]  /*2300*/  S2UR UR6, SR_CgaCtaId ;  /* 0x00000000000679c3 */ /* 0x000e620000008800 */
[----:B------:R-:W-:Y:S02]  /*2310*/  UMOV UR5, 0x400 ;  /* 0x0000040000057882 */ /* 0x000fe40000000000 */
[----:B-1----:R-:W-:-:S09]  /*2320*/  ULEA UR5, UR6, UR5, 0x18 ;  /* 0x0000000506057291 */ /* 0x002fd2000f8ec0ff */
[----:B------:R-:W1:Y:S04]  /*2330*/  LDS R8, [UR5+0x400] ;  /* 0x00040005ff087984 */ /* 0x000e680008000800 */
[----:B------:R-:W2:Y:S01]  /*2340*/  LDS R9, [UR5] ;  /* 0x00000005ff097984 */ /* 0x000ea20008000800 */
[----:B------:R-:W3:Y:S02]  /*2350*/  LDCU UR5, c[0x0][0x3a8] ;  /* 0x00007500ff0577ac */ /* 0x000ee40008000800 */
[----:B---3--:R-:W-:Y:S01]  /*2360*/  UISETP.GE.AND UP0, UPT, UR5, 0x8, UPT ;  /* 0x000000080500788c */ /* 0x008fe2000bf06270 */
[----:B-1----:R-:W-:Y:S01]  /*2370*/  FMUL R8, R8, 1.5 ;  /* 0x3fc0000008087820 */ /* 0x002fe20000400000 */
[----:B--2---:R-:W-:-:S07]  /*2380*/  IMAD R9, R6, R9, RZ ;  /* 0x0000000906097224 */ /* 0x004fce00078e02ff */
[----:B------:R-:W-:Y:S05]  /*2390*/  BRA.U !UP0, `(.L_x_18) ;  /* 0x0000002908a07547 */ /* 0x000fea000b800000 */
[----:B------:R-:W-:-:S09]  /*23a0*/  UISETP.GE.AND UP0, UPT, UR10, UR5, UPT ;  /* 0x000000050a00728c */ /* 0x000fd2000bf06270 */
[----:B------:R-:W-:Y:S05]  /*23b0*/  BRA.U !UP0, `(.L_x_19) ;  /* 0x0000000d08947547 */ /* 0x000fea000b800000 */
[----:B------:R-:W-:Y:S01]  /*23c0*/  BSSY B1, `(.L_x_20) ;  /* 0x00000e3000017945 */ /* 0x000fe20003800000 */
[----:B------:R-:W-:-:S07]  /*23d0*/  MOV R18, R3 ;  /* 0x0000000300127202 */ /* 0x000fce0000000f00 */
.L_x_32:
[----:B------:R-:W-:-:S05]  /*23e0*/  IADD3 R11, PT, PT, R9, R18, RZ ;  /* 0x00000012090b7210 */ /* 0x000fca0007ffe0ff */
[----:B-----5:R-:W-:-:S05]  /*23f0*/  IMAD.WIDE R10, R11, 0x4, R12 ;  /* 0x000000040b0a7825 */ /* 0x020fca00078e020c */
[----:B------:R-:W2:Y:S01]  /*2400*/  LD.E R19, desc[UR16][R10.64] ;  /* 0x000000100a137980 */ /* 0x000ea2000c101900 */
[----:B------:R-:W-:Y:S05]  /*2410*/  YIELD ;  /* 0x0000000000007946 */ /* 0x000fea0003800000 */
[----:B------:R-:W-:Y:S01]  /*2420*/  BSSY.RELIABLE B2, `(.L_x_21) ;  /* 0x00000d9000027945 */ /* 0x000fe20003800100 */
[----:B--2---:R-:W-:-:S13]  /*2430*/  ISETP.GE.AND P0, PT, R19, RZ, PT ;  /* 0x000000ff1300720c */ /* 0x004fda0003f06270 */
[----:B------:R-:W-:Y:S05]  /*2440*/  @!P0 BRA `(.L_x_22) ;  /* 0x0000000c00588947 */ /* 0x000fea0003800000 */
[----:B------:R-:W1:Y:S01]  /*2450*/  S2UR UR6, SR_CgaCtaId ;  /* 0x00000000000679c3 */ /* 0x000e620000008800 */
[----:B------:R-:W-:Y:S01]  /*2460*/  UMOV UR5, 0x400 ;  /* 0x0000040000057882 */ /* 0x000fe20000000000 */
[----:B------:R-:W-:Y:S01]  /*2470*/  HFMA2 R14, -RZ, RZ, 0, 5.9604644775390625e-08 ;  /* 0x00000001ff0e7431 */ /* 0x000fe200000001ff */
[----:B------:R-:W-:Y:S01]  /*2480*/  UIADD3 UR5, UPT, UPT, UR5, 0x800, URZ ;  /* 0x0000080005057890 */ /* 0x000fe2000fffe0ff */
[----:B------:R-:W-:-:S04]  /*2490*/  SHF.R.U32.HI R10, RZ, 0x3, R19 ;  /* 0x00000003ff0a7819 */ /* 0x000fc80000011613 */
[----:B------:R-:W-:Y:S02]  /*24a0*/  LOP3.LUT R10, R10, 0x1ffffffc, RZ, 0xc0, !PT ;  /* 0x1ffffffc0a0a7812 */ /* 0x000fe400078ec0ff */
[----:B------:R-:W-:Y:S01]  /*24b0*/  SHF.L.W.U32 R11, R14, R19, RZ ;  /* 0x000000130e0b7219 */ /* 0x000fe20000000eff */
[----:B-1----:R-:W-:-:S09]  /*24c0*/  ULEA UR5, UR6, UR5, 0x18 ;  /* 0x0000000506057291 */ /* 0x002fd2000f8ec0ff */
[----:B------:R-:W1:Y:S02]  /*24d0*/  ATOMS.OR R10, [R10+UR5], R11 ;  /* 0x0000000b0a0a798c */ /* 0x000e64000b000005 */
[----:B-1----:R-:W-:-:S13]  /*24e0*/  LOP3.LUT P0, RZ, R10, R11, RZ, 0xc0, !PT ;  /* 0x0000000b0aff7212 */ /* 0x002fda000780c0ff */
[----:B------:R-:W-:Y:S05]  /*24f0*/  @P0 BRA `(.L_x_22) ;  /* 0x0000000c002c0947 */ /* 0x000fea0003800000 */
[----:B------:R-:W1:Y:S01]  /*2500*/  LDCU UR5, c[0x0][0x3a8] ;  /* 0x00007500ff0577ac */ /* 0x000e620008000800 */
[----:B------:R-:W-:Y:S02]  /*2510*/  MOV R20, RZ ;  /* 0x000000ff00147202 */ /* 0x000fe40000000f00 */
[----:B------:R-:W-:Y:S01]  /*2520*/  MOV R14, RZ ;  /* 0x000000ff000e7202 */ /* 0x000fe20000000f00 */
[----:B------:R-:W-:Y:S01]  /*2530*/  UISETP.NE.AND UP0, UPT, UR19, URZ, UPT ;  /* 0x000000ff1300728c */ /* 0x000fe2000bf05270 */
[----:B-1----:R-:W-:-:S08]  /*2540*/  IMAD R19, R19, UR5, RZ ;  /* 0x0000000513137c24 */ /* 0x002fd0000f8e02ff */
[----:B------:R-:W-:Y:S05]  /*2550*/  BRA.U !UP0, `(.L_x_23) ;  /* 0x0000000508cc7547 */ /* 0x000fea000b800000 */
[----:B------:R-:W-:Y:S01]  /*2560*/  BSSY.RECONVERGENT B3, `(.L_x_24) ;  /* 0x0000070000037945 */ /* 0x000fe20003800200 */
[----:B------:R-:W-:-:S07]  /*2570*/  CS2R R20, SRZ ;  /* 0x0000000000147805 */ /* 0x000fce000001ff00 */
.L_x_25:
[----:B------:R-:W1:Y:S01]  /*2580*/  LDC.64 R14, c[0x0][0x3a0] ;  /* 0x0000e800ff0e7b82 */ /* 0x000e620000000a00 */
[----:B------:R-:W-:Y:S01]  /*2590*/  SHF.L.U32 R10, R21, 0x3, RZ ;  /* 0x00000003150a7819 */ /* 0x000fe200000006ff */
[----:B------:R-:W2:Y:S01]  /*25a0*/  LDCU.64 UR6, c[0x0][0x3a0] ;  /* 0x00007400ff0677ac */ /* 0x000ea20008000a00 */
[----:B------:R-:W-:Y:S02]  /*25b0*/  MOV R11, 0x2 ;  /* 0x00000002000b7802 */ /* 0x000fe40000000f00 */
[CC--:B------:R-:W-:Y:S02]  /*25c0*/  IADD3 R23, PT, PT, R19.reuse, R10.reuse, RZ ;  /* 0x0000000a13177210 */ /* 0x0c0fe40007ffe0ff */
[----:B------:R-:W-:Y:S01]  /*25d0*/  IADD3 R17, P0, PT, R19, R10, RZ ;  /* 0x0000000a13117210 */ /* 0x000fe20007f1e0ff */
[----:B------:R-:W-:-:S03]  /*25e0*/  IMAD.WIDE.U32 R10, R10, R11, UR8 ;  /* 0x000000080a0a7e25 */ /* 0x000fc6000f8e000b */
[----:B------:R-:W-:Y:S02]  /*25f0*/  IADD3.X R22, PT, PT, RZ, RZ, RZ, P0, !PT ;  /* 0x000000ffff167210 */ /* 0x000fe400007fe4ff */
[----:B------:R-:W3:Y:S04]  /*2600*/  LDG.E.U16 R24, desc[UR16][R10.64] ;  /* 0x000000100a187981 */ /* 0x000ee8000c1e1500 */
[----:B------:R-:W4:Y:S01]  /*2610*/  LDG.E.U16 R26, desc[UR16][R10.64+0x2] ;  /* 0x000002100a1a7981 */ /* 0x000f22000c1e1500 */
[----:B--2---:R-:W-:Y:S01]  /*2620*/  LEA R16, P0, R17, UR6, 0x1 ;  /* 0x0000000611107c11 */ /* 0x004fe2000f8008ff */
[----:B-1----:R-:W-:-:S06]  /*2630*/  IMAD.WIDE.U32 R14, R23, 0x2, R14 ;  /* 0x00000002170e7825 */ /* 0x002fcc00078e000e */
[----:B------:R-:W2:Y:S01]  /*2640*/  LDG.E.U16 R14, desc[UR16][R14.64] ;  /* 0x000000100e0e7981 */ /* 0x000ea2000c1e1500 */
[----:B------:R-:W-:-:S03]  /*2650*/  LEA.HI.X R17, R17, UR7, R22, 0x1, P0 ;  /* 0x0000000711117c11 */ /* 0x000fc600080f0c16 */
[----:B------:R-:W5:Y:S04]  /*2660*/  LDG.E.U16 R22, desc[UR16][R10.64+0x4] ;  /* 0x000004100a167981 */ /* 0x000f68000c1e1500 */
[----:B------:R-:W5:Y:S04]  /*2670*/  LDG.E.U16 R28, desc[UR16][R16.64+0x2] ;  /* 0x00000210101c7981 */ /* 0x000f68000c1e1500 */
[----:B------:R-:W5:Y:S01]  /*2680*/  LDG.E.U16 R23, desc[UR16][R16.64+0x4] ;  /* 0x0000041010177981 */ /* 0x000f62000c1e1500 */
[----:B---3--:R-:W-:Y:S02]  /*2690*/  HADD2.F32 R24, -RZ, R24.H0_H0 ;  /* 0x20000018ff187230 */ /* 0x008fe40000004100 */
[----:B--2---:R-:W-:-:S05]  /*26a0*/  HADD2.F32 R25, -RZ, R14.H0_H0 ;  /* 0x2000000eff197230 */ /* 0x004fca0000004100 */
[----:B------:R-:W-:Y:S02]  /*26b0*/  FADD R27, R24, -R25 ;  /* 0x80000019181b7221 */ /* 0x000fe40000000000 */
[----:B------:R-:W2:Y:S04]  /*26c0*/  LDG.E.U16 R24, desc[UR16][R10.64+0x6] ;  /* 0x000006100a187981 */ /* 0x000ea8000c1e1500 */
[----:B------:R-:W3:Y:S01]  /*26d0*/  LDG.E.U16 R25, desc[UR16][R16.64+0x6] ;  /* 0x0000061010197981 */ /* 0x000ee2000c1e1500 */
[----:B------:R-:W-:-:S03]  /*26e0*/  FFMA R14, R27, R27, R20 ;  /* 0x0000001b1b0e7223 */ /* 0x000fc60000000014 */
[----:B------:R-:W3:Y:S01]  /*26f0*/  LDG.E.U16 R20, desc[UR16][R10.64+0x8] ;  /* 0x000008100a147981 */ /* 0x000ee2000c1e1500 */
[----:B----4-:R-:W-:Y:S02]  /*2700*/  HADD2.F32 R26, -RZ, R26.H0_H0 ;  /* 0x2000001aff1a7230 */ /* 0x010fe40000004100 */
[----:B-----5:R-:W-:Y:S02]  /*2710*/  HADD2.F32 R29, -RZ, R28.H0_H0 ;  /* 0x2000001cff1d7230 */ /* 0x020fe40000004100 */
[----:B------:R-:W-:Y:S02]  /*2720*/  HADD2.F32 R15, -RZ, R22.H0_H0 ;  /* 0x20000016ff0f7230 */ /* 0x000fe40000004100 */
[----:B------:R-:W-:Y:S02]  /*2730*/  HADD2.F32 R28, -RZ, R23.H0_H0 ;  /* 0x20000017ff1c7230 */ /* 0x000fe40000004100 */
[----:B------:R-:W-:Y:S02]  /*2740*/  FADD R29, R26, -R29 ;  /* 0x8000001d1a1d7221 */ /* 0x000fe40000000000 */
[----:B------:R-:W4:Y:S02]  /*2750*/  LDG.E.U16 R26, desc[UR16][R16.64+0x8] ;  /* 0x00000810101a7981 */ /* 0x000f24000c1e1500 */
[----:B------:R-:W-:Y:S01]  /*2760*/  FFMA R22, R29, R29, R14 ;  /* 0x0000001d1d167223 */ /* 0x000fe2000000000e */
[----:B------:R-:W-:Y:S01]  /*2770*/  FADD R23, R15, -R28 ;  /* 0x8000001c0f177221 */ /* 0x000fe20000000000 */
[----:B------:R-:W5:Y:S04]  /*2780*/  LDG.E.U16 R14, desc[UR16][R16.64+0xa] ;  /* 0x00000a10100e7981 */ /* 0x000f68000c1e1500 */
[----:B------:R-:W5:Y:S01]  /*2790*/  LDG.E.U16 R15, desc[UR16][R10.64+0xa] ;  /* 0x00000a100a0f7981 */ /* 0x000f62000c1e1500 */
[----:B------:R-:W-:-:S03]  /*27a0*/  FFMA R23, R23, R23, R22 ;  /* 0x0000001717177223 */ /* 0x000fc60000000016 */
[----:B------:R-:W5:Y:S01]  /*27b0*/  LDG.E.U16 R22, desc[UR16][R16.64+0xc] ;  /* 0x00000c1010167981 */ /* 0x000f62000c1e1500 */
[----:B--2---:R-:W-:Y:S02]  /*27c0*/  HADD2.F32 R24, -RZ, R24.H0_H0 ;  /* 0x20000018ff187230 */ /* 0x004fe40000004100 */
[----:B---3--:R-:W-:Y:S02]  /*27d0*/  HADD2.F32 R25, -RZ, R25.H0_H0 ;  /* 0x20000019ff197230 */ /* 0x008fe40000004100 */
[----:B------:R-:W-:-:S03]  /*27e0*/  HADD2.F32 R27, -RZ, R20.H0_H0 ;  /* 0x20000014ff1b7230 */ /* 0x000fc60000004100 */
[----:B------:R-:W-:Y:S01]  /*27f0*/  FADD R24, R24, -R25 ;  /* 0x8000001918187221 */ /* 0x000fe20000000000 */
[----:B------:R-:W2:Y:S03]  /*2800*/  LDG.E.U16 R20, desc[UR16][R10.64+0xc] ;  /* 0x00000c100a147981 */ /* 0x000ea6000c1e1500 */
[----:B------:R-:W-:Y:S02]  /*2810*/  FFMA R25, R24, R24, R23 ;  /* 0x0000001818197223 */ /* 0x000fe40000000017 */
[----:B------:R-:W3:Y:S04]  /*2820*/  LDG.E.U16 R23, desc[UR16][R10.64+0xe] ;  /* 0x00000e100a177981 */ /* 0x000ee8000c1e1500 */
[----:B------:R-:W3:Y:S01]  /*2830*/  LDG.E.U16 R24, desc[UR16][R16.64+0xe] ;  /* 0x00000e1010187981 */ /* 0x000ee2000c1e1500 */
[----:B----4-:R-:W-:-:S02]  /*2840*/  HADD2.F32 R26, -RZ, R26.H0_H0 ;  /* 0x2000001aff1a7230 */ /* 0x010fc40000004100 */
[----:B-----5:R-:W-:-:S03]  /*2850*/  HADD2.F32 R14, -RZ, R14.H0_H0 ;  /* 0x2000000eff0e7230 */ /* 0x020fc60000004100 */
[----:B------:R-:W-:Y:S01]  /*2860*/  FADD R26, R27, -R26 ;  /* 0x8000001a1b1a7221 */ /* 0x000fe20000000000 */
[----:B------:R-:W-:-:S03]  /*2870*/  HADD2.F32 R15, -RZ, R15.H0_H0 ;  /* 0x2000000fff0f7230 */ /* 0x000fc60000004100 */
[----:B------:R-:W-:Y:S02]  /*2880*/  FFMA R25, R26, R26, R25 ;  /* 0x0000001a1a197223 */ /* 0x000fe40000000019 */
[----:B------:R-:W-:Y:S02]  /*2890*/  FADD R26, R15, -R14 ;  /* 0x8000000e0f1a7221 */ /* 0x000fe40000000000 */
[----:B------:R-:W4:Y:S01]  /*28a0*/  LDG.E.U16 R14, desc[UR16][R10.64+0x10] ;  /* 0x000010100a0e7981 */ /* 0x000f22000c1e1500 */
[----:B------:R-:W-:Y:S02]  /*28b0*/  HADD2.F32 R27, -RZ, R22.H0_H0 ;  /* 0x20000016ff1b7230 */ /* 0x000fe40000004100 */
[----:B------:R-:W-:Y:S01]  /*28c0*/  FFMA R25, R26, R26, R25 ;  /* 0x0000001a1a197223 */ /* 0x000fe20000000019 */
[----:B------:R-:W5:Y:S04]  /*28d0*/  LDG.E.U16 R15, desc[UR16][R16.64+0x10] ;  /* 0x00001010100f7981 */ /* 0x000f68000c1e1500 */
[----:B------:R-:W5:Y:S01]  /*28e0*/  LDG.E.U16 R22, desc[UR16][R16.64+0x12] ;  /* 0x0000121010167981 */ /* 0x000f62000c1e1500 */
[----:B--2---:R-:W-:-:S05]  /*28f0*/  HADD2.F32 R20, -RZ, R20.H0_H0 ;  /* 0x20000014ff147230 */ /* 0x004fca0000004100 */
[----:B------:R-:W-:Y:S01]  /*2900*/  FADD R26, R20, -R27 ;  /* 0x8000001b141a7221 */ /* 0x000fe20000000000 */
[----:B---3--:R-:W-:Y:S01]  /*2910*/  HADD2.F32 R23, -RZ, R23.H0_H0 ;  /* 0x20000017ff177230 */ /* 0x008fe20000004100 */
[----:B------:R-:W2:Y:S01]  /*2920*/  LDG.E.U16 R20, desc[UR16][R10.64+0x12] ;  /* 0x000012100a147981 */ /* 0x000ea2000c1e1500 */
[----:B------:R-:W-:Y:S02]  /*2930*/  HADD2.F32 R24, -RZ, R24.H0_H0 ;  /* 0x20000018ff187230 */ /* 0x000fe40000004100 */
[----:B------:R-:W-:-:S03]  /*2940*/  FFMA R25, R26, R26, R25 ;  /* 0x0000001a1a197223 */ /* 0x000fc60000000019 */
[----:B------:R-:W-:Y:S02]  /*2950*/  FADD R26, R23, -R24 ;  /* 0x80000018171a7221 */ /* 0x000fe40000000000 */
[----:B------:R-:W3:Y:S04]  /*2960*/  LDG.E.U16 R24, desc[UR16][R10.64+0x14] ;  /* 0x000014100a187981 */ /* 0x000ee8000c1e1500 */
[----:B------:R-:W3:Y:S01]  /*2970*/  LDG.E.U16 R23, desc[UR16][R16.64+0x14] ;  /* 0x0000141010177981 */ /* 0x000ee2000c1e1500 */
[----:B----4-:R-:W-:Y:S02]  /*2980*/  HADD2.F32 R27, -RZ, R14.H0_H0 ;  /* 0x2000000eff1b7230 */ /* 0x010fe40000004100 */
[----:B------:R-:W-:Y:S02]  /*2990*/  FFMA R14, R26, R26, R25 ;  /* 0x0000001a1a0e7223 */ /* 0x000fe40000000019 */
[----:B------:R-:W4:Y:S04]  /*29a0*/  LDG.E.U16 R25, desc[UR16][R10.64+0x16] ;  /* 0x000016100a197981 */ /* 0x000f28000c1e1500 */
[----:B------:R-:W4:Y:S01]  /*29b0*/  LDG.E.U16 R26, desc[UR16][R16.64+0x16] ;  /* 0x00001610101a7981 */ /* 0x000f22000c1e1500 */
[----:B-----5:R-:W-:-:S02]  /*29c0*/  HADD2.F32 R28, -RZ, R15.H0_H0 ;  /* 0x2000000fff1c7230 */ /* 0x020fc40000004100 */
[----:B------:R-:W-:Y:S02]  /*29d0*/  HADD2.F32 R15, -RZ, R22.H0_H0 ;  /* 0x20000016ff0f7230 */ /* 0x000fe40000004100 */
[----:B------:R-:W5:Y:S01]  /*29e0*/  LDG.E.U16 R22, desc[UR16][R10.64+0x18] ;  /* 0x000018100a167981 */ /* 0x000f62000c1e1500 */
[----:B------:R-:W-:-:S03]  /*29f0*/  FADD R27, R27, -R28 ;  /* 0x8000001c1b1b7221 */ /* 0x000fc60000000000 */
[----:B------:R-:W5:Y:S01]  /*2a00*/  LDG.E.U16 R28, desc[UR16][R16.64+0x1e] ;  /* 0x00001e10101c7981 */ /* 0x000f62000c1e1500 */
[----:B------:R-:W-:-:S03]  /*2a10*/  FFMA R14, R27, R27, R14 ;  /* 0x0000001b1b0e7223 */ /* 0x000fc6000000000e */
[----:B------:R-:W5:Y:S01]  /*2a20*/  LDG.E.U16 R27, desc[UR16][R16.64+0x1c] ;  /* 0x00001c10101b7981 */ /* 0x000f62000c1e1500 */
[----:B--2---:R-:W-:-:S05]  /*2a30*/  HADD2.F32 R20, -RZ, R20.H0_H0 ;  /* 0x20000014ff147230 */ /* 0x004fca0000004100 */
[----:B------:R-:W-:Y:S02]  /*2a40*/  FADD R15, R20, -R15 ;  /* 0x8000000f140f7221 */ /* 0x000fe40000000000 */
[----:B------:R-:W2:Y:S01]  /*2a50*/  LDG.E.U16 R20, desc[UR16][R16.64+0x18] ;  /* 0x0000181010147981 */ /* 0x000ea2000c1e1500 */
[----:B---3--:R-:W-:Y:S02]  /*2a60*/  HADD2.F32 R24, -RZ, R24.H0_H0 ;  /* 0x20000018ff187230 */ /* 0x008fe40000004100 */
[----:B------:R-:W-:Y:S02]  /*2a70*/  HADD2.F32 R23, -RZ, R23.H0_H0 ;  /* 0x20000017ff177230 */ /* 0x000fe40000004100 */
[----:B------:R-:W-:Y:S02]  /*2a80*/  FFMA R14, R15, R15, R14 ;  /* 0x0000000f0f0e7223 */ /* 0x000fe4000000000e */
[----:B------:R-:W3:Y:S01]  /*2a90*/  LDG.E.U16 R15, desc[UR16][R10.64+0x1a] ;  /* 0x00001a100a0f7981 */ /* 0x000ee2000c1e1500 */
[----:B------:R-:W-:Y:S01]  /*2aa0*/  FADD R23, R24, -R23 ;  /* 0x8000001718177221 */ /* 0x000fe20000000000 */
[----:B----4-:R-:W-:-:S02]  /*2ab0*/  HADD2.F32 R25, -RZ, R25.H0_H0 ;  /* 0x20000019ff197230 */ /* 0x010fc40000004100 */
[----:B------:R-:W4:Y:S01]  /*2ac0*/  LDG.E.U16 R24, desc[UR16][R10.64+0x1c] ;  /* 0x00001c100a187981 */ /* 0x000f22000c1e1500 */
[----:B------:R-:W-:-:S03]  /*2ad0*/  FFMA R14, R23, R23, R14 ;  /* 0x00000017170e7223 */ /* 0x000fc6000000000e */
[----:B------:R-:W4:Y:S01]  /*2ae0*/  LDG.E.U16 R23, desc[UR16][R16.64+0x1a] ;  /* 0x00001a1010177981 */ /* 0x000f22000c1e1500 */
[----:B------:R-:W-:-:S05]  /*2af0*/  HADD2.F32 R26, -RZ, R26.H0_H0 ;  /* 0x2000001aff1a7230 */ /* 0x000fca0000004100 */
[----:B------:R-:W-:Y:S02]  /*2b00*/  FADD R25, R25, -R26 ;  /* 0x8000001a19197221 */ /* 0x000fe40000000000 */
[----:B------:R1:W4:Y:S01]  /*2b10*/  LDG.E.U16 R26, desc[UR16][R10.64+0x1e] ;  /* 0x00001e100a1a7981 */ /* 0x000322000c1e1500 */
[----:B-----5:R-:W-:Y:S01]  /*2b20*/  HADD2.F32 R22, -RZ, R22.H0_H0 ;  /* 0x20000016ff167230 */ /* 0x020fe20000004100 */
[----:B------:R-:W-:Y:S01]  /*2b30*/  IADD3 R21, PT, PT, R21, 0x2, RZ ;  /* 0x0000000215157810 */ /* 0x000fe20007ffe0ff */
[----:B------:R-:W-:Y:S01]  /*2b40*/  FFMA R14, R25, R25, R14 ;  /* 0x00000019190e7223 */ /* 0x000fe2000000000e */
[----:B------:R-:W-:Y:S02]  /*2b50*/  HADD2.F32 R27, -RZ, R27.H0_H0 ;  /* 0x2000001bff1b7230 */ /* 0x000fe40000004100 */
[----:B------:R-:W-:Y:S01]  /*2b60*/  ISETP.NE.AND P0, PT, R21, UR11, PT ;  /* 0x0000000b15007c0c */ /* 0x000fe2000bf05270 */
[----:B-1----:R-:W-:Y:S02]  /*2b70*/  HADD2.F32 R11, -RZ, R28.H0_H0 ;  /* 0x2000001cff0b7230 */ /* 0x002fe40000004100 */
[----:B--2---:R-:W-:-:S05]  /*2b80*/  HADD2.F32 R29, -RZ, R20.H0_H0 ;  /* 0x20000014ff1d7230 */ /* 0x004fca0000004100 */
[----:B------:R-:W-:Y:S01]  /*2b90*/  FADD R29, R22, -R29 ;  /* 0x8000001d161d7221 */ /* 0x000fe20000000000 */
[----:B---3--:R-:W-:-:S03]  /*2ba0*/  HADD2.F32 R15, -RZ, R15.H0_H0 ;  /* 0x2000000fff0f7230 */ /* 0x008fc60000004100 */
[----:B------:R-:W-:Y:S01]  /*2bb0*/  FFMA R14, R29, R29, R14 ;  /* 0x0000001d1d0e7223 */ /* 0x000fe2000000000e */
[----:B----4-:R-:W-:Y:S02]  /*2bc0*/  HADD2.F32 R24, -RZ, R24.H0_H0 ;  /* 0x20000018ff187230 */ /* 0x010fe40000004100 */
[----:B------:R-:W-:-:S03]  /*2bd0*/  HADD2.F32 R20, -RZ, R23.H0_H0 ;  /* 0x20000017ff147230 */ /* 0x000fc60000004100 */
[----:B------:R-:W-:Y:S02]  /*2be0*/  FADD R27, R24, -R27 ;  /* 0x8000001b181b7221 */ /* 0x000fe40000000000 */
[----:B------:R-:W-:Y:S01]  /*2bf0*/  FADD R15, R15, -R20 ;  /* 0x800000140f0f7221 */ /* 0x000fe20000000000 */
[----:B------:R-:W-:-:S03]  /*2c00*/  HADD2.F32 R26, -RZ, R26.H0_H0 ;  /* 0x2000001aff1a7230 */ /* 0x000fc60000004100 */
[----:B------:R-:W-:Y:S02]  /*2c10*/  FFMA R14, R15, R15, R14 ;  /* 0x0000000f0f0e7223 */ /* 0x000fe4000000000e */
[----:B------:R-:W-:Y:S02]  /*2c20*/  FADD R11, R26, -R11 ;  /* 0x8000000b1a0b7221 */ /* 0x000fe40000000000 */
[----:B------:R-:W-:-:S04]  /*2c30*/  FFMA R14, R27, R27, R14 ;  /* 0x0000001b1b0e7223 */ /* 0x000fc8000000000e */
[----:B------:R-:W-:Y:S01]  /*2c40*/  FFMA R20, R11, R11, R14 ;  /* 0x0000000b0b147223 */ /* 0x000fe2000000000e */
[----:B------:R-:W-:Y:S06]  /*2c50*/  @P0 BRA `(.L_x_25) ;  /* 0xfffffff800480947 */ /* 0x000fec000383ffff */
[----:B------:R-:W-:Y:S05]  /*2c60*/  BSYNC.RECONVERGENT B3 ;  /* 0x0000000000037941 */ /* 0x000fea0003800200 */
.L_x_24:
[----:B------:R-:W-:-:S06]  /*2c70*/  USHF.L.U32 UR5, UR11, 0x3, URZ ;  /* 0x000000030b057899 */ /* 0x000fcc00080006ff */
[----:B------:R-:W-:-:S07]  /*2c80*/  MOV R14, UR5 ;  /* 0x00000005000e7c02 */ /* 0x000fce0008000f00 */
.L_x_23:
[----:B------:R-:W-:-:S09]  /*2c90*/  UISETP.NE.AND UP0, UPT, UR20, URZ, UPT ;  /* 0x000000ff1400728c */ /* 0x000fd2000bf05270 */
[----:B------:R-:W-:Y:S05]  /*2ca0*/  BRA.U !UP0, `(.L_x_26) ;  /* 0x0000000108e87547 */ /* 0x000fea000b800000 */
[----:B------:R-:W1:Y:S01]  /*2cb0*/  LDC.64 R10, c[0x0][0x3a0] ;  /* 0x0000e800ff0a7b82 */ /* 0x000e620000000a00 */
[----:B------:R-:W2:Y:S01]  /*2cc0*/  LDCU.64 UR6, c[0x0][0x3a0] ;  /* 0x00007400ff0677ac */ /* 0x000ea20008000a00 */
[----:B------:R-:W-:Y:S01]  /*2cd0*/  HFMA2 R17, -RZ, RZ, 0, 1.1920928955078125e-07 ;  /* 0x00000002ff117431 */ /* 0x000fe200000001ff */
[CC--:B------:R-:W-:Y:S02]  /*2ce0*/  IADD3 R15, PT, PT, R19.reuse, R14.reuse, RZ ;  /* 0x0000000e130f7210 */ /* 0x0c0fe40007ffe0ff */
[----:B------:R-:W-:-:S04]  /*2cf0*/  IADD3 R19, P0, PT, R19, R14, RZ ;  /* 0x0000000e13137210 */ /* 0x000fc80007f1e0ff */
[----:B------:R-:W-:Y:S02]  /*2d00*/  IADD3.X R24, PT, PT, RZ, RZ, RZ, P0, !PT ;  /* 0x000000ffff187210 */ /* 0x000fe400007fe4ff */
[----:B--2---:R-:W-:Y:S01]  /*2d10*/  LEA R16, P0, R19, UR6, 0x1 ;  /* 0x0000000613107c11 */ /* 0x004fe2000f8008ff */
[----:B-1----:R-:W-:-:S04]  /*2d20*/  IMAD.WIDE.U32 R10, R15, 0x2, R10 ;  /* 0x000000020f0a7825 */ /* 0x002fc800078e000a */
[----:B------:R-:W-:Y:S01]  /*2d30*/  IMAD.WIDE.U32 R14, R14, R17, UR8 ;  /* 0x000000080e0e7e25 */ /* 0x000fe2000f8e0011 */
[----:B------:R-:W-:Y:S01]  /*2d40*/  LEA.HI.X R17, R19, UR7, R24, 0x1, P0 ;  /* 0x0000000713117c11 */ /* 0x000fe200080f0c18 */
[----:B------:R-:W2:Y:S04]  /*2d50*/  LDG.E.U16 R10, desc[UR16][R10.64] ;  /* 0x000000100a0a7981 */ /* 0x000ea8000c1e1500 */
[----:B------:R-:W3:Y:S04]  /*2d60*/  LDG.E.U16 R22, desc[UR16][R14.64] ;  /* 0x000000100e167981 */ /* 0x000ee8000c1e1500 */
[----:B------:R-:W4:Y:S04]  /*2d70*/  LDG.E.U16 R24, desc[UR16][R14.64+0x2] ;  /* 0x000002100e187981 */ /* 0x000f28000c1e1500 */
[----:B------:R-:W5:Y:S04]  /*2d80*/  LDG.E.U16 R25, desc[UR16][R16.64+0x2] ;  /* 0x0000021010197981 */ /* 0x000f68000c1e1500 */
[----:B------:R-:W5:Y:S04]  /*2d90*/  LDG.E.U16 R21, desc[UR16][R14.64+0x4] ;  /* 0x000004100e157981 */ /* 0x000f68000c1e1500 */
[----:B------:R-:W5:Y:S04]  /*2da0*/  LDG.E.U16 R19, desc[UR16][R16.64+0x4] ;  /* 0x0000041010137981 */ /* 0x000f68000c1e1500 */
[----:B------:R-:W5:Y:S01]  /*2db0*/  LDG.E.U16 R11, desc[UR16][R14.64+0x6] ;  /* 0x000006100e0b7981 */ /* 0x000f62000c1e1500 */
[----:B--2---:R-:W-:-:S03]  /*2dc0*/  HADD2.F32 R23, -RZ, R10.H0_H0 ;  /* 0x2000000aff177230 */ /* 0x004fc60000004100 */
[----:B------:R-:W2:Y:S01]  /*2dd0*/  LDG.E.U16 R10, desc[UR16][R16.64+0x6] ;  /* 0x00000610100a7981 */ /* 0x000ea2000c1e1500 */
[----:B---3--:R-:W-:Y:S02]  /*2de0*/  HADD2.F32 R22, -RZ, R22.H0_H0 ;  /* 0x20000016ff167230 */ /* 0x008fe40000004100 */
[----:B----4-:R-:W-:-:S03]  /*2df0*/  HADD2.F32 R24, -RZ, R24.H0_H0 ;  /* 0x20000018ff187230 */ /* 0x010fc60000004100 */
[----:B------:R-:W-:Y:S02]  /*2e00*/  FADD R23, R22, -R23 ;  /* 0x8000001716177221 */ /* 0x000fe40000000000 */
[----:B------:R-:W3:Y:S01]  /*2e10*/  LDG.E.U16 R22, desc[UR16][R16.64+0x8] ;  /* 0x0000081010167981 */ /* 0x000ee2000c1e1500 */
[----:B-----5:R-:W-:Y:S02]  /*2e20*/  HADD2.F32 R25, -RZ, R25.H0_H0 ;  /* 0x20000019ff197230 */ /* 0x020fe40000004100 */
[----:B------:R-:W-:Y:S02]  /*2e30*/  FFMA R23, R23, R23, R20 ;  /* 0x0000001717177223 */ /* 0x000fe40000000014 */
[----:B------:R-:W4:Y:S01]  /*2e40*/  LDG.E.U16 R20, desc[UR16][R14.64+0x8] ;  /* 0x000008100e147981 */ /* 0x000f22000c1e1500 */
[----:B------:R-:W-:Y:S01]  /*2e50*/  FADD R24, R24, -R25 ;  /* 0x8000001918187221 */ /* 0x000fe20000000000 */
[----:B------:R-:W-:Y:S02]  /*2e60*/  HADD2.F32 R26, -RZ, R21.H0_H0 ;  /* 0x20000015ff1a7230 */ /* 0x000fe40000004100 */
[----:B------:R-:W5:Y:S01]  /*2e70*/  LDG.E.U16 R25, desc[UR16][R14.64+0xe] ;  /* 0x00000e100e197981 */ /* 0x000f62000c1e1500 */
[----:B------:R-:W-:-:S02]  /*2e80*/  HADD2.F32 R27, -RZ, R19.H0_H0 ;  /* 0x20000013ff1b7230 */ /* 0x000fc40000004100 */
[----:B------:R-:W-:Y:S02]  /*2e90*/  FFMA R23, R24, R24, R23 ;  /* 0x0000001818177223 */ /* 0x000fe40000000017 */
[----:B------:R-:W5:Y:S04]  /*2ea0*/  LDG.E.U16 R24, desc[UR16][R14.64+0xa] ;  /* 0x00000a100e187981 */ /* 0x000f68000c1e1500 */
[----:B------:R-:W5:Y:S01]  /*2eb0*/  LDG.E.U16 R21, desc[UR16][R16.64+0xa] ;  /* 0x00000a1010157981 */ /* 0x000f62000c1e1500 */
[----:B------:R-:W-:-:S03]  /*2ec0*/  FADD R28, R26, -R27 ;  /* 0x8000001b1a1c7221 */ /* 0x000fc60000000000 */
[----:B------:R-:W5:Y:S04]  /*2ed0*/  LDG.E.U16 R19, desc[UR16][R14.64+0xc] ;  /* 0x00000c100e137981 */ /* 0x000f68000c1e1500 */
[----:B------:R-:W5:Y:S04]  /*2ee0*/  LDG.E.U16 R26, desc[UR16][R16.64+0xc] ;  /* 0x00000c10101a7981 */ /* 0x000f68000c1e1500 */
[----:B------:R-:W5:Y:S01]  /*2ef0*/  LDG.E.U16 R27, desc[UR16][R16.64+0xe] ;  /* 0x00000e10101b7981 */ /* 0x000f62000c1e1500 */
[----:B------:R-:W-:Y:S02]  /*2f00*/  HADD2.F32 R11, -RZ, R11.H0_H0 ;  /* 0x2000000bff0b7230 */ /* 0x000fe40000004100 */
[----:B------:R-:W-:Y:S01]  /*2f10*/  FFMA R23, R28, R28, R23 ;  /* 0x0000001c1c177223 */ /* 0x000fe20000000017 */
[----:B--2---:R-:W-:-:S05]  /*2f20*/  HADD2.F32 R10, -RZ, R10.H0_H0 ;  /* 0x2000000aff0a7230 */ /* 0x004fca0000004100 */
[----:B------:R-:W-:Y:S01]  /*2f30*/  FADD R10, R11, -R10 ;  /* 0x8000000a0b0a7221 */ /* 0x000fe20000000000 */
[----:B---3--:R-:W-:Y:S02]  /*2f40*/  HADD2.F32 R11, -RZ, R22.H0_H0 ;  /* 0x20000016ff0b7230 */ /* 0x008fe40000004100 */
[----:B----4-:R-:W-:Y:S02]  /*2f50*/  HADD2.F32 R20, -RZ, R20.H0_H0 ;  /* 0x20000014ff147230 */ /* 0x010fe40000004100 */
[----:B------:R-:W-:-:S03]  /*2f60*/  FFMA R23, R10, R10, R23 ;  /* 0x0000000a0a177223 */ /* 0x000fc60000000017 */
[----:B------:R-:W-:Y:S01]  /*2f70*/  FADD R20, R20, -R11 ;  /* 0x8000000b14147221 */ /* 0x000fe20000000000 */
[----:B-----5:R-:W-:Y:S02]  /*2f80*/  HADD2.F32 R24, -RZ, R24.H0_H0 ;  /* 0x20000018ff187230 */ /* 0x020fe40000004100 */
[----:B------:R-:W-:Y:S02]  /*2f90*/  HADD2.F32 R21, -RZ, R21.H0_H0 ;  /* 0x20000015ff157230 */ /* 0x000fe40000004100 */
[----:B------:R-:W-:Y:S01]  /*2fa0*/  FFMA R23, R20, R20, R23 ;  /* 0x0000001414177223 */ /* 0x000fe20000000017 */
[----:B------:R-:W-:Y:S02]  /*2fb0*/  HADD2.F32 R19, -RZ, R19.H0_H0 ;  /* 0x20000013ff137230 */ /* 0x000fe40000004100 */
[----:B------:R-:W-:Y:S01]  /*2fc0*/  FADD R24, R24, -R21 ;  /* 0x8000001518187221 */ /* 0x000fe20000000000 */
[----:B------:R-:W-:-:S03]  /*2fd0*/  HADD2.F32 R26, -RZ, R26.H0_H0 ;  /* 0x2000001aff1a7230 */ /* 0x000fc60000004100 */
[----:B------:R-:W-:Y:S01]  /*2fe0*/  FFMA R23, R24, R24, R23 ;  /* 0x0000001818177223 */ /* 0x000fe20000000017 */
[----:B------:R-:W-:Y:S02]  /*2ff0*/  HADD2.F32 R25, -RZ, R25.H0_H0 ;  /* 0x20000019ff197230 */ /* 0x000fe40000004100 */
[----:B------:R-:W-:Y:S02]  /*3000*/  HADD2.F32 R10, -RZ, R27.H0_H0 ;  /* 0x2000001bff0a7230 */ /* 0x000fe40000004100 */
[----:B------:R-:W-:-:S03]  /*3010*/  FADD R26, R19, -R26 ;  /* 0x8000001a131a7221 */ /* 0x000fc60000000000 */
[----:B------:R-:W-:Y:S01]  /*3020*/  FADD R10, R25, -R10 ;  /* 0x8000000a190a7221 */ /* 0x000fe20000000000 */
[----:B------:R-:W-:-:S04]  /*3030*/  FFMA R23, R26, R26, R23 ;  /* 0x0000001a1a177223 */ /* 0x000fc80000000017 */
[----:B------:R-:W-:-:S07]  /*3040*/  FFMA R20, R10, R10, R23 ;  /* 0x0000000a0a147223 */ /* 0x000fce0000000017 */
.L_x_26:
[----:B------:R-:W-:Y:S01]  /*3050*/  IADD3 R10, PT, PT, R20, -0xd000000, RZ ;  /* 0xf3000000140a7810 */ /* 0x000fe20007ffe0ff */
[----:B------:R1:W2:Y:S01]  /*3060*/  MUFU.RSQ R15, R20 ;  /* 0x00000014000f7308 */ /* 0x0002a20000001400 */
[----:B------:R-:W-:Y:S02]  /*3070*/  BSSY.RECONVERGENT B3, `(.L_x_27) ;  /* 0x000000b000037945 */ /* 0x000fe40003800200 */
[----:B------:R-:W-:-:S13]  /*3080*/  ISETP.GT.U32.AND P0, PT, R10, 0x727fffff, PT ;  /* 0x727fffff0a00780c */ /* 0x000fda0003f04070 */
[----:B-1----:R-:W-:Y:S05]  /*3090*/  @!P0 BRA `(.L_x_28) ;  /* 0x0000000000108947 */ /* 0x002fea0003800000 */
[----:B------:R-:W-:Y:S02]  /*30a0*/  MOV R11, R20 ;  /* 0x00000014000b7202 */ /* 0x000fe40000000f00 */
[----:B------:R-:W-:-:S07]  /*30b0*/  MOV R21, 0x30d0 ;  /* 0x000030d000157802 */ /* 0x000fce0000000f00 */
[----:B0-2---:R-:W-:Y:S05]  /*30c0*/  CALL.REL.NOINC `($__internal_1_$__cuda_sm20_sqrt_rn_f32_slowpath) ;  /* 0x0000003800047944 */ /* 0x005fea0003c00000 */
[----:B------:R-:W-:Y:S05]  /*30d0*/  BRA `(.L_x_29) ;  /* 0x0000000000107947 */ /* 0x000fea0003800000 */
.L_x_28:
[C---:B--2---:R-:W-:Y:S01]  /*30e0*/  FMUL.FTZ R11, R15.reuse, R20 ;  /* 0x000000140f0b7220 */ /* 0x044fe20000410000 */
[----:B------:R-:W-:-:S03]  /*30f0*/  FMUL.FTZ R10, R15, 0.5 ;  /* 0x3f0000000f0a7820 */ /* 0x000fc60000410000 */
[----:B------:R-:W-:-:S04]  /*3100*/  FFMA R20, -R11, R11, R20 ;  /* 0x0000000b0b147223 */ /* 0x000fc80000000114 */
[----:B------:R-:W-:-:S07]  /*3110*/  FFMA R11, R20, R10, R11 ;  /* 0x0000000a140b7223 */ /* 0x000fce000000000b */
.L_x_29:
[----:B------:R-:W-:Y:S05]  /*3120*/  BSYNC.RECONVERGENT B3 ;  /* 0x0000000000037941 */ /* 0x000fea0003800200 */
.L_x_27:
[----:B0-----:R-:W-:-:S13]  /*3130*/  FSETP.GEU.AND P0, PT, R11, R4, PT ;  /* 0x000000040b00720b */ /* 0x001fda0003f0e000 */
[----:B------:R-:W-:Y:S05]  /*3140*/  @!P0 BREAK.RELIABLE B2 ;  /* 0x0000000000028942 */ /* 0x000fea0003800100 */
[----:B------:R-:W-:Y:S05]  /*3150*/  @!P0 BREAK B1 ;  /* 0x0000000000018942 */ /* 0x000fea0003800000 */
[----:B------:R-:W-:Y:S05]  /*3160*/  @!P0 BRA `(.L_x_30) ;  /* 0x0000003400888947 */ /* 0x000fea0003800000 */
[----:B------:R-:W0:Y:S01]  /*3170*/  LDCU UR5, c[0x0][0x3c4] ;  /* 0x00007880ff0577ac */ /* 0x000e220008000800 */
[----:B------:R-:W-:Y:S02]  /*3180*/  FSETP.GEU.AND P0, PT, R11, R8, PT ;  /* 0x000000080b00720b */ /* 0x000fe40003f0e000 */
[----:B0-----:R-:W-:-:S13]  /*3190*/  ISETP.LT.AND P1, PT, R5, UR5, PT ;  /* 0x0000000505007c0c */ /* 0x001fda000bf21270 */
[----:B------:R-:W-:Y:S05]  /*31a0*/  @!P0 BRA P1, `(.L_x_31) ;  /* 0x0000003400748947 */ /* 0x000fea0000800000 */
.L_x_22:
[----:B------:R-:W-:Y:S05]  /*31b0*/  BSYNC.RELIABLE B2 ;  /* 0x0000000000027941 */ /* 0x000fea0003800100 */
.L_x_21:
[----:B------:R-:W-:-:S04]  /*31c0*/  IADD3 R18, PT, PT, R18, UR18, RZ ;  /* 0x0000001212127c10 */ /* 0x000fc8000fffe0ff */
[----:B------:R-:W-:-:S13]  /*31d0*/  ISETP.GE.AND P0, PT, R18, R6, PT ;  /* 0x000000061200720c */ /* 0x000fda0003f06270 */
[----:B------:R-:W-:Y:S05]  /*31e0*/  @!P0 BRA `(.L_x_32) ;  /* 0xfffffff0007c8947 */ /* 0x000fea000383ffff */
[----:B------:R-:W-:Y:S05]  /*31f0*/  BSYNC B1 ;  /* 0x0000000000017941 */ /* 0x000fea0003800000 */
.L_x_20:
[----:B------:R-:W-:Y:S05]  /*3200*/  BRA `(.L_x_17) ;  /* 0x0000003000207947 */ /* 0x000fea0003800000 */
.L_x_19:
[----:B------:R-:W-:Y:S01]  /*3210*/  BSSY B1, `(.L_x_33) ;  /* 0x00001bf000017945 */ /* 0x000fe20003800000 */
[----:B------:R-:W-:-:S07]  /*3220*/  MOV R10, R3 ;  /* 0x00000003000a7202 */ /* 0x000fce0000000f00 */
.L_x_48:
        /* <DEDUP_REMOVED lines=18> */
[----:B------:R-:W1:Y:S01]  /*3350*/  LDC.64 R14, c[0x0][0x3a0] ;  /* 0x0000e800ff0e7b82 */ /* 0x000e620000000a00 */
[----:B------:R-:W2:Y:S01]  /*3360*/  LDCU UR5, c[0x0][0x3a8] ;  /* 0x00007500ff0577ac */ /* 0x000ea20008000800 */
[----:B------:R-:W-:Y:S01]  /*3370*/  MOV R11, RZ ;  /* 0x000000ff000b7202 */ /* 0x000fe20000000f00 */
[----:B------:R-:W-:Y:S01]  /*3380*/  UISETP.NE.AND UP0, UPT, UR19, URZ, UPT ;  /* 0x000000ff1300728c */ /* 0x000fe2000bf05270 */
[----:B--2---:R-:W-:-:S04]  /*3390*/  IMAD R17, R17, UR5, RZ ;  /* 0x0000000511117c24 */ /* 0x004fc8000f8e02ff */
[----:B-1----:R-:W-:Y:S01]  /*33a0*/  IMAD.WIDE.U32 R14, R17, 0x2, R14 ;  /* 0x00000002110e7825 */ /* 0x002fe200078e000e */
[----:B------:R-:W-:-:S03]  /*33b0*/  CS2R R16, SRZ ;  /* 0x0000000000107805 */ /* 0x000fc6000001ff00 */
[----:B------:R-:W-:Y:S05]  /*33c0*/  BRA.U !UP0, `(.L_x_36) ;  /* 0x0000000508bc7547 */ /* 0x000fea000b800000 */
[----:B------:R-:W-:Y:S01]  /*33d0*/  HFMA2 R20, -RZ, RZ, 0, 0 ;  /* 0x00000000ff147431 */ /* 0x000fe200000001ff */
[----:B------:R-:W-:Y:S01]  /*33e0*/  BSSY.RECONVERGENT B3, `(.L_x_37) ;  /* 0x0000069000037945 */ /* 0x000fe20003800200 */
[----:B------:R-:W-:-:S07]  /*33f0*/  MOV R11, RZ ;  /* 0x000000ff000b7202 */ /* 0x000fce0000000f00 */
.L_x_38:
        /* <DEDUP_REMOVED lines=16> */
[----:B------:R-:W-:Y:S02]  /*3500*/  FFMA R24, R24, R24, R11 ;  /* 0x0000001818187223 */ /* 0x000fe4000000000b */
[----:B------:R-:W2:Y:S01]  /*3510*/  LDG.E.U16 R11, desc[UR16][R18.64+0x6] ;  /* 0x00000610120b7981 */ /* 0x000ea2000c1e1500 */
[----:B------:R-:W-:Y:S02]  /*3520*/  HADD2.F32 R22, -RZ, R22.H0_H0 ;  /* 0x20000016ff167230 */ /* 0x000fe40000004100 */
[----:B------:R-:W-:Y:S01]  /*3530*/  FADD R23, R26, -R23 ;  /* 0x800000171a177221 */ /* 0x000fe20000000000 */
[----:B------:R-:W-:Y:S02]  /*3540*/  HADD2.F32 R25, -RZ, R21.H0_H0 ;  /* 0x20000015ff197230 */ /* 0x000fe40000004100 */
[----:B------:R-:W3:Y:S01]  /*3550*/  LDG.E.U16 R21, desc[UR16][R16.64+0x6] ;  /* 0x0000061010157981 */ /* 0x000ee2000c1e1500 */
[----:B------:R-:W-:Y:S02]  /*3560*/  FFMA R24, R23, R23, R24 ;  /* 0x0000001717187223 */ /* 0x000fe40000000018 */
[----:B------:R-:W-:Y:S01]  /*3570*/  FADD R25, R22, -R25 ;  /* 0x8000001916197221 */ /* 0x000fe20000000000 */
[----:B------:R-:W4:Y:S04]  /*3580*/  LDG.E.U16 R23, desc[UR16][R18.64+0x8] ;  /* 0x0000081012177981 */ /* 0x000f28000c1e1500 */
[----:B------:R-:W5:Y:S01]  /*3590*/  LDG.E.U16 R22, desc[UR16][R16.64+0x8] ;  /* 0x0000081010167981 */ /* 0x000f62000c1e1500 */
[----:B------:R-:W-:-:S03]  /*35a0*/  FFMA R26, R25, R25, R24 ;  /* 0x00000019191a7223 */ /* 0x000fc60000000018 */
[----:B------:R-:W5:Y:S04]  /*35b0*/  LDG.E.U16 R24, desc[UR16][R18.64+0xa] ;  /* 0x00000a1012187981 */ /* 0x000f68000c1e1500 */
[----:B------:R-:W5:Y:S01]  /*35c0*/  LDG.E.U16 R25, desc[UR16][R16.64+0xa] ;  /* 0x00000a1010197981 */ /* 0x000f62000c1e1500 */
[----:B--2---:R-:W-:Y:S02]  /*35d0*/  HADD2.F32 R11, -RZ, R11.H0_H0 ;  /* 0x2000000bff0b7230 */ /* 0x004fe40000004100 */
[----:B---3--:R-:W-:Y:S02]  /*35e0*/  HADD2.F32 R28, -RZ, R21.H0_H0 ;  /* 0x20000015ff1c7230 */ /* 0x008fe40000004100 */
[----:B------:R-:W2:Y:S01]  /*35f0*/  LDG.E.U16 R21, desc[UR16][R16.64+0xc] ;  /* 0x00000c1010157981 */ /* 0x000ea2000c1e1500 */
[----:B----4-:R-:W-:-:S02]  /*3600*/  HADD2.F32 R23, -RZ, R23.H0_H0 ;  /* 0x20000017ff177230 */ /* 0x010fc40000004100 */
[----:B------:R-:W-:Y:S01]  /*3610*/  FADD R11, R11, -R28 ;  /* 0x8000001c0b0b7221 */ /* 0x000fe20000000000 */
[----:B-----5:R-:W-:-:S03]  /*3620*/  HADD2.F32 R22, -RZ, R22.H0_H0 ;  /* 0x20000016ff167230 */ /* 0x020fc60000004100 */
[----:B------:R-:W-:Y:S02]  /*3630*/  FFMA R26, R11, R11, R26 ;  /* 0x0000000b0b1a7223 */ /* 0x000fe4000000001a */
[----:B------:R-:W3:Y:S01]  /*3640*/  LDG.E.U16 R11, desc[UR16][R18.64+0xc] ;  /* 0x00000c10120b7981 */ /* 0x000ee2000c1e1500 */
[----:B------:R-:W-:Y:S02]  /*3650*/  HADD2.F32 R24, -RZ, R24.H0_H0 ;  /* 0x20000018ff187230 */ /* 0x000fe40000004100 */
[----:B------:R-:W-:Y:S02]  /*3660*/  FADD R23, R23, -R22 ;  /* 0x8000001617177221 */ /* 0x000fe40000000000 */
[----:B------:R-:W4:Y:S01]  /*3670*/  LDG.E.U16 R22, desc[UR16][R16.64+0xe] ;  /* 0x00000e1010167981 */ /* 0x000f22000c1e1500 */
[----:B------:R-:W-:Y:S02]  /*3680*/  HADD2.F32 R25, -RZ, R25.H0_H0 ;  /* 0x20000019ff197230 */ /* 0x000fe40000004100 */
[----:B------:R-:W-:-:S02]  /*3690*/  FFMA R26, R23, R23, R26 ;  /* 0x00000017171a7223 */ /* 0x000fc4000000001a */
[----:B------:R-:W5:Y:S01]  /*36a0*/  LDG.E.U16 R23, desc[UR16][R18.64+0xe] ;  /* 0x00000e1012177981 */ /* 0x000f62000c1e1500 */
[----:B------:R-:W-:-:S03]  /*36b0*/  FADD R25, R24, -R25 ;  /* 0x8000001918197221 */ /* 0x000fc60000000000 */
[----:B------:R-:W5:Y:S01]  /*36c0*/  LDG.E.U16 R24, desc[UR16][R16.64+0x10] ;  /* 0x0000101010187981 */ /* 0x000f62000c1e1500 */
[----:B------:R-:W-:-:S03]  /*36d0*/  FFMA R26, R25, R25, R26 ;  /* 0x00000019191a7223 */ /* 0x000fc6000000001a */
[----:B------:R-:W5:Y:S01]  /*36e0*/  LDG.E.U16 R25, desc[UR16][R18.64+0x10] ;  /* 0x0000101012197981 */ /* 0x000f62000c1e1500 */
[----:B--2---:R-:W-:-:S03]  /*36f0*/  HADD2.F32 R28, -RZ, R21.H0_H0 ;  /* 0x20000015ff1c7230 */ /* 0x004fc60000004100 */
[----:B------:R-:W2:Y:S01]  /*3700*/  LDG.E.U16 R21, desc[UR16][R16.64+0x12] ;  /* 0x0000121010157981 */ /* 0x000ea2000c1e1500 */
[----:B---3--:R-:W-:Y:S02]  /*3710*/  HADD2.F32 R11, -RZ, R11.H0_H0 ;  /* 0x2000000bff0b7230 */ /* 0x008fe40000004100 */
[----:B----4-:R-:W-:-:S03]  /*3720*/  HADD2.F32 R22, -RZ, R22.H0_H0 ;  /* 0x20000016ff167230 */ /* 0x010fc60000004100 */
        /* <DEDUP_REMOVED lines=25> */
[----:B------:R-:W-:-:S02]  /*38c0*/  HADD2.F32 R25, -RZ, R25.H0_H0 ;  /* 0x20000019ff197230 */ /* 0x000fc40000004100 */
[----:B------:R-:W-:Y:S02]  /*38d0*/  FFMA R24, R23, R23, R26 ;  /* 0x0000001717187223 */ /* 0x000fe4000000001a */
[----:B------:R-:W5:Y:S01]  /*38e0*/  LDG.E.U16 R23, desc[UR16][R16.64+0x1a] ;  /* 0x00001a1010177981 */ /* 0x000f62000c1e1500 */
[----:B------:R-:W-:-:S03]  /*38f0*/  FADD R25, R25, -R22 ;  /* 0x8000001619197221 */ /* 0x000fc60000000000 */
[----:B------:R-:W3:Y:S01]  /*3900*/  LDG.E.U16 R22, desc[UR16][R18.64+0x1a] ;  /* 0x00001a1012167981 */ /* 0x000ee2000c1e1500 */
[----:B------:R-:W-:-:S03]  /*3910*/  FFMA R24, R25, R25, R24 ;  /* 0x0000001919187223 */ /* 0x000fc60000000018 */
[----:B------:R-:W3:Y:S04]  /*3920*/  LDG.E.U16 R25, desc[UR16][R18.64+0x1c] ;  /* 0x00001c1012197981 */ /* 0x000ee8000c1e1500 */
[----:B------:R1:W3:Y:S01]  /*3930*/  LDG.E.U16 R26, desc[UR16][R18.64+0x1e] ;  /* 0x00001e10121a7981 */ /* 0x0002e2000c1e1500 */
[----:B------:R-:W-:-:S04]  /*3940*/  IADD3 R20, PT, PT, R20, 0x2, RZ ;  /* 0x0000000214147810 */ /* 0x000fc80007ffe0ff */
[----:B------:R-:W-:Y:S01]  /*3950*/  ISETP.NE.AND P0, PT, R20, UR11, PT ;  /* 0x0000000b14007c0c */ /* 0x000fe2000bf05270 */
[----:B-1----:R-:W-:Y:S02]  /*3960*/  HADD2.F32 R18, -RZ, R27.H0_H0 ;  /* 0x2000001bff127230 */ /* 0x002fe40000004100 */
[----:B--2---:R-:W-:Y:S02]  /*3970*/  HADD2.F32 R21, -RZ, R21.H0_H0 ;  /* 0x20000015ff157230 */ /* 0x004fe40000004100 */
[----:B----4-:R-:W-:-:S05]  /*3980*/  HADD2.F32 R11, -RZ, R11.H0_H0 ;  /* 0x2000000bff0b7230 */ /* 0x010fca0000004100 */
[----:B------:R-:W-:Y:S01]  /*3990*/  FADD R11, R11, -R21 ;  /* 0x800000150b0b7221 */ /* 0x000fe20000000000 */
[----:B-----5:R-:W-:Y:S02]  /*39a0*/  HADD2.F32 R23, -RZ, R23.H0_H0 ;  /* 0x20000017ff177230 */ /* 0x020fe40000004100 */
[----:B---3--:R-:W-:Y:S02]  /*39b0*/  HADD2.F32 R22, -RZ, R22.H0_H0 ;  /* 0x20000016ff167230 */ /* 0x008fe40000004100 */
[----:B------:R-:W-:Y:S01]  /*39c0*/  FFMA R24, R11, R11, R24 ;  /* 0x0000000b0b187223 */ /* 0x000fe20000000018 */
[----:B------:R-:W-:Y:S02]  /*39d0*/  HADD2.F32 R25, -RZ, R25.H0_H0 ;  /* 0x20000019ff197230 */ /* 0x000fe40000004100 */
[----:B------:R-:W-:Y:S01]  /*39e0*/  FADD R23, R22, -R23 ;  /* 0x8000001716177221 */ /* 0x000fe20000000000 */
[----:B------:R-:W-:Y:S02]  /*39f0*/  HADD2.F32 R11, -RZ, R28.H0_H0 ;  /* 0x2000001cff0b7230 */ /* 0x000fe40000004100 */
[----:B------:R-:W-:-:S02]  /*3a00*/  HADD2.F32 R26, -RZ, R26.H0_H0 ;  /* 0x2000001aff1a7230 */ /* 0x000fc40000004100 */
[----:B------:R-:W-:Y:S01]  /*3a10*/  FFMA R24, R23, R23, R24 ;  /* 0x0000001717187223 */ /* 0x000fe20000000018 */
[----:B------:R-:W-:Y:S02]  /*3a20*/  FADD R25, R25, -R18 ;  /* 0x8000001219197221 */ /* 0x000fe40000000000 */
[----:B------:R-:W-:Y:S02]  /*3a30*/  FADD R11, R26, -R11 ;  /* 0x8000000b1a0b7221 */ /* 0x000fe40000000000 */
[----:B------:R-:W-:-:S04]  /*3a40*/  FFMA R24, R25, R25, R24 ;  /* 0x0000001919187223 */ /* 0x000fc80000000018 */
[----:B------:R-:W-:Y:S01]  /*3a50*/  FFMA R11, R11, R11, R24 ;  /* 0x0000000b0b0b7223 */ /* 0x000fe20000000018 */
[----:B------:R-:W-:Y:S06]  /*3a60*/  @P0 BRA `(.L_x_38) ;  /* 0xfffffff800640947 */ /* 0x000fec000383ffff */
[----:B------:R-:W-:Y:S05]  /*3a70*/  BSYNC.RECONVERGENT B3 ;  /* 0x0000000000037941 */ /* 0x000fea0003800200 */
.L_x_37:
[----:B------:R-:W-:Y:S01]  /*3a80*/  USHF.L.U32 UR6, UR11, 0x3, URZ ;  /* 0x000000030b067899 */ /* 0x000fe200080006ff */
[----:B------:R-:W-:Y:S02]  /*3a90*/  UMOV UR7, URZ ;  /* 0x000000ff00077c82 */ /* 0x000fe40008000000 */
[----:B------:R-:W-:-:S03]  /*3aa0*/  MOV R17, UR7 ;  /* 0x0000000700117c02 */ /* 0x000fc60008000f00 */
[----:B------:R-:W-:-:S07]  /*3ab0*/  MOV R16, UR6 ;  /* 0x0000000600107c02 */ /* 0x000fce0008000f00 */
.L_x_36:
        /* <DEDUP_REMOVED lines=13> */
[----:B------:R-:W5:Y:S01]  /*3b90*/  LDG.E.U16 R22, desc[UR16][R16.64+0x4] ;  /* 0x0000041010167981 */ /* 0x000f62000c1e1500 */
[----:B--2---:R-:W-:-:S02]  /*3ba0*/  HADD2.F32 R20, -RZ, R20.H0_H0 ;  /* 0x20000014ff147230 */ /* 0x004fc40000004100 */
[----:B---3--:R-:W-:-:S05]  /*3bb0*/  HADD2.F32 R25, -RZ, R25.H0_H0 ;  /* 0x20000019ff197230 */ /* 0x008fca0000004100 */
[----:B------:R-:W-:Y:S02]  /*3bc0*/  FADD R26, R20, -R25 ;  /* 0x80000019141a7221 */ /* 0x000fe40000000000 */
[----:B------:R-:W2:Y:S04]  /*3bd0*/  LDG.E.U16 R25, desc[UR16][R18.64+0x6] ;  /* 0x0000061012197981 */ /* 0x000ea8000c1e1500 */
[----:B------:R-:W3:Y:S01]  /*3be0*/  LDG.E.U16 R20, desc[UR16][R16.64+0x6] ;  /* 0x0000061010147981 */ /* 0x000ee2000c1e1500 */
[----:B----4-:R-:W-:Y:S02]  /*3bf0*/  HADD2.F32 R21, -RZ, R21.H0_H0 ;  /* 0x20000015ff157230 */ /* 0x010fe40000004100 */
[----:B------:R-:W-:Y:S01]  /*3c00*/  FFMA R11, R26, R26, R11 ;  /* 0x0000001a1a0b7223 */ /* 0x000fe2000000000b */
[----:B-----5:R-:W-:-:S02]  /*3c10*/  HADD2.F32 R24, -RZ, R24.H0_H0 ;  /* 0x20000018ff187230 */ /* 0x020fc40000004100 */
[----:B------:R-:W-:Y:S02]  /*3c20*/  HADD2.F32 R23, -RZ, R23.H0_H0 ;  /* 0x20000017ff177230 */ /* 0x000fe40000004100 */
[----:B------:R-:W-:Y:S02]  /*3c30*/  HADD2.F32 R26, -RZ, R22.H0_H0 ;  /* 0x20000016ff1a7230 */ /* 0x000fe40000004100 */
[----:B------:R-:W-:Y:S02]  /*3c40*/  FADD R24, R21, -R24 ;  /* 0x8000001815187221 */ /* 0x000fe40000000000 */
[----:B------:R-:W4:Y:S02]  /*3c50*/  LDG.E.U16 R21, desc[UR16][R16.64+0x8] ;  /* 0x0000081010157981 */ /* 0x000f24000c1e1500 */
[----:B------:R-:W-:Y:S01]  /*3c60*/  FFMA R22, R24, R24, R11 ;  /* 0x0000001818167223 */ /* 0x000fe2000000000b */
[----:B------:R-:W-:Y:S01]  /*3c70*/  FADD R23, R23, -R26 ;  /* 0x8000001a17177221 */ /* 0x000fe20000000000 */
[----:B------:R-:W5:Y:S03]  /*3c80*/  LDG.E.U16 R11, desc[UR16][R18.64+0x8] ;  /* 0x00000810120b7981 */ /* 0x000f66000c1e1500 */
[----:B------:R-:W-:Y:S01]  /*3c90*/  FFMA R22, R23, R23, R22 ;  /* 0x0000001717167223 */ /* 0x000fe20000000016 */
[----:B------:R-:W5:Y:S04]  /*3ca0*/  LDG.E.U16 R24, desc[UR16][R16.64+0xa] ;  /* 0x00000a1010187981 */ /* 0x000f68000c1e1500 */
[----:B------:R-:W5:Y:S01]  /*3cb0*/  LDG.E.U16 R23, desc[UR16][R18.64+0xa] ;  /* 0x00000a1012177981 */ /* 0x000f62000c1e1500 */
[----:B--2---:R-:W-:-:S03]  /*3cc0*/  HADD2.F32 R26, -RZ, R25.H0_H0 ;  /* 0x20000019ff1a7230 */ /* 0x004fc60000004100 */
[----:B------:R-:W2:Y:S01]  /*3cd0*/  LDG.E.U16 R25, desc[UR16][R18.64+0xe] ;  /* 0x00000e1012197981 */ /* 0x000ea2000c1e1500 */
[----:B---3--:R-:W-:-:S03]  /*3ce0*/  HADD2.F32 R27, -RZ, R20.H0_H0 ;  /* 0x20000014ff1b7230 */ /* 0x008fc60000004100 */
[----:B------:R-:W3:Y:S02]  /*3cf0*/  LDG.E.U16 R20, desc[UR16][R18.64+0xc] ;  /* 0x00000c1012147981 */ /* 0x000ee4000c1e1500 */
[----:B------:R-:W-:Y:S02]  /*3d00*/  FADD R29, R26, -R27 ;  /* 0x8000001b1a1d7221 */ /* 0x000fe40000000000 */
[----:B------:R-:W3:Y:S04]  /*3d10*/  LDG.E.U16 R26, desc[UR16][R16.64+0xc] ;  /* 0x00000c10101a7981 */ /* 0x000ee8000c1e1500 */
[----:B------:R-:W3:Y:S01]  /*3d20*/  LDG.E.U16 R27, desc[UR16][R16.64+0xe] ;  /* 0x00000e10101b7981 */ /* 0x000ee2000c1e1500 */
[----:B----4-:R-:W-:Y:S02]  /*3d30*/  HADD2.F32 R28, -RZ, R21.H0_H0 ;  /* 0x20000015ff1c7230 */ /* 0x010fe40000004100 */
[----:B-----5:R-:W-:-:S02]  /*3d40*/  HADD2.F32 R11, -RZ, R11.H0_H0 ;  /* 0x2000000bff0b7230 */ /* 0x020fc40000004100 */
[----:B------:R-:W-:Y:S01]  /*3d50*/  FFMA R22, R29, R29, R22 ;  /* 0x0000001d1d167223 */ /* 0x000fe20000000016 */
[----:B------:R-:W-:Y:S02]  /*3d60*/  HADD2.F32 R24, -RZ, R24.H0_H0 ;  /* 0x20000018ff187230 */ /* 0x000fe40000004100 */
[----:B------:R-:W-:Y:S01]  /*3d70*/  FADD R11, R11, -R28 ;  /* 0x8000001c0b0b7221 */ /* 0x000fe20000000000 */
[----:B------:R-:W-:-:S03]  /*3d80*/  HADD2.F32 R23, -RZ, R23.H0_H0 ;  /* 0x20000017ff177230 */ /* 0x000fc60000004100 */
[----:B------:R-:W-:Y:S02]  /*3d90*/  FFMA R22, R11, R11, R22 ;  /* 0x0000000b0b167223 */ /* 0x000fe40000000016 */
[----:B------:R-:W-:-:S04]  /*3da0*/  FADD R23, R23, -R24 ;  /* 0x8000001817177221 */ /* 0x000fc80000000000 */
[----:B------:R-:W-:Y:S01]  /*3db0*/  FFMA R22, R23, R23, R22 ;  /* 0x0000001717167223 */ /* 0x000fe20000000016 */
[----:B--2---:R-:W-:Y:S02]  /*3dc0*/  HADD2.F32 R25, -RZ, R25.H0_H0 ;  /* 0x20000019ff197230 */ /* 0x004fe40000004100 */
[----:B---3--:R-:W-:Y:S02]  /*3dd0*/  HADD2.F32 R20, -RZ, R20.H0_H0 ;  /* 0x20000014ff147230 */ /* 0x008fe40000004100 */
[----:B------:R-:W-:Y:S02]  /*3de0*/  HADD2.F32 R11, -RZ, R26.H0_H0 ;  /* 0x2000001aff0b7230 */ /* 0x000fe40000004100 */
[----:B------:R-:W-:-:S03]  /*3df0*/  HADD2.F32 R16, -RZ, R27.H0_H0 ;  /* 0x2000001bff107230 */ /* 0x000fc60000004100 */
[----:B------:R-:W-:Y:S02]  /*3e00*/  FADD R11, R20, -R11 ;  /* 0x8000000b140b7221 */ /* 0x000fe40000000000 */
[----:B------:R-:W-:Y:S02]  /*3e10*/  FADD R16, R25, -R16 ;  /* 0x8000001019107221 */ /* 0x000fe40000000000 */
[----:B------:R-:W-:-:S04]  /*3e20*/  FFMA R11, R11, R11, R22 ;  /* 0x0000000b0b0b7223 */ /* 0x000fc80000000016 */
[----:B------:R-:W-:-:S07]  /*3e30*/  FFMA R11, R16, R16, R11 ;  /* 0x00000010100b7223 */ /* 0x000fce000000000b */
.L_x_39:
[----:B------:R-:W-:Y:S01]  /*3e40*/  UISETP.GE.U32.AND UP0, UPT, UR12, 0xf, UPT ;  /* 0x0000000f0c00788c */ /* 0x000fe2000bf06070 */
[----:B------:R-:W-:-:S08]  /*3e50*/  MOV R21, UR10 ;  /* 0x0000000a00157c02 */ /* 0x000fd00008000f00 */
[----:B------:R-:W-:Y:S05]  /*3e60*/  BRA.U !UP0, `(.L_x_40) ;  /* 0x0000000508ac7547 */ /* 0x000fea000b800000 */
[----:B------:R-:W-:Y:S01]  /*3e70*/  HFMA2 R20, -RZ, RZ, 0, 0 ;  /* 0x00000000ff147431 */ /* 0x000fe200000001ff */
[----:B------:R-:W-:Y:S01]  /*3e80*/  BSSY.RECONVERGENT B3, `(.L_x_40) ;  /* 0x0000069000037945 */ /* 0x000fe20003800200 */
[----:B------:R-:W-:-:S07]  /*3e90*/  MOV R21, UR10 ;  /* 0x0000000a00157c02 */ /* 0x000fce0008000f00 */
.L_x_41:
[----:B------:R-:W-:Y:S01]  /*3ea0*/  MOV R18, 0x2 ;  /* 0x0000000200127802 */ /* 0x000fe20000000f00 */
[----:B------:R-:W-:-:S04]  /*3eb0*/  IMAD.WIDE.U32 R16, R21, 0x2, R14 ;  /* 0x0000000215107825 */ /* 0x000fc800078e000e */
[----:B------:R-:W-:Y:S01]  /*3ec0*/  IMAD.WIDE.U32 R18, R21, R18, UR8 ;  /* 0x0000000815127e25 */ /* 0x000fe2000f8e0012 */
[----:B------:R-:W2:Y:S04]  /*3ed0*/  LDG.E.U16 R25, desc[UR16][R16.64] ;  /* 0x0000001010197981 */ /* 0x000ea8000c1e1500 */
[----:B------:R-:W3:Y:S04]  /*3ee0*/  LDG.E.U16 R24, desc[UR16][R18.64] ;  /* 0x0000001012187981 */ /* 0x000ee8000c1e1500 */
[----:B------:R-:W4:Y:S04]  /*3ef0*/  LDG.E.U16 R23, desc[UR16][R16.64+0x2] ;  /* 0x0000021010177981 */ /* 0x000f28000c1e1500 */
        /* <DEDUP_REMOVED lines=9> */
[----:B-----5:R-:W-:Y:S01]  /*3f90*/  HADD2.F32 R22, -RZ, R22.H0_H0 ;  /* 0x20000016ff167230 */ /* 0x020fe20000004100 */
[----:B------:R-:W4:Y:S04]  /*3fa0*/  LDG.E.U16 R11, desc[UR16][R16.64+0x6] ;  /* 0x00000610100b7981 */ /* 0x000f28000c1e1500 */
[----:B------:R-:W-:-:S02]  /*3fb0*/  FADD R26, R22, -R27 ;  /* 0x8000001b161a7221 */ /* 0x000fc40000000000 */
[----:B------:R-:W5:Y:S01]  /*3fc0*/  LDG.E.U16 R22, desc[UR16][R18.64+0x6] ;  /* 0x0000061012167981 */ /* 0x000f62000c1e1500 */
[----:B--2---:R-:W-:Y:S02]  /*3fd0*/  HADD2.F32 R27, -RZ, R24.H0_H0 ;  /* 0x20000018ff1b7230 */ /* 0x004fe40000004100 */
[----:B---3--:R-:W-:Y:S02]  /*3fe0*/  HADD2.F32 R24, -RZ, R25.H0_H0 ;  /* 0x20000019ff187230 */ /* 0x008fe40000004100 */
[----:B------:R-:W-:Y:S02]  /*3ff0*/  FFMA R25, R26, R26, R23 ;  /* 0x0000001a1a197223 */ /* 0x000fe40000000017 */
[----:B------:R-:W2:Y:S01]  /*4000*/  LDG.E.U16 R23, desc[UR16][R18.64+0x8] ;  /* 0x0000081012177981 */ /* 0x000ea2000c1e1500 */
[----:B------:R-:W-:-:S03]  /*4010*/  FADD R26, R24, -R27 ;  /* 0x8000001b181a7221 */ /* 0x000fc60000000000 */
[----:B------:R-:W3:Y:S01]  /*4020*/  LDG.E.U16 R24, desc[UR16][R16.64+0x8] ;  /* 0x0000081010187981 */ /* 0x000ee2000c1e1500 */
[----:B----4-:R-:W-:Y:S02]  /*4030*/  HADD2.F32 R11, -RZ, R11.H0_H0 ;  /* 0x2000000bff0b7230 */ /* 0x010fe40000004100 */
[----:B-----5:R-:W-:Y:S02]  /*4040*/  HADD2.F32 R22, -RZ, R22.H0_H0 ;  /* 0x20000016ff167230 */ /* 0x020fe40000004100 */
[----:B------:R-:W-:-:S03]  /*4050*/  FFMA R25, R26, R26, R25 ;  /* 0x0000001a1a197223 */ /* 0x000fc60000000019 */
[----:B------:R-:W-:Y:S02]  /*4060*/  FADD R26, R22, -R11 ;  /* 0x8000000b161a7221 */ /* 0x000fe40000000000 */
[----:B------:R-:W4:Y:S04]  /*4070*/  LDG.E.U16 R11, desc[UR16][R16.64+0xa] ;  /* 0x00000a10100b7981 */ /* 0x000f28000c1e1500 */
[----:B------:R-:W5:Y:S01]  /*4080*/  LDG.E.U16 R22, desc[UR16][R18.64+0xa] ;  /* 0x00000a1012167981 */ /* 0x000f62000c1e1500 */
[----:B------:R-:W-:Y:S01]  /*4090*/  FFMA R25, R26, R26, R25 ;  /* 0x0000001a1a197223 */ /* 0x000fe20000000019 */
[----:B--2---:R-:W-:Y:S02]  /*40a0*/  HADD2.F32 R23, -RZ, R23.H0_H0 ;  /* 0x20000017ff177230 */ /* 0x004fe40000004100 */
[----:B---3--:R-:W-:-:S05]  /*40b0*/  HADD2.F32 R24, -RZ, R24.H0_H0 ;  /* 0x20000018ff187230 */ /* 0x008fca0000004100 */
[----:B------:R-:W-:Y:S02]  /*40c0*/  FADD R26, R23, -R24 ;  /* 0x80000018171a7221 */ /* 0x000fe40000000000 */
[----:B------:R-:W2:Y:S04]  /*40d0*/  LDG.E.U16 R23, desc[UR16][R16.64+0xc] ;  /* 0x00000c1010177981 */ /* 0x000ea8000c1e1500 */
        /* <DEDUP_REMOVED lines=41> */
[----:B------:R-:W4:Y:S02]  /*4370*/  LDG.E.U16 R27, desc[UR16][R18.64+0x1c] ;  /* 0x00001c10121b7981 */ /* 0x000f24000c1e1500 */
[----:B------:R-:W-:Y:S02]  /*4380*/  FFMA R11, R22, R22, R11 ;  /* 0x00000016160b7223 */ /* 0x000fe4000000000b */
[----:B------:R-:W5:Y:S01]  /*4390*/  LDG.E.U16 R22, desc[UR16][R16.64+0x1a] ;  /* 0x00001a1010167981 */ /* 0x000f62000c1e1500 */
[----:B--2---:R-:W-:-:S03]  /*43a0*/  HADD2.F32 R25, -RZ, R23.H0_H0 ;  /* 0x20000017ff197230 */ /* 0x004fc60000004100 */
[----:B------:R-:W2:Y:S01]  /*43b0*/  LDG.E.U16 R23, desc[UR16][R18.64+0x1a] ;  /* 0x00001a1012177981 */ /* 0x000ea2000c1e1500 */
[----:B---3--:R-:W-:-:S05]  /*43c0*/  HADD2.F32 R24, -RZ, R24.H0_H0 ;  /* 0x20000018ff187230 */ /* 0x008fca0000004100 */
[----:B------:R-:W-:Y:S02]  /*43d0*/  FADD R26, R24, -R25 ;  /* 0x80000019181a7221 */ /* 0x000fe40000000000 */
[----:B------:R-:W3:Y:S04]  /*43e0*/  LDG.E.U16 R24, desc[UR16][R16.64+0x1c] ;  /* 0x00001c1010187981 */ /* 0x000ee8000c1e1500 */
[----:B------:R-:W3:Y:S01]  /*43f0*/  LDG.E.U16 R25, desc[UR16][R16.64+0x1e] ;  /* 0x00001e1010197981 */ /* 0x000ee2000c1e1500 */
[----:B------:R-:W-:Y:S01]  /*4400*/  IADD3 R20, PT, PT, R20, 0x10, RZ ;  /* 0x0000001014147810 */ /* 0x000fe20007ffe0ff */
[----:B-----5:R-:W-:-:S03]  /*4410*/  HADD2.F32 R22, -RZ, R22.H0_H0 ;  /* 0x20000016ff167230 */ /* 0x020fc60000004100 */
[----:B------:R-:W-:Y:S01]  /*4420*/  ISETP.NE.AND P0, PT, R20, UR14, PT ;  /* 0x0000000e14007c0c */ /* 0x000fe2000bf05270 */
[----:B----4-:R-:W-:Y:S02]  /*4430*/  HADD2.F32 R27, -RZ, R27.H0_H0 ;  /* 0x2000001bff1b7230 */ /* 0x010fe40000004100 */
[----:B------:R-:W-:Y:S01]  /*4440*/  FFMA R11, R26, R26, R11 ;  /* 0x0000001a1a0b7223 */ /* 0x000fe2000000000b */
[----:B------:R-:W-:Y:S01]  /*4450*/  HADD2.F32 R28, -RZ, R28.H0_H0 ;  /* 0x2000001cff1c7230 */ /* 0x000fe20000004100 */
[----:B------:R-:W-:Y:S01]  /*4460*/  IADD3 R21, PT, PT, R21, 0x10, RZ ;  /* 0x0000001015157810 */ /* 0x000fe20007ffe0ff */
[----:B--2---:R-:W-:-:S05]  /*4470*/  HADD2.F32 R23, -RZ, R23.H0_H0 ;  /* 0x20000017ff177230 */ /* 0x004fca0000004100 */
[----:B------:R-:W-:Y:S01]  /*4480*/  FADD R22, R23, -R22 ;  /* 0x8000001617167221 */ /* 0x000fe20000000000 */
[----:B---3--:R-:W-:-:S03]  /*4490*/  HADD2.F32 R24, -RZ, R24.H0_H0 ;  /* 0x20000018ff187230 */ /* 0x008fc60000004100 */
[----:B------:R-:W-:Y:S01]  /*44a0*/  FFMA R11, R22, R22, R11 ;  /* 0x00000016160b7223 */ /* 0x000fe2000000000b */
[----:B------:R-:W-:Y:S02]  /*44b0*/  HADD2.F32 R25, -RZ, R25.H0_H0 ;  /* 0x20000019ff197230 */ /* 0x000fe40000004100 */
[----:B------:R-:W-:-:S03]  /*44c0*/  FADD R24, R27, -R24 ;  /* 0x800000181b187221 */ /* 0x000fc60000000000 */
[----:B------:R-:W-:Y:S01]  /*44d0*/  FADD R28, R28, -R25 ;  /* 0x800000191c1c7221 */ /* 0x000fe20000000000 */
[----:B------:R-:W-:-:S04]  /*44e0*/  FFMA R11, R24, R24, R11 ;  /* 0x00000018180b7223 */ /* 0x000fc8000000000b */
[----:B------:R-:W-:Y:S01]  /*44f0*/  FFMA R11, R28, R28, R11 ;  /* 0x0000001c1c0b7223 */ /* 0x000fe2000000000b */
[----:B------:R-:W-:Y:S06]  /*4500*/  @P0 BRA `(.L_x_41) ;  /* 0xfffffff800640947 */ /* 0x000fec000383ffff */
[----:B------:R-:W-:Y:S05]  /*4510*/  BSYNC.RECONVERGENT B3 ;  /* 0x0000000000037941 */ /* 0x000fea0003800200 */
.L_x_40:
[----:B------:R-:W-:-:S09]  /*4520*/  UISETP.NE.AND UP0, UPT, UR22, URZ, UPT ;  /* 0x000000ff1600728c */ /* 0x000fd2000bf05270 */
[----:B------:R-:W-:Y:S05]  /*4530*/  BRA.U !UP0, `(.L_x_42) ;  /* 0x0000000508cc7547 */ /* 0x000fea000b800000 */
[----:B------:R-:W-:Y:S02]  /*4540*/  UIADD3 UR5, UPT, UPT, UR22, -0x1, URZ ;  /* 0xffffffff16057890 */ /* 0x000fe4000fffe0ff */
[----:B------:R-:W-:Y:S02]  /*4550*/  UISETP.NE.AND UP1, UPT, UR21, URZ, UPT ;  /* 0x000000ff1500728c */ /* 0x000fe4000bf25270 */
[----:B------:R-:W-:-:S09]  /*4560*/  UISETP.GE.U32.AND UP0, UPT, UR5, 0x7, UPT ;  /* 0x000000070500788c */ /* 0x000fd2000bf06070 */
[----:B------:R-:W-:Y:S05]  /*4570*/  BRA.U !UP0, `(.L_x_43) ;  /* 0x0000000108d07547 */ /* 0x000fea000b800000 */
[----:B------:R-:W-:Y:S01]  /*4580*/  MOV R18, 0x2 ;  /* 0x0000000200127802 */ /* 0x000fe20000000f00 */
[----:B------:R-:W-:-:S04]  /*4590*/  IMAD.WIDE.U32 R16, R21, 0x2, R14 ;  /* 0x0000000215107825 */ /* 0x000fc800078e000e */
[----:B------:R-:W-:Y:S01]  /*45a0*/  IMAD.WIDE.U32 R18, R21, R18, UR8 ;  /* 0x0000000815127e25 */ /* 0x000fe2000f8e0012 */
        /* <DEDUP_REMOVED lines=11> */
[----:B------:R-:W-:-:S03]  /*4660*/  FFMA R11, R26, R26, R11 ;  /* 0x0000001a1a0b7223 */ /* 0x000fc6000000000b */
[----:B------:R-:W3:Y:S01]  /*4670*/  LDG.E.U16 R26, desc[UR16][R18.64+0x6] ;  /* 0x00000610121a7981 */ /* 0x000ee2000c1e1500 */
[----:B----4-:R-:W-:Y:S02]  /*4680*/  HADD2.F32 R27, -RZ, R20.H0_H0 ;  /* 0x20000014ff1b7230 */ /* 0x010fe40000004100 */
[----:B-----5:R-:W-:Y:S01]  /*4690*/  HADD2.F32 R22, -RZ, R22.H0_H0 ;  /* 0x20000016ff167230 */ /* 0x020fe20000004100 */
[----:B------:R-:W4:Y:S01]  /*46a0*/  LDG.E.U16 R20, desc[UR16][R18.64+0x8] ;  /* 0x0000081012147981 */ /* 0x000f22000c1e1500 */
[----:B------:R-:W-:-:S03]  /*46b0*/  HADD2.F32 R25, -RZ, R25.H0_H0 ;  /* 0x20000019ff197230 */ /* 0x000fc60000004100 */
[----:B------:R-:W-:-:S04]  /*46c0*/  FADD R22, R22, -R27 ;  /* 0x8000001b16167221 */ /* 0x000fc80000000000 */
[----:B------:R-:W-:Y:S02]  /*46d0*/  FFMA R22, R22, R22, R11 ;  /* 0x0000001616167223 */ /* 0x000fe4000000000b */
[----:B------:R-:W5:Y:S01]  /*46e0*/  LDG.E.U16 R11, desc[UR16][R16.64+0x8] ;  /* 0x00000810100b7981 */ /* 0x000f62000c1e1500 */
[----:B--2---:R-:W-:Y:S02]  /*46f0*/  HADD2.F32 R24, -RZ, R24.H0_H0 ;  /* 0x20000018ff187230 */ /* 0x004fe40000004100 */
[----:B---3--:R-:W-:Y:S02]  /*4700*/  HADD2.F32 R23, -RZ, R23.H0_H0 ;  /* 0x20000017ff177230 */ /* 0x008fe40000004100 */
[----:B------:R-:W-:-:S03]  /*4710*/  HADD2.F32 R26, -RZ, R26.H0_H0 ;  /* 0x2000001aff1a7230 */ /* 0x000fc60000004100 */
[----:B------:R-:W-:Y:S02]  /*4720*/  FADD R23, R23, -R24 ;  /* 0x8000001817177221 */ /* 0x000fe40000000000 */
[----:B------:R-:W2:Y:S01]  /*4730*/  LDG.E.U16 R24, desc[UR16][R16.64+0xc] ;  /* 0x00000c1010187981 */ /* 0x000ea2000c1e1500 */
[----:B------:R-:W-:Y:S01]  /*4740*/  FADD R26, R26, -R25 ;  /* 0x800000191a1a7221 */ /* 0x000fe20000000000 */
[----:B------:R-:W-:Y:S02]  /*4750*/  FFMA R27, R23, R23, R22 ;  /* 0x00000017171b7223 */ /* 0x000fe40000000016 */
[----:B------:R-:W3:Y:S04]  /*4760*/  LDG.E.U16 R25, desc[UR16][R16.64+0xe] ;  /* 0x00000e1010197981 */ /* 0x000ee8000c1e1500 */
[----:B------:R-:W3:Y:S01]  /*4770*/  LDG.E.U16 R22, desc[UR16][R16.64+0xa] ;  /* 0x00000a1010167981 */ /* 0x000ee2000c1e1500 */
[----:B------:R-:W-:-:S03]  /*4780*/  FFMA R27, R26, R26, R27 ;  /* 0x0000001a1a1b7223 */ /* 0x000fc6000000001b */
[----:B------:R-:W3:Y:S04]  /*4790*/  LDG.E.U16 R23, desc[UR16][R18.64+0xa] ;  /* 0x00000a1012177981 */ /* 0x000ee8000c1e1500 */
[----:B------:R-:W3:Y:S01]  /*47a0*/  LDG.E.U16 R26, desc[UR16][R18.64+0xc] ;  /* 0x00000c10121a7981 */ /* 0x000ee2000c1e1500 */
[----:B-----5:R-:W-:Y:S02]  /*47b0*/  HADD2.F32 R11, -RZ, R11.H0_H0 ;  /* 0x2000000bff0b7230 */ /* 0x020fe40000004100 */
[----:B----4-:R-:W-:-:S05]  /*47c0*/  HADD2.F32 R20, -RZ, R20.H0_H0 ;  /* 0x20000014ff147230 */ /* 0x010fca0000004100 */
[----:B------:R-:W-:Y:S01]  /*47d0*/  FADD R20, R20, -R11 ;  /* 0x8000000b14147221 */ /* 0x000fe20000000000 */
[----:B------:R-:W-:-:S03]  /*47e0*/  HADD2.F32 R28, -RZ, R28.H0_H0 ;  /* 0x2000001cff1c7230 */ /* 0x000fc60000004100 */
[----:B------:R-:W-:Y:S01]  /*47f0*/  FFMA R27, R20, R20, R27 ;  /* 0x00000014141b7223 */ /* 0x000fe2000000001b */
[----:B------:R-:W-:Y:S01]  /*4800*/  IADD3 R21, PT, PT, R21, 0x8, RZ ;  /* 0x0000000815157810 */ /* 0x000fe20007ffe0ff */
[----:B--2---:R-:W-:Y:S02]  /*4810*/  HADD2.F32 R11, -RZ, R24.H0_H0 ;  /* 0x20000018ff0b7230 */ /* 0x004fe40000004100 */
[----:B---3--:R-:W-:Y:S02]  /*4820*/  HADD2.F32 R22, -RZ, R22.H0_H0 ;  /* 0x20000016ff167230 */ /* 0x008fe40000004100 */
[----:B------:R-:W-:Y:S02]  /*4830*/  HADD2.F32 R23, -RZ, R23.H0_H0 ;  /* 0x20000017ff177230 */ /* 0x000fe40000004100 */
[----:B------:R-:W-:-:S03]  /*4840*/  HADD2.F32 R26, -RZ, R26.H0_H0 ;  /* 0x2000001aff1a7230 */ /* 0x000fc60000004100 */
[----:B------:R-:W-:Y:S01]  /*4850*/  FADD R22, R23, -R22 ;  /* 0x8000001617167221 */ /* 0x000fe20000000000 */
[----:B------:R-:W-:-:S03]  /*4860*/  HADD2.F32 R25, -RZ, R25.H0_H0 ;  /* 0x20000019ff197230 */ /* 0x000fc60000004100 */
[----:B------:R-:W-:Y:S01]  /*4870*/  FFMA R27, R22, R22, R27 ;  /* 0x00000016161b7223 */ /* 0x000fe2000000001b */
[----:B------:R-:W-:Y:S01]  /*4880*/  FADD R26, R26, -R11 ;  /* 0x8000000b1a1a7221 */ /* 0x000fe20000000000 */
[----:B------:R-:W-:-:S03]  /*4890*/  FADD R28, R28, -R25 ;  /* 0x800000191c1c7221 */ /* 0x000fc60000000000 */
[----:B------:R-:W-:-:S04]  /*48a0*/  FFMA R27, R26, R26, R27 ;  /* 0x0000001a1a1b7223 */ /* 0x000fc8000000001b */
[----:B------:R-:W-:-:S07]  /*48b0*/  FFMA R11, R28, R28, R27 ;  /* 0x0000001c1c0b7223 */ /* 0x000fce000000001b */
.L_x_43:
[----:B------:R-:W-:Y:S05]  /*48c0*/  BRA.U !UP1, `(.L_x_42) ;  /* 0x0000000109e87547 */ /* 0x000fea000b800000 */
[----:B------:R-:W-:Y:S01]  /*48d0*/  MOV R16, UR23 ;  /* 0x0000001700107c02 */ /* 0x000fe20008000f00 */
[----:B------:R-:W-:-:S03]  /*48e0*/  UISETP.NE.AND UP0, UPT, UR13, URZ, UPT ;  /* 0x000000ff0d00728c */ /* 0x000fc6000bf05270 */
[----:B------:R-:W-:-:S13]  /*48f0*/  ISETP.GE.U32.AND P0, PT, R16, 0x3, PT ;  /* 0x000000031000780c */ /* 0x000fda0003f06070 */
[----:B------:R-:W-:Y:S05]  /*4900*/  @!P0 BRA `(.L_x_44) ;  /* 0x0000000000708947 */ /* 0x000fea0003800000 */
[----:B------:R-:W-:Y:S02]  /*4910*/  HFMA2 R18, -RZ, RZ, 0, 1.1920928955078125e-07 ;  /* 0x00000002ff127431 */ /* 0x000fe400000001ff */
[----:B------:R-:W-:-:S05]  /*4920*/  IMAD.WIDE.U32 R16, R21, 0x2, R14 ;  /* 0x0000000215107825 */ /* 0x000fca00078e000e */
[----:B------:R-:W2:Y:S01]  /*4930*/  LDG.E.U16 R28, desc[UR16][R16.64] ;  /* 0x00000010101c7981 */ /* 0x000ea2000c1e1500 */
[----:B------:R-:W-:-:S03]  /*4940*/  IMAD.WIDE.U32 R18, R21, R18, UR8 ;  /* 0x0000000815127e25 */ /* 0x000fc6000f8e0012 */
        /* <DEDUP_REMOVED lines=12> */
[----:B------:R-:W-:Y:S02]  /*4a10*/  FADD R28, R27, -R28 ;  /* 0x8000001c1b1c7221 */ /* 0x000fe40000000000 */
[----:B------:R-:W-:Y:S01]  /*4a20*/  FADD R20, R20, -R23 ;  /* 0x8000001714147221 */ /* 0x000fe20000000000 */
[----:B------:R-:W-:Y:S02]  /*4a30*/  HADD2.F32 R23, -RZ, R22.H0_H0 ;  /* 0x20000016ff177230 */ /* 0x000fe40000004100 */
[----:B------:R-:W-:Y:S01]  /*4a40*/  FFMA R11, R28, R28, R11 ;  /* 0x0000001c1c0b7223 */ /* 0x000fe2000000000b */
[----:B------:R-:W-:-:S03]  /*4a50*/  HADD2.F32 R24, -RZ, R24.H0_H0 ;  /* 0x20000018ff187230 */ /* 0x000fc60000004100 */
[----:B------:R-:W-:Y:S01]  /*4a60*/  FFMA R11, R20, R20, R11 ;  /* 0x00000014140b7223 */ /* 0x000fe2000000000b */
[----:B------:R-:W-:Y:S02]  /*4a70*/  HADD2.F32 R25, -RZ, R25.H0_H0 ;  /* 0x20000019ff197230 */ /* 0x000fe40000004100 */
[----:B------:R-:W-:Y:S01]  /*4a80*/  FADD R24, R24, -R23 ;  /* 0x8000001718187221 */ /* 0x000fe20000000000 */
[----:B------:R-:W-:-:S03]  /*4a90*/  HADD2.F32 R26, -RZ, R26.H0_H0 ;  /* 0x2000001aff1a7230 */ /* 0x000fc60000004100 */
[----:B------:R-:W-:Y:S02]  /*4aa0*/  FFMA R11, R24, R24, R11 ;  /* 0x00000018180b7223 */ /* 0x000fe4000000000b */
[----:B------:R-:W-:-:S04]  /*4ab0*/  FADD R26, R26, -R25 ;  /* 0x800000191a1a7221 */ /* 0x000fc80000000000 */
[----:B------:R-:W-:-:S07]  /*4ac0*/  FFMA R11, R26, R26, R11 ;  /* 0x0000001a1a0b7223 */ /* 0x000fce000000000b */
.L_x_44:
[----:B------:R-:W-:Y:S05]  /*4ad0*/  BRA.U !UP0, `(.L_x_42) ;  /* 0x0000000108647547 */ /* 0x000fea000b800000 */
[----:B------:R-:W-:Y:S01]  /*4ae0*/  MOV R16, 0x2 ;  /* 0x0000000200107802 */ /* 0x000fe20000000f00 */
[----:B------:R-:W-:-:S04]  /*4af0*/  IMAD.WIDE.U32 R14, R21, 0x2, R14 ;  /* 0x00000002150e7825 */ /* 0x000fc800078e000e */
[----:B------:R-:W-:Y:S01]  /*4b00*/  IMAD.WIDE.U32 R16, R21, R16, UR8 ;  /* 0x0000000815107e25 */ /* 0x000fe2000f8e0010 */
[----:B------:R-:W2:Y:S04]  /*4b10*/  LDG.E.U16 R19, desc[UR16][R14.64] ;  /* 0x000000100e137981 */ /* 0x000ea8000c1e1500 */
[----:B------:R-:W3:Y:S01]  /*4b20*/  LDG.E.U16 R18, desc[UR16][R16.64] ;  /* 0x0000001010127981 */ /* 0x000ee2000c1e1500 */
[----:B------:R-:W-:Y:S01]  /*4b30*/  UISETP.NE.AND UP0, UPT, UR13, 0x1, UPT ;  /* 0x000000010d00788c */ /* 0x000fe2000bf05270 */
[----:B--2---:R-:W-:Y:S02]  /*4b40*/  HADD2.F32 R19, -RZ, R19.H0_H0 ;  /* 0x20000013ff137230 */ /* 0x004fe40000004100 */
[----:B---3--:R-:W-:-:S05]  /*4b50*/  HADD2.F32 R18, -RZ, R18.H0_H0 ;  /* 0x20000012ff127230 */ /* 0x008fca0000004100 */
[----:B------:R-:W-:-:S04]  /*4b60*/  FADD R18, R18, -R19 ;  /* 0x8000001312127221 */ /* 0x000fc80000000000 */
[----:B------:R-:W-:Y:S01]  /*4b70*/  FFMA R11, R18, R18, R11 ;  /* 0x00000012120b7223 */ /* 0x000fe2000000000b */
[----:B------:R-:W-:Y:S06]  /*4b80*/  BRA.U !UP0, `(.L_x_42) ;  /* 0x0000000108387547 */ /* 0x000fec000b800000 */
        /* <DEDUP_REMOVED lines=9> */
[----:B------:R-:W-:Y:S01]  /*4c20*/  FFMA R11, R18, R18, R11 ;  /* 0x00000012120b7223 */ /* 0x000fe2000000000b */
[----:B----4-:R-:W-:Y:S02]  /*4c30*/  @P0 HADD2.F32 R20, -RZ, R20.H0_H0 ;  /* 0x20000014ff140230 */ /* 0x010fe40000004100 */
[----:B-----5:R-:W-:-:S05]  /*4c40*/  @P0 HADD2.F32 R21, -RZ, R21.H0_H0 ;  /* 0x20000015ff150230 */ /* 0x020fca0000004100 */
[----:B------:R-:W-:-:S04]  /*4c50*/  @P0 FADD R20, R20, -R21 ;  /* 0x8000001514140221 */ /* 0x000fc80000000000 */
[----:B------:R-:W-:-:S07]  /*4c60*/  @P0 FFMA R11, R20, R20, R11 ;  /* 0x00000014140b0223 */ /* 0x000fce000000000b */
.L_x_42:
[----:B------:R-:W-:Y:S01]  /*4c70*/  IADD3 R14, PT, PT, R11, -0xd000000, RZ ;  /* 0xf30000000b0e7810 */ /* 0x000fe20007ffe0ff */
[----:B------:R1:W2:Y:S01]  /*4c80*/  MUFU.RSQ R16, R11 ;  /* 0x0000000b00107308 */ /* 0x0002a20000001400 */
[----:B------:R-:W-:Y:S02]  /*4c90*/  BSSY.RECONVERGENT B3, `(.L_x_45) ;  /* 0x000000a000037945 */ /* 0x000fe40003800200 */
[----:B------:R-:W-:-:S13]  /*4ca0*/  ISETP.GT.U32.AND P0, PT, R14, 0x727fffff, PT ;  /* 0x727fffff0e00780c */ /* 0x000fda0003f04070 */
[----:B-1----:R-:W-:Y:S05]  /*4cb0*/  @!P0 BRA `(.L_x_46) ;  /* 0x00000000000c8947 */ /* 0x002fea0003800000 */
[----:B------:R-:W-:-:S07]  /*4cc0*/  MOV R21, 0x4ce0 ;  /* 0x00004ce000157802 */ /* 0x000fce0000000f00 */
[----:B0-2---:R-:W-:Y:S05]  /*4cd0*/  CALL.REL.NOINC `($__internal_1_$__cuda_sm20_sqrt_rn_f32_slowpath) ;  /* 0x0000001c00007944 */ /* 0x005fea0003c00000 */
[----:B------:R-:W-:Y:S05]  /*4ce0*/  BRA `(.L_x_47) ;  /* 0x0000000000107947 */ /* 0x000fea0003800000 */
.L_x_46:
[C---:B--2---:R-:W-:Y:S01]  /*4cf0*/  FMUL.FTZ R14, R16.reuse, R11 ;  /* 0x0000000b100e7220 */ /* 0x044fe20000410000 */
[----:B------:R-:W-:-:S03]  /*4d00*/  FMUL.FTZ R15, R16, 0.5 ;  /* 0x3f000000100f7820 */ /* 0x000fc60000410000 */
[----:B------:R-:W-:-:S04]  /*4d10*/  FFMA R11, -R14, R14, R11 ;  /* 0x0000000e0e0b7223 */ /* 0x000fc8000000010b */
[----:B------:R-:W-:-:S07]  /*4d20*/  FFMA R11, R11, R15, R14 ;  /* 0x0000000f0b0b7223 */ /* 0x000fce000000000e */
.L_x_47:
[----:B------:R-:W-:Y:S05]  /*4d30*/  BSYNC.RECONVERGENT B3 ;  /* 0x0000000000037941 */ /* 0x000fea0003800200 */
.L_x_45:
        /* <DEDUP_REMOVED lines=8> */
.L_x_35:
[----:B------:R-:W-:Y:S05]  /*4dc0*/  BSYNC.RELIABLE B2 ;  /* 0x0000000000027941 */ /* 0x000fea0003800100 */
.L_x_34:
[----:B------:R-:W-:-:S04]  /*4dd0*/  IADD3 R10, PT, PT, R10, UR18, RZ ;  /* 0x000000120a0a7c10 */ /* 0x000fc8000fffe0ff */
[----:B------:R-:W-:-:S13]  /*4de0*/  ISETP.GE.AND P0, PT, R10, R6, PT ;  /* 0x000000060a00720c */ /* 0x000fda0003f06270 */
[----:B------:R-:W-:Y:S05]  /*4df0*/  @!P0 BRA `(.L_x_48) ;  /* 0xffffffe4000c8947 */ /* 0x000fea000383ffff */
[----:B------:R-:W-:Y:S05]  /*4e00*/  BSYNC B1 ;  /* 0x0000000000017941 */ /* 0x000fea0003800000 */
.L_x_33:
[----:B------:R-:W-:Y:S05]  /*4e10*/  BRA `(.L_x_17) ;  /* 0x00000014001c7947 */ /* 0x000fea0003800000 */
.L_x_18:
[----:B------:R-:W-:-:S09]  /*4e20*/  UISETP.GE.AND UP0, UPT, UR10, UR5, UPT ;  /* 0x000000050a00728c */ /* 0x000fd2000bf06270 */
[----:B------:R-:W-:Y:S05]  /*4e30*/  BRA.U UP0, `(.L_x_49) ;  /* 0x00000011009c7547 */ /* 0x000fea000b800000 */
[----:B------:R-:W-:Y:S01]  /*4e40*/  BSSY B1, `(.L_x_50) ;  /* 0x0000125000017945 */ /* 0x000fe20003800000 */
[----:B------:R-:W-:-:S07]  /*4e50*/  MOV R16, R3 ;  /* 0x0000000300107202 */ /* 0x000fce0000000f00 */
.L_x_61:
        /* <DEDUP_REMOVED lines=20> */
[----:B------:R-:W-:Y:S01]  /*4fa0*/  MOV R18, UR10 ;  /* 0x0000000a00127c02 */ /* 0x000fe20008000f00 */
[----:B------:R-:W-:Y:S01]  /*4fb0*/  UISETP.GE.U32.AND UP0, UPT, UR12, 0xf, UPT ;  /* 0x0000000f0c00788c */ /* 0x000fe2000bf06070 */
[----:B-1----:R-:W-:-:S05]  /*4fc0*/  IMAD R17, R17, UR5, RZ ;  /* 0x0000000511117c24 */ /* 0x002fca000f8e02ff */
[----:B------:R-:W-:-:S03]  /*4fd0*/  SHF.R.S32.HI R19, RZ, 0x1f, R17 ;  /* 0x0000001fff137819 */ /* 0x000fc60000011411 */
[----:B------:R-:W-:Y:S05]  /*4fe0*/  BRA.U !UP0, `(.L_x_53) ;  /* 0x0000000508bc7547 */ /* 0x000fea000b800000 */
[----:B------:R-:W-:Y:S01]  /*4ff0*/  BSSY.RECONVERGENT B3, `(.L_x_53) ;  /* 0x000006e000037945 */ /* 0x000fe20003800200 */
[----:B------:R-:W-:Y:S02]  /*5000*/  CS2R R20, SRZ ;  /* 0x0000000000147805 */ /* 0x000fe4000001ff00 */
[----:B------:R-:W-:-:S07]  /*5010*/  MOV R18, UR10 ;  /* 0x0000000a00127c02 */ /* 0x000fce0008000f00 */
.L_x_54:
[----:B------:R-:W1:Y:S01]  /*5020*/  LDCU.64 UR6, c[0x0][0x3a0] ;  /* 0x00007400ff0677ac */ /* 0x000e620008000a00 */
[----:B------:R-:W-:Y:S02]  /*5030*/  IADD3 R11, P0, PT, R17, R18, RZ ;  /* 0x00000012110b7210 */ /* 0x000fe40007f1e0ff */
[----:B------:R-:W-:Y:S02]  /*5040*/  MOV R15, 0x2 ;  /* 0x00000002000f7802 */ /* 0x000fe40000000f00 */
[----:B------:R-:W-:-:S03]  /*5050*/  LEA.HI.X.SX32 R22, R18, R19, 0x1, P0 ;  /* 0x0000001312167211 */ /* 0x000fc600000f0eff */
[----:B------:R-:W-:-:S05]  /*5060*/  IMAD.WIDE R14, R18, R15, UR8 ;  /* 0x00000008120e7e25 */ /* 0x000fca000f8e020f */
[----:B------:R-:W2:Y:S01]  /*5070*/  LDG.E.U16 R24, desc[UR16][R14.64] ;  /* 0x000000100e187981 */ /* 0x000ea2000c1e1500 */
[----:B-1----:R-:W-:-:S04]  /*5080*/  LEA R10, P0, R11, UR6, 0x1 ;  /* 0x000000060b0a7c11 */ /* 0x002fc8000f8008ff */
[----:B------:R-:W-:Y:S02]  /*5090*/  LEA.HI.X R11, R11, UR7, R22, 0x1, P0 ;  /* 0x000000070b0b7c11 */ /* 0x000fe400080f0c16 */
[----:B------:R-:W3:Y:S04]  /*50a0*/  LDG.E.U16 R22, desc[UR16][R14.64+0x2] ;  /* 0x000002100e167981 */ /* 0x000ee8000c1e1500 */
[----:B------:R-:W4:Y:S04]  /*50b0*/  LDG.E.U16 R25, desc[UR16][R10.64] ;  /* 0x000000100a197981 */ /* 0x000f28000c1e1500 */
[----:B------:R-:W5:Y:S04]  /*50c0*/  LDG.E.U16 R23, desc[UR16][R10.64+0x2] ;  /* 0x000002100a177981 */ /* 0x000f68000c1e1500 */
[----:B------:R-:W5:Y:S01]  /*50d0*/  LDG.E.U16 R28, desc[UR16][R10.64+0x1e] ;  /* 0x00001e100a1c7981 */ /* 0x000f62000c1e1500 */
[----:B--2---:R-:W-:-:S02]  /*50e0*/  HADD2.F32 R24, -RZ, R24.H0_H0 ;  /* 0x20000018ff187230 */ /* 0x004fc40000004100 */
[----:B----4-:R-:W-:-:S05]  /*50f0*/  HADD2.F32 R25, -RZ, R25.H0_H0 ;  /* 0x20000019ff197230 */ /* 0x010fca0000004100 */
[----:B------:R-:W-:Y:S02]  /*5100*/  FADD R27, R24, -R25 ;  /* 0x80000019181b7221 */ /* 0x000fe40000000000 */
[----:B------:R-:W2:Y:S04]  /*5110*/  LDG.E.U16 R25, desc[UR16][R14.64+0x4] ;  /* 0x000004100e197981 */ /* 0x000ea8000c1e1500 */
[----:B------:R-:W4:Y:S01]  /*5120*/  LDG.E.U16 R24, desc[UR16][R10.64+0x4] ;  /* 0x000004100a187981 */ /* 0x000f22000c1e1500 */
[----:B---3--:R-:W-:Y:S02]  /*5130*/  HADD2.F32 R22, -RZ, R22.H0_H0 ;  /* 0x20000016ff167230 */ /* 0x008fe40000004100 */
[----:B-----5:R-:W-:Y:S02]  /*5140*/  HADD2.F32 R29, -RZ, R23.H0_H0 ;  /* 0x20000017ff1d7230 */ /* 0x020fe40000004100 */
[----:B------:R-:W-:-:S02]  /*5150*/  FFMA R23, R27, R27, R20 ;  /* 0x0000001b1b177223 */ /* 0x000fc40000000014 */
[----:B------:R-:W3:Y:S01]  /*5160*/  LDG.E.U16 R20, desc[UR16][R14.64+0x6] ;  /* 0x000006100e147981 */ /* 0x000ee2000c1e1500 */
[----:B------:R-:W-:-:S03]  /*5170*/  FADD R26, R22, -R29 ;  /* 0x8000001d161a7221 */ /* 0x000fc60000000000 */
[----:B------:R-:W5:Y:S01]  /*5180*/  LDG.E.U16 R22, desc[UR16][R10.64+0x6] ;  /* 0x000006100a167981 */ /* 0x000f62000c1e1500 */
[----:B--2---:R-:W-:Y:S02]  /*5190*/  HADD2.F32 R27, -RZ, R25.H0_H0 ;  /* 0x20000019ff1b7230 */ /* 0x004fe40000004100 */
[----:B----4-:R-:W-:Y:S02]  /*51a0*/  HADD2.F32 R24, -RZ, R24.H0_H0 ;  /* 0x20000018ff187230 */ /* 0x010fe40000004100 */
[----:B------:R-:W-:Y:S02]  /*51b0*/  FFMA R25, R26, R26, R23 ;  /* 0x0000001a1a197223 */ /* 0x000fe40000000017 */
[----:B------:R-:W2:Y:S01]  /*51c0*/  LDG.E.U16 R23, desc[UR16][R10.64+0x8] ;  /* 0x000008100a177981 */ /* 0x000ea2000c1e1500 */
[----:B------:R-:W-:-:S03]  /*51d0*/  FADD R26, R27, -R24 ;  /* 0x800000181b1a7221 */ /* 0x000fc60000000000 */
[----:B------:R-:W4:Y:S01]  /*51e0*/  LDG.E.U16 R24, desc[UR16][R14.64+0x8] ;  /* 0x000008100e187981 */ /* 0x000f22000c1e1500 */
[----:B---3--:R-:W-:Y:S02]  /*51f0*/  HADD2.F32 R20, -RZ, R20.H0_H0 ;  /* 0x20000014ff147230 */ /* 0x008fe40000004100 */
[----:B-----5:R-:W-:Y:S02]  /*5200*/  HADD2.F32 R27, -RZ, R22.H0_H0 ;  /* 0x20000016ff1b7230 */ /* 0x020fe40000004100 */
[----:B------:R-:W-:Y:S01]  /*5210*/  FFMA R25, R26, R26, R25 ;  /* 0x0000001a1a197223 */ /* 0x000fe20000000019 */
[----:B------:R-:W3:Y:S02]  /*5220*/  LDG.E.U16 R22, desc[UR16][R10.64+0xa] ;  /* 0x00000a100a167981 */ /* 0x000ee4000c1e1500 */
[----:B------:R-:W-:Y:S02]  /*5230*/  FADD R26, R20, -R27 ;  /* 0x8000001b141a7221 */ /* 0x000fe40000000000 */
[----:B------:R-:W5:Y:S02]  /*5240*/  LDG.E.U16 R20, desc[UR16][R14.64+0xa] ;  /* 0x00000a100e147981 */ /* 0x000f64000c1e1500 */
[----:B------:R-:W-:Y:S01]  /*5250*/  FFMA R25, R26, R26, R25 ;  /* 0x0000001a1a197223 */ /* 0x000fe20000000019 */
[----:B--2---:R-:W-:-:S02]  /*5260*/  HADD2.F32 R23, -RZ, R23.H0_H0 ;  /* 0x20000017ff177230 */ /* 0x004fc40000004100 */
[----:B----4-:R-:W-:-:S05]  /*5270*/  HADD2.F32 R24, -RZ, R24.H0_H0 ;  /* 0x20000018ff187230 */ /* 0x010fca0000004100 */
[----:B------:R-:W-:Y:S02]  /*5280*/  FADD R26, R24, -R23 ;  /* 0x80000017181a7221 */ /* 0x000fe40000000000 */
[----:B------:R-:W2:Y:S04]  /*5290*/  LDG.E.U16 R24, desc[UR16][R14.64+0xc] ;  /* 0x00000c100e187981 */ /* 0x000ea8000c1e1500 */
[----:B------:R-:W4:Y:S01]  /*52a0*/  LDG.E.U16 R23, desc[UR16][R10.64+0xc] ;  /* 0x00000c100a177981 */ /* 0x000f22000c1e1500 */
[----:B-----5:R-:W-:Y:S02]  /*52b0*/  HADD2.F32 R20, -RZ, R20.H0_H0 ;  /* 0x20000014ff147230 */ /* 0x020fe40000004100 */
[----:B---3--:R-:W-:Y:S02]  /*52c0*/  HADD2.F32 R27, -RZ, R22.H0_H0 ;  /* 0x20000016ff1b7230 */ /* 0x008fe40000004100 */
[----:B------:R-:W-:Y:S01]  /*52d0*/  FFMA R25, R26, R26, R25 ;  /* 0x0000001a1a197223 */ /* 0x000fe20000000019 */
[----:B------:R-:W3:Y:S02]  /*52e0*/  LDG.E.U16 R22, desc[UR16][R10.64+0xe] ;  /* 0x00000e100a167981 */ /* 0x000ee4000c1e1500 */
[----:B------:R-:W-:-:S02]  /*52f0*/  FADD R26, R20, -R27 ;  /* 0x8000001b141a7221 */ /* 0x000fc40000000000 */
[----:B------:R-:W5:Y:S02]  /*5300*/  LDG.E.U16 R20, desc[UR16][R14.64+0xe] ;  /* 0x00000e100e147981 */ /* 0x000f64000c1e1500 */
[----:B------:R-:W-:Y:S01]  /*5310*/  FFMA R25, R26, R26, R25 ;  /* 0x0000001a1a197223 */ /* 0x000fe20000000019 */
[----:B--2---:R-:W-:Y:S02]  /*5320*/  HADD2.F32 R24, -RZ, R24.H0_H0 ;  /* 0x20000018ff187230 */ /* 0x004fe40000004100 */
        /* <DEDUP_REMOVED lines=30> */
[----:B------:R-:W-:-:S02]  /*5510*/  FFMA R20, R26, R26, R25 ;  /* 0x0000001a1a147223 */ /* 0x000fc40000000019 */
[----:B------:R-:W3:Y:S01]  /*5520*/  LDG.E.U16 R26, desc[UR16][R14.64+0x1e] ;  /* 0x00001e100e1a7981 */ /* 0x000ee2000c1e1500 */
[----:B------:R-:W-:-:S03]  /*5530*/  FADD R27, R27, -R22 ;  /* 0x800000161b1b7221 */ /* 0x000fc60000000000 */
[----:B------:R-:W5:Y:S01]  /*5540*/  LDG.E.U16 R22, desc[UR16][R14.64+0x1a] ;  /* 0x00001a100e167981 */ /* 0x000f62000c1e1500 */
[----:B------:R-:W-:-:S03]  /*5550*/  FFMA R20, R27, R27, R20 ;  /* 0x0000001b1b147223 */ /* 0x000fc60000000014 */
[----:B------:R-:W3:Y:S01]  /*5560*/  LDG.E.U16 R27, desc[UR16][R10.64+0x1c] ;  /* 0x00001c100a1b7981 */ /* 0x000ee2000c1e1500 */
[----:B--2---:R-:W-:Y:S02]  /*5570*/  HADD2.F32 R24, -RZ, R24.H0_H0 ;  /* 0x20000018ff187230 */ /* 0x004fe40000004100 */
[----:B----4-:R-:W-:Y:S02]  /*5580*/  HADD2.F32 R25, -RZ, R23.H0_H0 ;  /* 0x20000017ff197230 */ /* 0x010fe40000004100 */
[----:B------:R-:W2:Y:S03]  /*5590*/  LDG.E.U16 R23, desc[UR16][R10.64+0x1a] ;  /* 0x00001a100a177981 */ /* 0x000ea6000c1e1500 */
[----:B------:R-:W-:Y:S02]  /*55a0*/  FADD R25, R24, -R25 ;  /* 0x8000001918197221 */ /* 0x000fe40000000000 */
[----:B------:R1:W4:Y:S01]  /*55b0*/  LDG.E.U16 R24, desc[UR16][R14.64+0x1c] ;  /* 0x00001c100e187981 */ /* 0x000322000c1e1500 */
[----:B------:R-:W-:Y:S01]  /*55c0*/  IADD3 R21, PT, PT, R21, 0x10, RZ ;  /* 0x0000001015157810 */ /* 0x000fe20007ffe0ff */
[----:B-----5:R-:W-:-:S03]  /*55d0*/  HADD2.F32 R22, -RZ, R22.H0_H0 ;  /* 0x20000016ff167230 */ /* 0x020fc60000004100 */
[----:B------:R-:W-:Y:S01]  /*55e0*/  ISETP.NE.AND P0, PT, R21, UR14, PT ;  /* 0x0000000e15007c0c */ /* 0x000fe2000bf05270 */
[----:B------:R-:W-:Y:S01]  /*55f0*/  FFMA R20, R25, R25, R20 ;  /* 0x0000001919147223 */ /* 0x000fe20000000014 */
[----:B---3--:R-:W-:Y:S02]  /*5600*/  HADD2.F32 R27, -RZ, R27.H0_H0 ;  /* 0x2000001bff1b7230 */ /* 0x008fe40000004100 */
[----:B------:R-:W-:Y:S02]  /*5610*/  HADD2.F32 R26, -RZ, R26.H0_H0 ;  /* 0x2000001aff1a7230 */ /* 0x000fe40000004100 */
[----:B-1----:R-:W-:Y:S01]  /*5620*/  HADD2.F32 R15, -RZ, R28.H0_H0 ;  /* 0x2000001cff0f7230 */ /* 0x002fe20000004100 */
[----:B------:R-:W-:-:S04]  /*5630*/  IADD3 R18, PT, PT, R18, 0x10, RZ ;  /* 0x0000001012127810 */ /* 0x000fc80007ffe0ff */
[----:B------:R-:W-:Y:S01]  /*5640*/  FADD R15, R26, -R15 ;  /* 0x8000000f1a0f7221 */ /* 0x000fe20000000000 */
[----:B--2---:R-:W-:Y:S02]  /*5650*/  HADD2.F32 R23, -RZ, R23.H0_H0 ;  /* 0x20000017ff177230 */ /* 0x004fe40000004100 */
[----:B----4-:R-:W-:-:S03]  /*5660*/  HADD2.F32 R24, -RZ, R24.H0_H0 ;  /* 0x20000018ff187230 */ /* 0x010fc60000004100 */
[----:B------:R-:W-:-:S04]  /*5670*/  FADD R23, R22, -R23 ;  /* 0x8000001716177221 */ /* 0x000fc80000000000 */
[----:B------:R-:W-:Y:S01]  /*5680*/  FFMA R20, R23, R23, R20 ;  /* 0x0000001717147223 */ /* 0x000fe20000000014 */
[----:B------:R-:W-:-:S04]  /*5690*/  FADD R27, R24, -R27 ;  /* 0x8000001b181b7221 */ /* 0x000fc80000000000 */
[----:B------:R-:W-:-:S04]  /*56a0*/  FFMA R20, R27, R27, R20 ;  /* 0x0000001b1b147223 */ /* 0x000fc80000000014 */
[----:B------:R-:W-:Y:S01]  /*56b0*/  FFMA R20, R15, R15, R20 ;  /* 0x0000000f0f147223 */ /* 0x000fe20000000014 */
[----:B------:R-:W-:Y:S06]  /*56c0*/  @P0 BRA `(.L_x_54) ;  /* 0xfffffff800540947 */ /* 0x000fec000383ffff */
[----:B------:R-:W-:Y:S05]  /*56d0*/  BSYNC.RECONVERGENT B3 ;  /* 0x0000000000037941 */ /* 0x000fea0003800200 */
.L_x_53:
[----:B------:R-:W-:-:S09]  /*56e0*/  UISETP.NE.AND UP0, UPT, UR22, URZ, UPT ;  /* 0x000000ff1600728c */ /* 0x000fd2000bf05270 */
[----:B------:R-:W-:Y:S05]  /*56f0*/  BRA.U !UP0, `(.L_x_55) ;  /* 0x0000000508fc7547 */ /* 0x000fea000b800000 */
[----:B------:R-:W-:Y:S02]  /*5700*/  UIADD3 UR5, UPT, UPT, UR22, -0x1, URZ ;  /* 0xffffffff16057890 */ /* 0x000fe4000fffe0ff */
[----:B------:R-:W-:Y:S02]  /*5710*/  UISETP.NE.AND UP1, UPT, UR21, URZ, UPT ;  /* 0x000000ff1500728c */ /* 0x000fe4000bf25270 */
[----:B------:R-:W-:-:S09]  /*5720*/  UISETP.GE.U32.AND UP0, UPT, UR5, 0x7, UPT ;  /* 0x000000070500788c */ /* 0x000fd2000bf06070 */
[----:B------:R-:W-:Y:S05]  /*5730*/  BRA.U !UP0, `(.L_x_56) ;  /* 0x0000000108e07547 */ /* 0x000fea000b800000 */
[----:B------:R-:W1:Y:S01]  /*5740*/  LDCU.64 UR6, c[0x0][0x3a0] ;  /* 0x00007400ff0677ac */ /* 0x000e620008000a00 */
[----:B------:R-:W-:Y:S01]  /*5750*/  HFMA2 R15, -RZ, RZ, 0, 1.1920928955078125e-07 ;  /* 0x00000002ff0f7431 */ /* 0x000fe200000001ff */
[----:B------:R-:W-:-:S04]  /*5760*/  IADD3 R11, P0, PT, R17, R18, RZ ;  /* 0x00000012110b7210 */ /* 0x000fc80007f1e0ff */
[C---:B------:R-:W-:Y:S01]  /*5770*/  LEA.HI.X.SX32 R22, R18.reuse, R19, 0x1, P0 ;  /* 0x0000001312167211 */ /* 0x040fe200000f0eff */
[----:B------:R-:W-:-:S05]  /*5780*/  IMAD.WIDE R14, R18, R15, UR8 ;  /* 0x00000008120e7e25 */ /* 0x000fca000f8e020f */
[----:B------:R-:W2:Y:S01]  /*5790*/  LDG.E.U16 R21, desc[UR16][R14.64+0x2] ;  /* 0x000002100e157981 */ /* 0x000ea2000c1e1500 */
[----:B-1----:R-:W-:-:S03]  /*57a0*/  LEA R10, P0, R11, UR6, 0x1 ;  /* 0x000000060b0a7c11 */ /* 0x002fc6000f8008ff */
[----:B------:R-:W3:Y:S01]  /*57b0*/  LDG.E.U16 R26, desc[UR16][R14.64+0x6] ;  /* 0x000006100e1a7981 */ /* 0x000ee2000c1e1500 */
[----:B------:R-:W-:-:S03]  /*57c0*/  LEA.HI.X R11, R11, UR7, R22, 0x1, P0 ;  /* 0x000000070b0b7c11 */ /* 0x000fc600080f0c16 */
[----:B------:R-:W4:Y:S04]  /*57d0*/  LDG.E.U16 R22, desc[UR16][R14.64] ;  /* 0x000000100e167981 */ /* 0x000f28000c1e1500 */
[----:B------:R-:W5:Y:S04]  /*57e0*/  LDG.E.U16 R24, desc[UR16][R10.64] ;  /* 0x000000100a187981 */ /* 0x000f68000c1e1500 */
[----:B------:R-:W3:Y:S01]  /*57f0*/  LDG.E.U16 R28, desc[UR16][R10.64+0xe] ;  /* 0x00000e100a1c7981 */ /* 0x000ee2000c1e1500 */
[----:B----4-:R-:W-:-:S03]  /*5800*/  HADD2.F32 R23, -RZ, R22.H0_H0 ;  /* 0x20000016ff177230 */ /* 0x010fc60000004100 */
[----:B------:R-:W4:Y:S01]  /*5810*/  LDG.E.U16 R22, desc[UR16][R10.64+0x2] ;  /* 0x000002100a167981 */ /* 0x000f22000c1e1500 */
[----:B-----5:R-:W-:-:S05]  /*5820*/  HADD2.F32 R24, -RZ, R24.H0_H0 ;  /* 0x20000018ff187230 */ /* 0x020fca0000004100 */
[----:B------:R-:W-:Y:S02]  /*5830*/  FADD R25, R23, -R24 ;  /* 0x8000001817197221 */ /* 0x000fe40000000000 */
[----:B------:R-:W5:Y:S04]  /*5840*/  LDG.E.U16 R24, desc[UR16][R14.64+0x4] ;  /* 0x000004100e187981 */ /* 0x000f68000c1e1500 */
[----:B------:R-:W5:Y:S01]  /*5850*/  LDG.E.U16 R23, desc[UR16][R10.64+0x4] ;  /* 0x000004100a177981 */ /* 0x000f62000c1e1500 */
[----:B------:R-:W-:-:S03]  /*5860*/  FFMA R20, R25, R25, R20 ;  /* 0x0000001919147223 */ /* 0x000fc60000000014 */
[----:B------:R-:W5:Y:S01]  /*5870*/  LDG.E.U16 R25, desc[UR16][R10.64+0x6] ;  /* 0x000006100a197981 */ /* 0x000f62000c1e1500 */
[----:B--2---:R-:W-:Y:S02]  /*5880*/  HADD2.F32 R21, -RZ, R21.H0_H0 ;  /* 0x20000015ff157230 */ /* 0x004fe40000004100 */
[----:B---3--:R-:W-:Y:S02]  /*5890*/  HADD2.F32 R26, -RZ, R26.H0_H0 ;  /* 0x2000001aff1a7230 */ /* 0x008fe40000004100 */
[----:B----4-:R-:W-:-:S05]  /*58a0*/  HADD2.F32 R22, -RZ, R22.H0_H0 ;  /* 0x20000016ff167230 */ /* 0x010fca0000004100 */
[----:B------:R-:W-:Y:S01]  /*58b0*/  FADD R21, R21, -R22 ;  /* 0x8000001615157221 */ /* 0x000fe20000000000 */
[----:B-----5:R-:W-:Y:S02]  /*58c0*/  HADD2.F32 R24, -RZ, R24.H0_H0 ;  /* 0x20000018ff187230 */ /* 0x020fe40000004100 */
[----:B------:R-:W-:Y:S02]  /*58d0*/  HADD2.F32 R23, -RZ, R23.H0_H0 ;  /* 0x20000017ff177230 */ /* 0x000fe40000004100 */
[----:B------:R-:W-:Y:S02]  /*58e0*/  FFMA R22, R21, R21, R20 ;  /* 0x0000001515167223 */ /* 0x000fe40000000014 */
[----:B------:R-:W2:Y:S01]  /*58f0*/  LDG.E.U16 R20, desc[UR16][R14.64+0x8] ;  /* 0x000008100e147981 */ /* 0x000ea2000c1e1500 */
[----:B------:R-:W-:Y:S02]  /*5900*/  HADD2.F32 R25, -RZ, R25.H0_H0 ;  /* 0x20000019ff197230 */ /* 0x000fe40000004100 */
[----:B------:R-:W-:Y:S01]  /*5910*/  FADD R23, R24, -R23 ;  /* 0x8000001718177221 */ /* 0x000fe20000000000 */
[----:B------:R-:W3:Y:S02]  /*5920*/  LDG.E.U16 R21, desc[UR16][R10.64+0x8] ;  /* 0x000008100a157981 */ /* 0x000ee4000c1e1500 */
[----:B------:R-:W-:Y:S01]  /*5930*/  FADD R26, R26, -R25 ;  /* 0x800000191a1a7221 */ /* 0x000fe20000000000 */
[----:B------:R-:W-:Y:S01]  /*5940*/  FFMA R27, R23, R23, R22 ;  /* 0x00000017171b7223 */ /* 0x000fe20000000016 */
[----:B------:R-:W4:Y:S04]  /*5950*/  LDG.E.U16 R24, desc[UR16][R14.64+0xc] ;  /* 0x00000c100e187981 */ /* 0x000f28000c1e1500 */
[----:B------:R-:W5:Y:S01]  /*5960*/  LDG.E.U16 R22, desc[UR16][R14.64+0xa] ;  /* 0x00000a100e167981 */ /* 0x000f62000c1e1500 */
[----:B------:R-:W-:-:S03]  /*5970*/  FFMA R27, R26, R26, R27 ;  /* 0x0000001a1a1b7223 */ /* 0x000fc6000000001b */
[----:B------:R-:W4:Y:S04]  /*5980*/  LDG.E.U16 R23, desc[UR16][R10.64+0xa] ;  /* 0x00000a100a177981 */ /* 0x000f28000c1e1500 */
[----:B------:R-:W4:Y:S04]  /*5990*/  LDG.E.U16 R26, desc[UR16][R10.64+0xc] ;  /* 0x00000c100a1a7981 */ /* 0x000f28000c1e1500 */
[----:B------:R1:W4:Y:S01]  /*59a0*/  LDG.E.U16 R25, desc[UR16][R14.64+0xe] ;  /* 0x00000e100e197981 */ /* 0x000322000c1e1500 */
[----:B------:R-:W-:Y:S01]  /*59b0*/  HADD2.F32 R28, -RZ, R28.H0_H0 ;  /* 0x2000001cff1c7230 */ /* 0x000fe20000004100 */
[----:B------:R-:W-:Y:S01]  /*59c0*/  IADD3 R18, PT, PT, R18, 0x8, RZ ;  /* 0x0000000812127810 */ /* 0x000fe20007ffe0ff */
[----:B--2---:R-:W-:-:S02]  /*59d0*/  HADD2.F32 R20, -RZ, R20.H0_H0 ;  /* 0x20000014ff147230 */ /* 0x004fc40000004100 */
[----:B---3--:R-:W-:-:S05]  /*59e0*/  HADD2.F32 R21, -RZ, R21.H0_H0 ;  /* 0x20000015ff157230 */ /* 0x008fca0000004100 */
[----:B------:R-:W-:Y:S01]  /*59f0*/  FADD R20, R20, -R21 ;  /* 0x8000001514147221 */ /* 0x000fe20000000000 */
[----:B-----5:R-:W-:Y:S02]  /*5a00*/  HADD2.F32 R22, -RZ, R22.H0_H0 ;  /* 0x20000016ff167230 */ /* 0x020fe40000004100 */
[----:B----4-:R-:W-:Y:S02]  /*5a10*/  HADD2.F32 R23, -RZ, R23.H0_H0 ;  /* 0x20000017ff177230 */ /* 0x010fe40000004100 */
[----:B------:R-:W-:Y:S01]  /*5a20*/  FFMA R27, R20, R20, R27 ;  /* 0x00000014141b7223 */ /* 0x000fe2000000001b */
[----:B------:R-:W-:Y:S02]  /*5a30*/  HADD2.F32 R24, -RZ, R24.H0_H0 ;  /* 0x20000018ff187230 */ /* 0x000fe40000004100 */
[----:B-1----:R-:W-:Y:S02]  /*5a40*/  HADD2.F32 R15, -RZ, R26.H0_H0 ;  /* 0x2000001aff0f7230 */ /* 0x002fe40000004100 */
[----:B------:R-:W-:Y:S01]  /*5a50*/  FADD R22, R22, -R23 ;  /* 0x8000001716167221 */ /* 0x000fe20000000000 */
[----:B------:R-:W-:-:S03]  /*5a60*/  HADD2.F32 R25, -RZ, R25.H0_H0 ;  /* 0x20000019ff197230 */ /* 0x000fc60000004100 */
[----:B------:R-:W-:Y:S01]  /*5a70*/  FFMA R27, R22, R22, R27 ;  /* 0x00000016161b7223 */ /* 0x000fe2000000001b */
[----:B------:R-:W-:Y:S01]  /*5a80*/  FADD R24, R24, -R15 ;  /* 0x8000000f18187221 */ /* 0x000fe20000000000 */
[----:B------:R-:W-:-:S03]  /*5a90*/  FADD R28, R25, -R28 ;  /* 0x8000001c191c7221 */ /* 0x000fc60000000000 */
[----:B------:R-:W-:-:S04]  /*5aa0*/  FFMA R27, R24, R24, R27 ;  /* 0x00000018181b7223 */ /* 0x000fc8000000001b */
[----:B------:R-:W-:-:S07]  /*5ab0*/  FFMA R20, R28, R28, R27 ;  /* 0x0000001c1c147223 */ /* 0x000fce000000001b */
.L_x_56:
[----:B------:R-:W-:Y:S05]  /*5ac0*/  BRA.U !UP1, `(.L_x_55) ;  /* 0x0000000509087547 */ /* 0x000fea000b800000 */
[----:B------:R-:W-:Y:S01]  /*5ad0*/  MOV R10, UR23 ;  /* 0x00000017000a7c02 */ /* 0x000fe20008000f00 */
[----:B------:R-:W-:-:S03]  /*5ae0*/  UISETP.NE.AND UP0, UPT, UR13, URZ, UPT ;  /* 0x000000ff0d00728c */ /* 0x000fc6000bf05270 */
[----:B------:R-:W-:-:S13]  /*5af0*/  ISETP.GE.U32.AND P0, PT, R10, 0x3, PT ;  /* 0x000000030a00780c */ /* 0x000fda0003f06070 */
[----:B------:R-:W-:Y:S05]  /*5b00*/  @!P0 BRA `(.L_x_57) ;  /* 0x0000000000808947 */ /* 0x000fea0003800000 */
[----:B------:R-:W1:Y:S01]  /*5b10*/  LDCU.64 UR6, c[0x0][0x3a0] ;  /* 0x00007400ff0677ac */ /* 0x000e620008000a00 */
[----:B------:R-:W-:Y:S02]  /*5b20*/  IADD3 R11, P0, PT, R17, R18, RZ ;  /* 0x00000012110b7210 */ /* 0x000fe40007f1e0ff */
[----:B------:R-:W-:Y:S02]  /*5b30*/  MOV R15, 0x2 ;  /* 0x00000002000f7802 */ /* 0x000fe40000000f00 */
[----:B------:R-:W-:-:S03]  /*5b40*/  LEA.HI.X.SX32 R22, R18, R19, 0x1, P0 ;  /* 0x0000001312167211 */ /* 0x000fc600000f0eff */
[----:B------:R-:W-:-:S05]  /*5b50*/  IMAD.WIDE R14, R18, R15, UR8 ;  /* 0x00000008120e7e25 */ /* 0x000fca000f8e020f */
[----:B------:R-:W2:Y:S04]  /*5b60*/  LDG.E.U16 R27, desc[UR16][R14.64] ;  /* 0x000000100e1b7981 */ /* 0x000ea8000c1e1500 */
[----:B------:R-:W3:Y:S01]  /*5b70*/  LDG.E.U16 R23, desc[UR16][R14.64+0x2] ;  /* 0x000002100e177981 */ /* 0x000ee2000c1e1500 */
[----:B-1----:R-:W-:-:S03]  /*5b80*/  LEA R10, P0, R11, UR6, 0x1 ;  /* 0x000000060b0a7c11 */ /* 0x002fc6000f8008ff */
[----:B------:R-:W4:Y:S01]  /*5b90*/  LDG.E.U16 R21, desc[UR16][R14.64+0x4] ;  /* 0x000004100e157981 */ /* 0x000f22000c1e1500 */
[----:B------:R-:W-:-:S03]  /*5ba0*/  LEA.HI.X R11, R11, UR7, R22, 0x1, P0 ;  /* 0x000000070b0b7c11 */ /* 0x000fc600080f0c16 */
[----:B------:R1:W5:Y:S04]  /*5bb0*/  LDG.E.U16 R24, desc[UR16][R14.64+0x6] ;  /* 0x000006100e187981 */ /* 0x000368000c1e1500 */
[----:B------:R-:W5:Y:S04]  /*5bc0*/  LDG.E.U16 R28, desc[UR16][R10.64] ;  /* 0x000000100a1c7981 */ /* 0x000f68000c1e1500 */
[----:B------:R-:W5:Y:S04]  /*5bd0*/  LDG.E.U16 R22, desc[UR16][R10.64+0x2] ;  /* 0x000002100a167981 */ /* 0x000f68000c1e1500 */
[----:B------:R-:W1:Y:S04]  /*5be0*/  LDG.E.U16 R25, desc[UR16][R10.64+0x4] ;  /* 0x000004100a197981 */ /* 0x000e68000c1e1500 */
[----:B------:R-:W5:Y:S01]  /*5bf0*/  LDG.E.U16 R26, desc[UR16][R10.64+0x6] ;  /* 0x000006100a1a7981 */ /* 0x000f62000c1e1500 */
[----:B------:R-:W-:Y:S01]  /*5c00*/  IADD3 R18, PT, PT, R18, 0x4, RZ ;  /* 0x0000000412127810 */ /* 0x000fe20007ffe0ff */
[----:B--2---:R-:W-:-:S02]  /*5c10*/  HADD2.F32 R27, -RZ, R27.H0_H0 ;  /* 0x2000001bff1b7230 */ /* 0x004fc40000004100 */
[----:B---3--:R-:W-:Y:S02]  /*5c20*/  HADD2.F32 R23, -RZ, R23.H0_H0 ;  /* 0x20000017ff177230 */ /* 0x008fe40000004100 */
[----:B----4-:R-:W-:Y:S02]  /*5c30*/  HADD2.F32 R21, -RZ, R21.H0_H0 ;  /* 0x20000015ff157230 */ /* 0x010fe40000004100 */
[----:B-----5:R-:W-:Y:S02]  /*5c40*/  HADD2.F32 R28, -RZ, R28.H0_H0 ;  /* 0x2000001cff1c7230 */ /* 0x020fe40000004100 */
[----:B------:R-:W-:-:S03]  /*5c50*/  HADD2.F32 R22, -RZ, R22.H0_H0 ;  /* 0x20000016ff167230 */ /* 0x000fc60000004100 */
[----:B------:R-:W-:Y:S01]  /*5c60*/  FADD R27, R27, -R28 ;  /* 0x8000001c1b1b7221 */ /* 0x000fe20000000000 */
[----:B-1----:R-:W-:-:S03]  /*5c70*/  HADD2.F32 R14, -RZ, R25.H0_H0 ;  /* 0x20000019ff0e7230 */ /* 0x002fc60000004100 */
[----:B------:R-:W-:Y:S01]  /*5c80*/  FFMA R20, R27, R27, R20 ;  /* 0x0000001b1b147223 */ /* 0x000fe20000000014 */
[----:B------:R-:W-:Y:S01]  /*5c90*/  FADD R23, R23, -R22 ;  /* 0x8000001617177221 */ /* 0x000fe20000000000 */
[----:B------:R-:W-:Y:S02]  /*5ca0*/  HADD2.F32 R24, -RZ, R24.H0_H0 ;  /* 0x20000018ff187230 */ /* 0x000fe40000004100 */
[----:B------:R-:W-:Y:S02]  /*5cb0*/  HADD2.F32 R11, -RZ, R26.H0_H0 ;  /* 0x2000001aff0b7230 */ /* 0x000fe40000004100 */
[----:B------:R-:W-:Y:S01]  /*5cc0*/  FFMA R20, R23, R23, R20 ;  /* 0x0000001717147223 */ /* 0x000fe20000000014 */
[----:B------:R-:W-:Y:S02]  /*5cd0*/  FADD R21, R21, -R14 ;  /* 0x8000000e15157221 */ /* 0x000fe40000000000 */
[----:B------:R-:W-:Y:S02]  /*5ce0*/  FADD R11, R24, -R11 ;  /* 0x8000000b180b7221 */ /* 0x000fe40000000000 */
[----:B------:R-:W-:-:S04]  /*5cf0*/  FFMA R20, R21, R21, R20 ;  /* 0x0000001515147223 */ /* 0x000fc80000000014 */
[----:B------:R-:W-:-:S07]  /*5d00*/  FFMA R20, R11, R11, R20 ;  /* 0x0000000b0b147223 */ /* 0x000fce0000000014 */
.L_x_57:
[----:B------:R-:W-:Y:S05]  /*5d10*/  BRA.U !UP0, `(.L_x_55) ;  /* 0x0000000108747547 */ /* 0x000fea000b800000 */
[----:B------:R-:W1:Y:S01]  /*5d20*/  LDCU.64 UR6, c[0x0][0x3a0] ;  /* 0x00007400ff0677ac */ /* 0x000e620008000a00 */
[----:B------:R-:W-:Y:S01]  /*5d30*/  HFMA2 R11, -RZ, RZ, 0, 1.1920928955078125e-07 ;  /* 0x00000002ff0b7431 */ /* 0x000fe200000001ff */
[----:B------:R-:W-:-:S04]  /*5d40*/  IADD3 R17, P0, PT, R17, R18, RZ ;  /* 0x0000001211117210 */ /* 0x000fc80007f1e0ff */
[C---:B------:R-:W-:Y:S01]  /*5d50*/  LEA.HI.X.SX32 R14, R18.reuse, R19, 0x1, P0 ;  /* 0x00000013120e7211 */ /* 0x040fe200000f0eff */
[----:B------:R-:W-:Y:S01]  /*5d60*/  IMAD.WIDE R18, R18, R11, UR8 ;  /* 0x0000000812127e25 */ /* 0x000fe2000f8e020b */
[----:B-1----:R-:W-:-:S04]  /*5d70*/  LEA R10, P0, R17, UR6, 0x1 ;  /* 0x00000006110a7c11 */ /* 0x002fc8000f8008ff */
[----:B------:R-:W-:Y:S02]  /*5d80*/  LEA.HI.X R11, R17, UR7, R14, 0x1, P0 ;  /* 0x00000007110b7c11 */ /* 0x000fe400080f0c0e */
        /* <DEDUP_REMOVED lines=22> */
.L_x_55:
        /* <DEDUP_REMOVED lines=9> */
.L_x_59:
[C---:B--2---:R-:W-:Y:S01]  /*5f80*/  FMUL.FTZ R11, R15.reuse, R20 ;  /* 0x000000140f0b7220 */ /* 0x044fe20000410000 */
[----:B------:R-:W-:-:S03]  /*5f90*/  FMUL.FTZ R10, R15, 0.5 ;  /* 0x3f0000000f0a7820 */ /* 0x000fc60000410000 */
[----:B------:R-:W-:-:S04]  /*5fa0*/  FFMA R20, -R11, R11, R20 ;  /* 0x0000000b0b147223 */ /* 0x000fc80000000114 */
[----:B------:R-:W-:-:S07]  /*5fb0*/  FFMA R11, R20, R10, R11 ;  /* 0x0000000a140b7223 */ /* 0x000fce000000000b */
.L_x_60:
[----:B------:R-:W-:Y:S05]  /*5fc0*/  BSYNC.RECONVERGENT B3 ;  /* 0x0000000000037941 */ /* 0x000fea0003800200 */
.L_x_58:
        /* <DEDUP_REMOVED lines=8> */
.L_x_52:
[----:B------:R-:W-:Y:S05]  /*6050*/  BSYNC.RELIABLE B2 ;  /* 0x0000000000027941 */ /* 0x000fea0003800100 */
.L_x_51:
[----:B------:R-:W-:-:S04]  /*6060*/  IADD3 R16, PT, PT, R16, UR18, RZ ;  /* 0x0000001210107c10 */ /* 0x000fc8000fffe0ff */
[----:B------:R-:W-:-:S13]  /*6070*/  ISETP.GE.AND P0, PT, R16, R6, PT ;  /* 0x000000061000720c */ /* 0x000fda0003f06270 */
[----:B------:R-:W-:Y:S05]  /*6080*/  @!P0 BRA `(.L_x_61) ;  /* 0xffffffec00748947 */ /* 0x000fea000383ffff */
[----:B------:R-:W-:Y:S05]  /*6090*/  BSYNC B1 ;  /* 0x0000000000017941 */ /* 0x000fea0003800000 */
.L_x_50:
[----:B------:R-:W-:Y:S05]  /*60a0*/  BRA `(.L_x_17) ;  /* 0x0000000000787947 */ /* 0x000fea0003800000 */
.L_x_49:
[----:B------:R-:W1:Y:S01]  /*60b0*/  S2R R14, SR_TID.X ;  /* 0x00000000000e7919 */ /* 0x000e620000002100 */
[----:B------:R-:W2:Y:S01]  /*60c0*/  LDCU UR5, c[0x0][0x3c4] ;  /* 0x00007880ff0577ac */ /* 0x000ea20008000800 */
[----:B------:R-:W-:-:S04]  /*60d0*/  FSETP.GT.AND P0, PT, R8, RZ, PT ;  /* 0x000000ff0800720b */ /* 0x000fc80003f04000 */
[----:B--2---:R-:W-:-:S13]  /*60e0*/  ISETP.LT.AND P0, PT, R5, UR5, P0 ;  /* 0x0000000505007c0c */ /* 0x004fda0008701270 */
.L_x_64:
[----:B-1----:R-:W-:-:S05]  /*60f0*/  IADD3 R11, PT, PT, R9, R14, RZ ;  /* 0x0000000e090b7210 */ /* 0x002fca0007ffe0ff */
[----:B-----5:R-:W-:-:S06]  /*6100*/  IMAD.WIDE R10, R11, 0x4, R12 ;  /* 0x000000040b0a7825 */ /* 0x020fcc00078e020c */
        /* <DEDUP_REMOVED lines=16> */
[----:B0-----:R-:W-:-:S13]  /*6210*/  FSETP.GT.AND P1, PT, R4, RZ, PT ;  /* 0x000000ff0400720b */ /* 0x001fda0003f24000 */
[----:B------:R-:W-:Y:S05]  /*6220*/  @P1 BREAK.RELIABLE B1 ;  /* 0x0000000000011942 */ /* 0x000fea0003800100 */
[----:B------:R-:W-:Y:S05]  /*6230*/  @P1 BRA `(.L_x_30) ;  /* 0x0000000400541947 */ /* 0x000fea0003800000 */
[----:B------:R-:W-:Y:S05]  /*6240*/  @P0 BRA `(.L_x_31) ;  /* 0x00000004004c0947 */ /* 0x000fea0003800000 */
.L_x_63:
[----:B------:R-:W-:Y:S05]  /*6250*/  BSYNC.RELIABLE B1 ;  /* 0x0000000000017941 */ /* 0x000fea0003800100 */
.L_x_62:
[----:B------:R-:W-:-:S04]  /*6260*/  IADD3 R14, PT, PT, R14, UR18, RZ ;  /* 0x000000120e0e7c10 */ /* 0x000fc8000fffe0ff */
[----:B------:R-:W-:-:S13]  /*6270*/  ISETP.GE.AND P1, PT, R14, R6, PT ;  /* 0x000000060e00720c */ /* 0x000fda0003f26270 */
[----:B------:R-:W-:Y:S05]  /*6280*/  @!P1 BRA `(.L_x_64) ;  /* 0xfffffffc00989947 */ /* 0x000fea000383ffff */
.L_x_17:
[----:B------:R-:W1:Y:S01]  /*6290*/  S2R R6, SR_TID.X ;  /* 0x0000000000067919 */ /* 0x000e620000002100 */
[----:B------:R-:W-:Y:S05]  /*62a0*/  WARPSYNC.ALL ;  /* 0x0000000000007948 */ /* 0x000fea0003800000 */
[----:B------:R-:W-:Y:S06]  /*62b0*/  BAR.SYNC.DEFER_BLOCKING 0x0 ;  /* 0x0000000000007b1d */ /* 0x000fec0000010000 */
[----:B------:R-:W-:Y:S01]  /*62c0*/  BSSY.RECONVERGENT B1, `(.L_x_65) ;  /* 0x0000041000017945 */ /* 0x000fe20003800200 */
[----:B-1----:R-:W-:-:S13]  /*62d0*/  ISETP.NE.AND P0, PT, R6, RZ, PT ;  /* 0x000000ff0600720c */ /* 0x002fda0003f05270 */
[----:B------:R-:W-:Y:S05]  /*62e0*/  @P0 BRA `(.L_x_66) ;  /* 0x0000000000f80947 */ /* 0x000fea0003800000 */
[C---:B------:R-:W-:Y:S02]  /*62f0*/  ISETP.GE.AND P0, PT, R5.reuse, 0x2, PT ;  /* 0x000000020500780c */ /* 0x040fe40003f06270 */
[----:B------:R-:W-:-:S11]  /*6300*/  IADD3 R5, PT, PT, R5, -0x1, RZ ;  /* 0xffffffff05057810 */ /* 0x000fd60007ffe0ff */
[----:B------:R-:W-:Y:S05]  /*6310*/  @!P0 BRA `(.L_x_66) ;  /* 0x0000000000ec8947 */ /* 0x000fea0003800000 */
[----:B------:R-:W-:Y:S01]  /*6320*/  IADD3 R6, PT, PT, R7, -0x2, RZ ;  /* 0xfffffffe07067810 */ /* 0x000fe20007ffe0ff */
[----:B------:R-:W-:Y:S01]  /*6330*/  BSSY.RECONVERGENT B2, `(.L_x_67) ;  /* 0x0000022000027945 */ /* 0x000fe20003800200 */
[----:B------:R-:W-:Y:S02]  /*6340*/  LOP3.LUT R17, R5, 0x3, RZ, 0xc0, !PT ;  /* 0x0000000305117812 */ /* 0x000fe400078ec0ff */
[----:B------:R-:W-:Y:S02]  /*6350*/  ISETP.GE.U32.AND P1, PT, R6, 0x3, PT ;  /* 0x000000030600780c */ /* 0x000fe40003f26070 */
[----:B------:R-:W-:Y:S02]  /*6360*/  ISETP.NE.AND P0, PT, R17, RZ, PT ;  /* 0x000000ff1100720c */ /* 0x000fe40003f05270 */
[----:B------:R-:W-:-:S09]  /*6370*/  MOV R6, RZ ;  /* 0x000000ff00067202 */ /* 0x000fd20000000f00 */
[----:B------:R-:W-:Y:S05]  /*6380*/  @!P1 BRA `(.L_x_68) ;  /* 0x0000000000709947 */ /* 0x000fea0003800000 */
[----:B------:R-:W1:Y:S01]  /*6390*/  S2R R10, SR_CgaCtaId ;  /* 0x00000000000a7919 */ /* 0x000e620000008800 */
[----:B------:R-:W-:Y:S02]  /*63a0*/  MOV R8, 0x400 ;  /* 0x0000040000087802 */ /* 0x000fe40000000f00 */
[----:B------:R-:W-:Y:S02]  /*63b0*/  LOP3.LUT R6, R5, 0xfffffffc, RZ, 0xc0, !PT ;  /* 0xfffffffc05067812 */ /* 0x000fe400078ec0ff */
[----:B------:R-:W-:Y:S02]  /*63c0*/  IADD3 R7, PT, PT, R8, 0x400, RZ ;  /* 0x0000040008077810 */ /* 0x000fe40007ffe0ff */
[C---:B-1----:R-:W-:Y:S02]  /*63d0*/  LEA R18, R10.reuse, R8, 0x18 ;  /* 0x000000080a127211 */ /* 0x042fe400078ec0ff */
[----:B------:R-:W-:Y:S01]  /*63e0*/  LEA R10, R10, R7, 0x18 ;  /* 0x000000070a0a7211 */ /* 0x000fe200078ec0ff */
[----:B------:R-:W-:-:S07]  /*63f0*/  HFMA2 R7, -RZ, RZ, 0, 0 ;  /* 0x00000000ff077431 */ /* 0x000fce00000001ff */
.L_x_69:
[C---:B------:R-:W-:Y:S02]  /*6400*/  LEA R8, R7.reuse, R18, 0x2 ;  /* 0x0000001207087211 */ /* 0x040fe400078e10ff */
[C---:B-1----:R-:W-:Y:S02]  /*6410*/  LEA R11, R7.reuse, R10, 0x2 ;  /* 0x0000000a070b7211 */ /* 0x042fe400078e10ff */
[----:B------:R-:W-:Y:S01]  /*6420*/  IADD3 R7, PT, PT, R7, 0x4, RZ ;  /* 0x0000000407077810 */ /* 0x000fe20007ffe0ff */
[----:B------:R-:W1:Y:S03]  /*6430*/  LDS R9, [R8+0x4] ;  /* 0x0000040008097984 */ /* 0x000e660000000800 */
[----:B------:R-:W-:Y:S01]  /*6440*/  ISETP.NE.AND P1, PT, R7, R6, PT ;  /* 0x000000060700720c */ /* 0x000fe20003f25270 */
[----:B-1----:R-:W-:Y:S04]  /*6450*/  STS [R8], R9 ;  /* 0x0000000908007388 */ /* 0x002fe80000000800 */
[----:B------:R-:W1:Y:S04]  /*6460*/  LDS R12, [R11+0x4] ;  /* 0x000004000b0c7984 */ /* 0x000e680000000800 */
[----:B-1----:R-:W-:Y:S04]  /*6470*/  STS [R11], R12 ;  /* 0x0000000c0b007388 */ /* 0x002fe80000000800 */
[----:B------:R-:W1:Y:S04]  /*6480*/  LDS R13, [R8+0x8] ;  /* 0x00000800080d7984 */ /* 0x000e680000000800 */
[----:B-1----:R-:W-:Y:S04]  /*6490*/  STS [R8+0x4], R13 ;  /* 0x0000040d08007388 */ /* 0x002fe80000000800 */
        /* <DEDUP_REMOVED lines=9> */
[----:B-1----:R1:W-:Y:S01]  /*6530*/  STS [R11+0xc], R12 ;  /* 0x00000c0c0b007388 */ /* 0x0023e20000000800 */
[----:B------:R-:W-:Y:S05]  /*6540*/  @P1 BRA `(.L_x_69) ;  /* 0xfffffffc00ac1947 */ /* 0x000fea000383ffff */
.L_x_68:
[----:B------:R-:W-:Y:S05]  /*6550*/  BSYNC.RECONVERGENT B2 ;  /* 0x0000000000027941 */ /* 0x000fea0003800200 */
.L_x_67:
[----:B------:R-:W-:Y:S05]  /*6560*/  @!P0 BRA `(.L_x_66) ;  /* 0x0000000000588947 */ /* 0x000fea0003800000 */
[----:B------:R-:W2:Y:S01]  /*6570*/  S2UR UR6, SR_CgaCtaId ;  /* 0x00000000000679c3 */ /* 0x000ea20000008800 */
[----:B------:R-:W-:Y:S01]  /*6580*/  UMOV UR5, 0x400 ;  /* 0x0000040000057882 */ /* 0x000fe20000000000 */
[----:B------:R-:W-:Y:S01]  /*6590*/  ISETP.NE.AND P0, PT, R17, 0x1, PT ;  /* 0x000000011100780c */ /* 0x000fe20003f05270 */
[----:B--2---:R-:W-:Y:S02]  /*65a0*/  ULEA UR7, UR6, UR5, 0x18 ;  /* 0x0000000506077291 */ /* 0x004fe4000f8ec0ff */
[----:B------:R-:W-:-:S04]  /*65b0*/  UIADD3 UR5, UPT, UPT, UR5, 0x400, URZ ;  /* 0x0000040005057890 */ /* 0x000fc8000fffe0ff */
[----:B-1----:R-:W-:Y:S01]  /*65c0*/  LEA R11, R6, UR7, 0x2 ;  /* 0x00000007060b7c11 */ /* 0x002fe2000f8e10ff */
[----:B------:R-:W-:-:S04]  /*65d0*/  ULEA UR5, UR6, UR5, 0x18 ;  /* 0x0000000506057291 */ /* 0x000fc8000f8ec0ff */
[----:B------:R-:W1:Y:S02]  /*65e0*/  LDS R7, [R11+0x4] ;  /* 0x000004000b077984 */ /* 0x000e640000000800 */
[----:B------:R-:W-:Y:S02]  /*65f0*/  LEA R10, R6, UR5, 0x2 ;  /* 0x00000005060a7c11 */ /* 0x000fe4000f8e10ff */
[----:B-1----:R-:W-:Y:S04]  /*6600*/  STS [R11], R7 ;  /* 0x000000070b007388 */ /* 0x002fe80000000800 */
[----:B------:R-:W1:Y:S04]  /*6610*/  LDS R6, [R10+0x4] ;  /* 0x000004000a067984 */ /* 0x000e680000000800 */
[----:B-1----:R2:W-:Y:S01]  /*6620*/  STS [R10], R6 ;  /* 0x000000060a007388 */ /* 0x0025e20000000800 */
[----:B------:R-:W-:Y:S05]  /*6630*/  @!P0 BRA `(.L_x_66) ;  /* 0x0000000000248947 */ /* 0x000fea0003800000 */
[----:B--2---:R-:W1:Y:S01]  /*6640*/  LDS R6, [R11+0x8] ;  /* 0x000008000b067984 */ /* 0x004e620000000800 */
[----:B------:R-:W-:-:S03]  /*6650*/  ISETP.NE.AND P0, PT, R17, 0x2, PT ;  /* 0x000000021100780c */ /* 0x000fc60003f05270 */
[----:B-1----:R-:W-:Y:S04]  /*6660*/  STS [R11+0x4], R6 ;  /* 0x000004060b007388 */ /* 0x002fe80000000800 */
[----:B------:R-:W1:Y:S04]  /*6670*/  LDS R7, [R10+0x8] ;  /* 0x000008000a077984 */ /* 0x000e680000000800 */
[----:B-1----:R-:W-:Y:S04]  /*6680*/  STS [R10+0x4], R7 ;  /* 0x000004070a007388 */ /* 0x002fe80000000800 */
[----:B------:R-:W1:Y:S04]  /*6690*/  @P0 LDS R8, [R11+0xc] ;  /* 0x00000c000b080984 */ /* 0x000e680000000800 */
[----:B-1----:R-:W-:Y:S04]  /*66a0*/  @P0 STS [R11+0x8], R8 ;  /* 0x000008080b000388 */ /* 0x002fe80000000800 */
[----:B------:R-:W1:Y:S04]  /*66b0*/  @P0 LDS R9, [R10+0xc] ;  /* 0x00000c000a090984 */ /* 0x000e680000000800 */
[----:B-1----:R3:W-:Y:S02]  /*66c0*/  @P0 STS [R10+0x8], R9 ;  /* 0x000008090a000388 */ /* 0x0027e40000000800 */
.L_x_66:
[----:B------:R-:W-:Y:S05]  /*66d0*/  BSYNC.RECONVERGENT B1 ;  /* 0x0000000000017941 */ /* 0x000fea0003800200 */
.L_x_65:
[----:B--2---:R-:W-:Y:S01]  /*66e0*/  MOV R6, UR4 ;  /* 0x0000000400067c02 */ /* 0x004fe20008000f00 */
[----:B------:R-:W-:Y:S01]  /*66f0*/  BAR.SYNC.DEFER_BLOCKING 0x0 ;  /* 0x0000000000007b1d */ /* 0x000fe20000010000 */
[----:B------:R-:W-:Y:S01]  /*6700*/  ISETP.GT.AND P0, PT, R5, RZ, PT ;  /* 0x000000ff0500720c */ /* 0x000fe20003f04270 */
[----:B------:R-:W-:Y:S01]  /*6710*/  UIADD3 UR4, UPT, UPT, UR4, 0x1, URZ ;  /* 0x0000000104047890 */ /* 0x000fe2000fffe0ff */
[----:B------:R-:W-:-:S13]  /*6720*/  ISETP.LT.U32.AND P1, PT, R6, 0x63, PT ;  /* 0x000000630600780c */ /* 0x000fda0003f21070 */
[----:B------:R-:W-:Y:S05]  /*6730*/  @P0 BRA P1, `(.L_x_70) ;  /* 0xffffffb800d00947 */ /* 0x000fea000083ffff */
[----:B------:R-:W-:-:S13]  /*6740*/  ISETP.GE.AND P0, PT, R0, 0x2, PT ;  /* 0x000000020000780c */ /* 0x000fda0003f06270 */
[----:B------:R-:W-:Y:S05]  /*6750*/  @!P0 EXIT ;  /* 0x000000000000894d */ /* 0x000fea0003800000 */
[----:B------:R-:W-:Y:S01]  /*6760*/  IADD3 R0, PT, PT, R0, -0x1, RZ ;  /* 0xffffffff00007810 */ /* 0x000fe20007ffe0ff */
[----:B------:R-:W-:Y:S06]  /*6770*/  BRA `(.L_x_71) ;  /* 0xffffff9800c47947 */ /* 0x000fec000383ffff */
.L_x_31:
[----:B------:R-:W-:Y:S05]  /*6780*/  BPT.TRAP 0x1 ;  /* 0x000000040000795c */ /* 0x000fea0000300000 */
.L_x_30:
[----:B------:R-:W-:Y:S05]  /*6790*/  BSYNC.RECONVERGENT B0 ;  /* 0x0000000000007941 */ /* 0x000fea0003800200 */
.L_x_0:
[----:B------:R-:W-:Y:S05]  /*67a0*/  BPT.TRAP 0x1 ;  /* 0x000000040000795c */ /* 0x000fea0000300000 */
        .weak           $__internal_0_$__cuda_sm20_div_u16
        .type           $__internal_0_$__cuda_sm20_div_u16,@function
        .size           $__internal_0_$__cuda_sm20_div_u16,($__internal_1_$__cuda_sm20_sqrt_rn_f32_slowpath - $__internal_0_$__cuda_sm20_div_u16)
$__internal_0_$__cuda_sm20_div_u16:
[----:B------:R-:W0:Y:S01]  /*67b0*/  I2F.U16 R3, UR5 ;  /* 0x0000000500037d06 */ /* 0x000e220008101000 */
[----:B------:R-:W-:Y:S02]  /*67c0*/  MOV R4, 0x4b800000 ;  /* 0x4b80000000047802 */ /* 0x000fe40000000f00 */
[----:B------:R-:W-:Y:S02]  /*67d0*/  I2FP.F32.U32.RZ R2, R2 ;  /* 0x0000000200027245 */ /* 0x000fe4000020d000 */
[C---:B0-----:R-:W-:Y:S02]  /*67e0*/  FSETP.GEU.AND P1, PT, |R3|.reuse, 1.175494350822287508e-38, PT ;  /* 0x008000000300780b */ /* 0x041fe40003f2e200 */
[----:B------:R-:W-:Y:S02]  /*67f0*/  FSETP.GT.AND P0, PT, |R3|, 8.50705917302346158658e+37, PT ;  /* 0x7e8000000300780b */ /* 0x000fe40003f04200 */
[----:B------:R-:W-:-:S04]  /*6800*/  FSEL R4, R4, 1, !P1 ;  /* 0x3f80000004047808 */ /* 0x000fc80004800000 */
[----:B------:R-:W-:Y:S02]  /*6810*/  FSEL R4, R4, 0.25, !P0 ;  /* 0x3e80000004047808 */ /* 0x000fe40004000000 */
[----:B------:R-:W-:-:S03]  /*6820*/  ISETP.NE.U32.AND P0, PT, RZ, UR5, PT ;  /* 0x00000005ff007c0c */ /* 0x000fc6000bf05070 */
[----:B------:R-:W-:-:S06]  /*6830*/  FMUL R5, R3, R4 ;  /* 0x0000000403057220 */ /* 0x000fcc0000400000 */
[----:B------:R-:W0:Y:S02]  /*6840*/  MUFU.RCP R5, R5 ;  /* 0x0000000500057308 */ /* 0x000e240000001000 */
[----:B0-----:R-:W-:-:S05]  /*6850*/  FMUL R4, R4, R5 ;  /* 0x0000000504047220 */ /* 0x001fca0000400000 */
[----:B------:R-:W-:-:S05]  /*6860*/  IADD3 R3, PT, PT, R4, 0x2, RZ ;  /* 0x0000000204037810 */ /* 0x000fca0007ffe0ff */
[----:B------:R-:W-:Y:S01]  /*6870*/  FMUL.RZ R4, R2, R3 ;  /* 0x0000000302047220 */ /* 0x000fe2000040c000 */
[----:B------:R-:W-:Y:S01]  /*6880*/  HFMA2 R3, -RZ, RZ, 0, 0 ;  /* 0x00000000ff037431 */ /* 0x000fe200000001ff */
[----:B------:R-:W-:-:S04]  /*6890*/  MOV R2, R7 ;  /* 0x0000000700027202 */ /* 0x000fc80000000f00 */
[----:B------:R-:W0:Y:S02]  /*68a0*/  F2I.U32.TRUNC.NTZ R4, R4 ;  /* 0x0000000400047305 */ /* 0x000e24000020f000 */
[----:B0-----:R-:W-:Y:S02]  /*68b0*/  LOP3.LUT R6, R4, 0xffff, RZ, 0xc0, !PT ;  /* 0x0000ffff04067812 */ /* 0x001fe400078ec0ff */
[----:B------:R-:W-:Y:S01]  /*68c0*/  @!P0 MOV R6, 0xffffffff ;  /* 0xffffffff00068802 */ /* 0x000fe20000000f00 */
[----:B------:R-:W-:Y:S06]  /*68d0*/  RET.REL.NODEC R2 `(_Z17hnsw_insert_batch8HNSW_GPUPK6__halfPiii) ;  /* 0xffffff9402c87950 */ /* 0x000fec0003c3ffff */
        .weak           $__internal_1_$__cuda_sm20_sqrt_rn_f32_slowpath
        .type           $__internal_1_$__cuda_sm20_sqrt_rn_f32_slowpath,@function
        .size           $__internal_1_$__cuda_sm20_sqrt_rn_f32_slowpath,(.L_x_211 - $__internal_1_$__cuda_sm20_sqrt_rn_f32_slowpath)
$__internal_1_$__cuda_sm20_sqrt_rn_f32_slowpath:
[----:B------:R-:W-:-:S13]  /*68e0*/  LOP3.LUT P0, RZ, R11, 0x7fffffff, RZ, 0xc0, !PT ;  /* 0x7fffffff0bff7812 */ /* 0x000fda000780c0ff */
[----:B------:R-:W-:Y:S01]  /*68f0*/  @!P0 MOV R14, R11 ;  /* 0x0000000b000e8202 */ /* 0x000fe20000000f00 */
[----:B------:R-:W-:Y:S06]  /*6900*/  @!P0 BRA `(.L_x_72) ;  /* 0x0000000000408947 */ /* 0x000fec0003800000 */
[----:B------:R-:W-:-:S13]  /*6910*/  FSETP.GEU.FTZ.AND P0, PT, R11, RZ, PT ;  /* 0x000000ff0b00720b */ /* 0x000fda0003f1e000 */
[----:B------:R-:W-:Y:S01]  /*6920*/  @!P0 MOV R14, 0x7fffffff ;  /* 0x7fffffff000e8802 */ /* 0x000fe20000000f00 */
[----:B------:R-:W-:Y:S06]  /*6930*/  @!P0 BRA `(.L_x_72) ;  /* 0x0000000000348947 */ /* 0x000fec0003800000 */
[----:B------:R-:W-:-:S13]  /*6940*/  FSETP.GTU.FTZ.AND P0, PT, |R11|, +INF , PT ;  /* 0x7f8000000b00780b */ /* 0x000fda0003f1c200 */
[----:B------:R-:W-:Y:S01]  /*6950*/  @P0 FADD.FTZ R14, R11, 1 ;  /* 0x3f8000000b0e0421 */ /* 0x000fe20000010000 */
[----:B------:R-:W-:Y:S06]  /*6960*/  @P0 BRA `(.L_x_72) ;  /* 0x0000000000280947 */ /* 0x000fec0003800000 */
[----:B------:R-:W-:-:S13]  /*6970*/  FSETP.NEU.FTZ.AND P0, PT, |R11|, +INF , PT ;  /* 0x7f8000000b00780b */ /* 0x000fda0003f1d200 */
[----:B------:R-:W-:-:S04]  /*6980*/  @P0 FFMA R15, R11, 1.84467440737095516160e+19, RZ ;  /* 0x5f8000000b0f0823 */ /* 0x000fc800000000ff */
[----:B------:R-:W0:Y:S02]  /*6990*/  @P0 MUFU.RSQ R14, R15 ;  /* 0x0000000f000e0308 */ /* 0x000e240000001400 */
[----:B0-----:R-:W-:Y:S01]  /*69a0*/  @P0 FMUL.FTZ R20, R15, R14 ;  /* 0x0000000e0f140220 */ /* 0x001fe20000410000 */
[----:B------:R-:W-:Y:S01]  /*69b0*/  @P0 FMUL.FTZ R19, R14, 0.5 ;  /* 0x3f0000000e130820 */ /* 0x000fe20000410000 */
[----:B------:R-:W-:Y:S02]  /*69c0*/  @!P0 MOV R14, R11 ;  /* 0x0000000b000e8202 */ /* 0x000fe40000000f00 */
[----:B------:R-:W-:-:S04]  /*69d0*/  @P0 FADD.FTZ R17, -R20, -RZ ;  /* 0x800000ff14110221 */ /* 0x000fc80000010100 */
[----:B------:R-:W-:-:S04]  /*69e0*/  @P0 FFMA R17, R20, R17, R15 ;  /* 0x0000001114110223 */ /* 0x000fc8000000000f */
[----:B------:R-:W-:-:S04]  /*69f0*/  @P0 FFMA R17, R17, R19, R20 ;  /* 0x0000001311110223 */ /* 0x000fc80000000014 */
[----:B------:R-:W-:-:S07]  /*6a00*/  @P0 FMUL.FTZ R14, R17, 2.3283064365386962891e-10 ;  /* 0x2f800000110e0820 */ /* 0x000fce0000410000 */
.L_x_72:
[----:B------:R-:W-:Y:S01]  /*6a10*/  HFMA2 R15, -RZ, RZ, 0, 0 ;  /* 0x00000000ff0f7431 */ /* 0x000fe200000001ff */
[----:B------:R-:W-:Y:S02]  /*6a20*/  MOV R11, R14 ;  /* 0x0000000e000b7202 */ /* 0x000fe40000000f00 */
[----:B------:R-:W-:-:S04]  /*6a30*/  MOV R14, R21 ;  /* 0x00000015000e7202 */ /* 0x000fc80000000f00 */
[----:B------:R-:W-:Y:S05]  /*6a40*/  RET.REL.NODEC R14 `(_Z17hnsw_insert_batch8HNSW_GPUPK6__halfPiii) ;  /* 0xffffff940e6c7950 */ /* 0x000fea0003c3ffff */
.L_x_73:
[----:B------:R-:W-:-:S00]  /*6a50*/  BRA `(.L_x_73) ;  /* 0xfffffffc00fc7947 */ /* 0x000fc0000383ffff */
[----:B------:R-:W-:-:S00]  /*6a60*/  NOP ;  /* 0x0000000000007918 */ /* 0x000fc00000000000 */
        /* <DEDUP_REMOVED lines=9> */
.L_x_211:


//--------------------- .text._Z17hnsw_search_batch8HNSW_GPUPK6__halfPiPfiii --------------------------
	.section	.text._Z17hnsw_search_batch8HNSW_GPUPK6__halfPiPfiii,"ax",@progbits
	.align	128
        .global         _Z17hnsw_search_batch8HNSW_GPUPK6__halfPiPfiii
        .type           _Z17hnsw_search_batch8HNSW_GPUPK6__halfPiPfiii,@function
        .size           _Z17hnsw_search_batch8HNSW_GPUPK6__halfPiPfiii,(.L_x_213 - _Z17hnsw_search_batch8HNSW_GPUPK6__halfPiPfiii)
        .other          _Z17hnsw_search_batch8HNSW_GPUPK6__halfPiPfiii,@"STO_CUDA_ENTRY STV_DEFAULT"
_Z17hnsw_search_batch8HNSW_GPUPK6__halfPiPfiii:
.text._Z17hnsw_search_batch8HNSW_GPUPK6__halfPiPfiii:
[----:B------:R-:W-:Y:S08]  /*0000*/  LDC R1, c[0x0][0x37c] ;  /* 0x0000df00ff017b82 */ /* 0x000ff00000000800 */
[----:B------:R-:W0:Y:S08]  /*0010*/  S2UR UR10, SR_CTAID.X ;  /* 0x00000000000a79c3 */ /* 0x000e300000002500 */
[----:B------:R-:W0:Y:S02]  /*0020*/  LDC R0, c[0x0][0x3c8] ;  /* 0x0000f200ff007b82 */ /* 0x000e240000000800 */
[----:B0-----:R-:W-:-:S13]  /*0030*/  ISETP.LE.AND P0, PT, R0, UR10, PT ;  /* 0x0000000a00007c0c */ /* 0x001fda000bf03270 */
[----:B------:R-:W-:Y:S05]  /*0040*/  @P0 EXIT ;  /* 0x000000000000094d */ /* 0x000fea0003800000 */
[----:B------:R-:W0:Y:S01]  /*0050*/  LDCU UR6, c[0x0][0x388] ;  /* 0x00007100ff0677ac */ /* 0x000e220008000800 */
[----:B------:R-:W1:Y:S01]  /*0060*/  LDCU UR11, c[0x0][0x3a8] ;  /* 0x00007500ff0b77ac */ /* 0x000e620008000800 */
[----:B------:R-:W2:Y:S01]  /*0070*/  LDCU UR5, c[0x0][0x3cc] ;  /* 0x00007980ff0577ac */ /* 0x000ea20008000800 */
[----:B------:R-:W3:Y:S01]  /*0080*/  LDCU.64 UR8, c[0x0][0x3b0] ;  /* 0x00007600ff0877ac */ /* 0x000ee20008000a00 */
[----:B------:R-:W4:Y:S01]  /*0090*/  LDCU.64 UR16, c[0x0][0x358] ;  /* 0x00006b00ff1077ac */ /* 0x000f220008000a00 */
[----:B0-----:R-:W-:Y:S02]  /*00a0*/  UISETP.GE.AND UP0, UPT, UR6, 0x1, UPT ;  /* 0x000000010600788c */ /* 0x001fe4000bf06270 */
[----:B-1----:R-:W-:Y:S02]  /*00b0*/  UIMAD UR4, UR10, UR11, URZ ;  /* 0x0000000b0a0472a4 */ /* 0x002fe4000f8e02ff */
[----:B--2---:R-:W-:Y:S02]  /*00c0*/  UIMAD UR10, UR10, UR5, URZ ;  /* 0x000000050a0a72a4 */ /* 0x004fe4000f8e02ff */
[----:B---3--:R-:W-:-:S02]  /*00d0*/  UIMAD.WIDE UR8, UR4, 0x2, UR8 ;  /* 0x00000002040878a5 */ /* 0x008fc4000f8e0208 */
[----:B------:R-:W-:Y:S01]  /*00e0*/  USHF.R.S32.HI UR18, URZ, 0x1f, UR10 ;  /* 0x0000001fff127899 */ /* 0x000fe2000801140a */
[----:B----4-:R-:W-:Y:S11]  /*00f0*/  BRA.U !UP0, `(.L_x_74) ;  /* 0x0000006508287547 */ /* 0x010ff6000b800000 */
[----:B------:R-:W0:Y:S01]  /*0100*/  S2R R0, SR_TID.X ;  /* 0x0000000000007919 */ /* 0x000e220000002100 */
[----:B------:R-:W1:Y:S01]  /*0110*/  LDCU UR12, c[0x0][0x38c] ;  /* 0x00007180ff0c77ac */ /* 0x000e620008000800 */
[----:B------:R-:W2:Y:S01]  /*0120*/  S2UR UR7, SR_CgaCtaId ;  /* 0x00000000000779c3 */ /* 0x000ea20000008800 */
[----:B------:R-:W-:Y:S01]  /*0130*/  MOV R9, 0x270 ;  /* 0x0000027000097802 */ /* 0x000fe20000000f00 */
[----:B------:R-:W3:Y:S01]  /*0140*/  LDCU UR19, c[0x0][0x360] ;  /* 0x00006c00ff1377ac */ /* 0x000ee20008000800 */
[----:B------:R-:W4:Y:S01]  /*0150*/  LDCU UR15, c[0x0][0x388] ;  /* 0x00007100ff0f77ac */ /* 0x000f220008000800 */
[----:B------:R-:W-:Y:S01]  /*0160*/  UMOV UR6, 0x400 ;  /* 0x0000040000067882 */ /* 0x000fe20000000000 */
[----:B------:R-:W-:Y:S02]  /*0170*/  USHF.R.S32.HI UR4, URZ, 0x1f, UR11 ;  /* 0x0000001fff047899 */ /* 0x000fe4000801140b */
[----:B------:R-:W-:Y:S02]  /*0180*/  UIADD3 UR6, UPT, UPT, UR6, 0x1000, URZ ;  /* 0x0000100006067890 */ /* 0x000fe4000fffe0ff */
[----:B------:R-:W-:-:S02]  /*0190*/  ULEA.HI UR4, UR4, UR11, URZ, 0x3 ;  /* 0x0000000b04047291 */ /* 0x000fc4000f8f18ff */
[----:B-1----:R-:W-:Y:S02]  /*01a0*/  USHF.R.S32.HI UR5, URZ, 0x1f, UR12 ;  /* 0x0000001fff057899 */ /* 0x002fe4000801140c */
[----:B------:R-:W-:Y:S02]  /*01b0*/  USHF.R.S32.HI UR13, URZ, 0x3, UR4 ;  /* 0x00000003ff0d7899 */ /* 0x000fe40008011404 */
[----:B------:R-:W-:Y:S02]  /*01c0*/  ULEA.HI UR5, UR5, UR12, URZ, 0x5 ;  /* 0x0000000c05057291 */ /* 0x000fe4000f8f28ff */
[----:B--2---:R-:W-:Y:S01]  /*01d0*/  ULEA UR6, UR7, UR6, 0x18 ;  /* 0x0000000607067291 */ /* 0x004fe2000f8ec0ff */
[----:B----4-:R-:W-:Y:S01]  /*01e0*/  MOV R3, UR15 ;  /* 0x0000000f00037c02 */ /* 0x010fe20008000f00 */
[----:B------:R-:W-:Y:S02]  /*01f0*/  USHF.R.S32.HI UR5, URZ, 0x5, UR5 ;  /* 0x00000005ff057899 */ /* 0x000fe40008011405 */
[----:B---3--:R-:W-:-:S02]  /*0200*/  ULOP3.LUT UR14, UR19, 0xffff, URZ, 0xc0, !UPT ;  /* 0x0000ffff130e7892 */ /* 0x008fc4000f8ec0ff */
[----:B0-----:R-:W-:Y:S01]  /*0210*/  IADD3 R2, PT, PT, R0, UR19, RZ ;  /* 0x0000001300027c10 */ /* 0x001fe2000fffe0ff */
[----:B------:R-:W-:Y:S02]  /*0220*/  ULOP3.LUT UR11, UR4, 0xfffffff8, URZ, 0xc0, !UPT ;  /* 0xfffffff8040b7892 */ /* 0x000fe4000f8ec0ff */
[----:B------:R-:W-:Y:S01]  /*0230*/  ULEA UR12, UR5, UR6, 0x2 ;  /* 0x00000006050c7291 */ /* 0x000fe2000f8e10ff */
[----:B------:R-:W-:-:S04]  /*0240*/  LOP3.LUT R4, R2, 0xfff, RZ, 0x3c, !PT ;  /* 0x00000fff02047812 */ /* 0x000fc800078e3cff */
[----:B------:R-:W-:-:S07]  /*0250*/  LOP3.LUT R4, R4, 0xffff, RZ, 0xc0, !PT ;  /* 0x0000ffff04047812 */ /* 0x000fce00078ec0ff */
[----:B------:R-:W-:Y:S05]  /*0260*/  CALL.REL.NOINC `($__internal_2_$__cuda_sm20_div_u16) ;  /* 0x000000ac00cc7944 */ /* 0x000fea0003c00000 */
[----:B------:R-:W0:Y:S01]  /*0270*/  LDC R7, c[0x0][0x38c] ;  /* 0x0000e300ff077b82 */ /* 0x000e220000000800 */
[----:B------:R-:W1:Y:S01]  /*0280*/  LDCU UR4, c[0x0][0x3a8] ;  /* 0x00007500ff0477ac */ /* 0x000e620008000800 */
[----:B------:R-:W-:Y:S02]  /*0290*/  LEA R4, R0, UR6, 0x2 ;  /* 0x0000000600047c11 */ /* 0x000fe4000f8e10ff */
[----:B------:R-:W-:Y:S01]  /*02a0*/  MOV R5, UR19 ;  /* 0x0000001300057c02 */ /* 0x000fe20008000f00 */
[----:B------:R-:W-:Y:S01]  /*02b0*/  ULOP3.LUT UR14, URZ, UR11, URZ, 0x33, !UPT ;  /* 0x0000000bff0e7292 */ /* 0x000fe2000f8e33ff */
[----:B------:R-:W-:Y:S01]  /*02c0*/  MOV R10, UR19 ;  /* 0x00000013000a7c02 */ /* 0x000fe20008000f00 */
[----:B------:R-:W-:Y:S01]  /*02d0*/  UIADD3 UR20, UPT, UPT, UR13, -0x1, URZ ;  /* 0xffffffff0d147890 */ /* 0x000fe2000fffe0ff */
[----:B------:R-:W2:Y:S01]  /*02e0*/  LDC.64 R16, c[0x0][0x3a0] ;  /* 0x0000e800ff107b82 */ /* 0x000ea20000000a00 */
[----:B------:R-:W-:Y:S01]  /*02f0*/  LEA R5, R5, R4, 0x2 ;  /* 0x0000000405057211 */ /* 0x000fe200078e10ff */
[----:B------:R-:W-:Y:S01]  /*0300*/  ULOP3.LUT UR21, UR13, 0x1, URZ, 0xc0, !UPT ;  /* 0x000000010d157892 */ /* 0x000fe2000f8ec0ff */
[----:B------:R-:W-:Y:S01]  /*0310*/  LOP3.LUT R6, R8, 0x3, RZ, 0xc0, !PT ;  /* 0x0000000308067812 */ /* 0x000fe200078ec0ff */
[----:B------:R-:W-:Y:S01]  /*0320*/  ULOP3.LUT UR13, UR13, 0xffffffe, URZ, 0xc0, !UPT ;  /* 0x0ffffffe0d0d7892 */ /* 0x000fe2000f8ec0ff */
[----:B------:R-:W-:Y:S01]  /*0330*/  LEA R8, R10, R5, 0x2 ;  /* 0x000000050a087211 */ /* 0x000fe200078e10ff */
[----:B-1----:R-:W-:-:S02]  /*0340*/  UIADD3 UR15, UPT, UPT, -UR11, UR4, URZ ;  /* 0x000000040b0f7290 */ /* 0x002fc4000fffe1ff */
[----:B------:R-:W-:Y:S02]  /*0350*/  ULOP3.LUT UR22, UR4, 0x7, URZ, 0xc0, !UPT ;  /* 0x0000000704167892 */ /* 0x000fe4000f8ec0ff */
[----:B------:R-:W-:Y:S01]  /*0360*/  ULOP3.LUT UR24, UR15, 0xf, URZ, 0xc0, !UPT ;  /* 0x0000000f0f187892 */ /* 0x000fe2000f8ec0ff */
[----:B0-----:R-:W-:Y:S01]  /*0370*/  IMAD R7, R7, UR4, RZ ;  /* 0x0000000407077c24 */ /* 0x001fe2000f8e02ff */
[----:B------:R-:W-:Y:S02]  /*0380*/  UIADD3 UR14, UPT, UPT, UR14, UR4, URZ ;  /* 0x000000040e0e7290 */ /* 0x000fe4000fffe0ff */
[----:B------:R-:W-:Y:S02]  /*0390*/  ULOP3.LUT UR23, UR4, 0x3, URZ, 0xc0, !UPT ;  /* 0x0000000304177892 */ /* 0x000fe4000f8ec0ff */
[----:B------:R-:W-:Y:S02]  /*03a0*/  UIADD3 UR25, UPT, UPT, UR22, -0x1, URZ ;  /* 0xffffffff16197890 */ /* 0x000fe4000fffe0ff */
[----:B------:R-:W-:Y:S01]  /*03b0*/  ULOP3.LUT UR15, UR15, 0xfffffff0, URZ, 0xc0, !UPT ;  /* 0xfffffff00f0f7892 */ /* 0x000fe2000f8ec0ff */
[----:B--2---:R-:W-:Y:S01]  /*03c0*/  IMAD.WIDE R16, R7, 0x2, R16 ;  /* 0x0000000207107825 */ /* 0x004fe200078e0210 */
[----:B------:R-:W-:Y:S01]  /*03d0*/  IADD3 R7, PT, PT, R2, UR19, RZ ;  /* 0x0000001302077c10 */ /* 0x000fe2000fffe0ff */
[----:B------:R-:W-:-:S12]  /*03e0*/  UIADD3 UR26, UPT, UPT, UR24, -0x1, URZ ;  /* 0xffffffff181a7890 */ /* 0x000fd8000fffe0ff */
.L_x_145:
[----:B------:R-:W-:Y:S01]  /*03f0*/  ISETP.NE.AND P0, PT, R6, 0x2, PT ;  /* 0x000000020600780c */ /* 0x000fe20003f05270 */
[----:B------:R-:W-:Y:S05]  /*0400*/  YIELD ;  /* 0x0000000000007946 */ /* 0x000fea0003800000 */
[----:B------:R-:W-:Y:S01]  /*0410*/  BSSY.RECONVERGENT B0, `(.L_x_75) ;  /* 0x000000c000007945 */ /* 0x000fe20003800200 */
[----:B------:R-:W-:-:S06]  /*0420*/  MOV R11, R0 ;  /* 0x00000000000b7202 */ /* 0x000fcc0000000f00 */
[----:B01-3--:R-:W-:Y:S05]  /*0430*/  @!P0 BRA `(.L_x_76) ;  /* 0x0000000000248947 */ /* 0x00bfea0003800000 */
[----:B------:R0:W-:Y:S01]  /*0440*/  STS [R4], RZ ;  /* 0x000000ff04007388 */ /* 0x0001e20000000800 */
[----:B------:R-:W-:Y:S02]  /*0450*/  ISETP.NE.AND P0, PT, R6, 0x3, PT ;  /* 0x000000030600780c */ /* 0x000fe40003f05270 */
[----:B------:R-:W-:-:S11]  /*0460*/  MOV R11, R2 ;  /* 0x00000002000b7202 */ /* 0x000fd60000000f00 */
[----:B0-----:R-:W-:Y:S05]  /*0470*/  @!P0 BRA `(.L_x_76) ;  /* 0x0000000000148947 */ /* 0x001fea0003800000 */
[----:B------:R-:W-:Y:S01]  /*0480*/  ISETP.NE.AND P0, PT, R6, RZ, PT ;  /* 0x000000ff0600720c */ /* 0x000fe20003f05270 */
[----:B------:R0:W-:Y:S01]  /*0490*/  STS [R5], RZ ;  /* 0x000000ff05007388 */ /* 0x0001e20000000800 */
[----:B------:R-:W-:-:S11]  /*04a0*/  MOV R11, R7 ;  /* 0x00000007000b7202 */ /* 0x000fd60000000f00 */
[----:B------:R0:W-:Y:S01]  /*04b0*/  @P0 STS [R8], RZ ;  /* 0x000000ff08000388 */ /* 0x0001e20000000800 */
[----:B------:R-:W-:-:S07]  /*04c0*/  @P0 IADD3 R11, PT, PT, R7, UR19, RZ ;  /* 0x00000013070b0c10 */ /* 0x000fce000fffe0ff */
.L_x_76:
[----:B------:R-:W-:Y:S05]  /*04d0*/  BSYNC.RECONVERGENT B0 ;  /* 0x0000000000007941 */ /* 0x000fea0003800200 */
.L_x_75:
[----:B------:R-:W1:Y:S01]  /*04e0*/  S2UR UR6, SR_CgaCtaId ;  /* 0x00000000000679c3 */ /* 0x000e620000008800 */
[----:B------:R-:W-:Y:S01]  /*04f0*/  UMOV UR4, 0x400 ;  /* 0x0000040000047882 */ /* 0x000fe20000000000 */
[----:B------:R-:W-:Y:S02]  /*0500*/  IADD3 R9, PT, PT, R3, -0x1, RZ ;  /* 0xffffffff03097810 */ /* 0x000fe40007ffe0ff */
[----:B------:R-:W-:Y:S02]  /*0510*/  MOV R18, UR4 ;  /* 0x0000000400127c02 */ /* 0x000fe40008000f00 */
[----:B------:R-:W-:Y:S02]  /*0520*/  ISETP.NE.AND P0, PT, R9, RZ, PT ;  /* 0x000000ff0900720c */ /* 0x000fe40003f05270 */
[----:B------:R-:W2:Y:S01]  /*0530*/  LDC R10, c[0x0][0x3d0] ;  /* 0x0000f400ff0a7b82 */ /* 0x000ea20000000800 */
[----:B------:R-:W-:Y:S02]  /*0540*/  IADD3 R12, PT, PT, R18, 0x1000, RZ ;  /* 0x00001000120c7810 */ /* 0x000fe40007ffe0ff */
[----:B-1----:R-:W-:-:S04]  /*0550*/  MOV R19, UR6 ;  /* 0x0000000600137c02 */ /* 0x002fc80008000f00 */
[----:B------:R-:W-:Y:S02]  /*0560*/  LEA R20, R19, R12, 0x18 ;  /* 0x0000000c13147211 */ /* 0x000fe400078ec0ff */
[----:B--2---:R-:W-:-:S07]  /*0570*/  SEL R10, R10, 0x1, !P0 ;  /* 0x000000010a0a7807 */ /* 0x004fce0004000000 */
.L_x_77:
[----:B------:R-:W-:Y:S02]  /*0580*/  LEA R12, R11, R20, 0x2 ;  /* 0x000000140b0c7211 */ /* 0x000fe400078e10ff */
[----:B------:R-:W-:Y:S02]  /*0590*/  MOV R13, UR19 ;  /* 0x00000013000d7c02 */ /* 0x000fe40008000f00 */
[----:B------:R-:W-:Y:S01]  /*05a0*/  MOV R14, UR19 ;  /* 0x00000013000e7c02 */ /* 0x000fe20008000f00 */
[----:B------:R1:W-:Y:S01]  /*05b0*/  STS [R12], RZ ;  /* 0x000000ff0c007388 */ /* 0x0003e20000000800 */
[----:B------:R-:W-:Y:S02]  /*05c0*/  LEA R13, R13, R12, 0x2 ;  /* 0x0000000c0d0d7211 */ /* 0x000fe400078e10ff */
[----:B------:R-:W-:Y:S02]  /*05d0*/  MOV R15, UR19 ;  /* 0x00000013000f7c02 */ /* 0x000fe40008000f00 */
[----:B------:R-:W-:Y:S01]  /*05e0*/  LEA R14, R14, R13, 0x2 ;  /* 0x0000000d0e0e7211 */ /* 0x000fe200078e10ff */
[----:B------:R1:W-:Y:S01]  /*05f0*/  STS [R13], RZ ;  /* 0x000000ff0d007388 */ /* 0x0003e20000000800 */
[----:B------:R-:W-:-:S02]  /*0600*/  MOV R22, UR19 ;  /* 0x0000001300167c02 */ /* 0x000fc40008000f00 */
[----:B------:R-:W-:Y:S01]  /*0610*/  LEA R15, R15, R14, 0x2 ;  /* 0x0000000e0f0f7211 */ /* 0x000fe200078e10ff */
[----:B------:R1:W-:Y:S01]  /*0620*/  STS [R14], RZ ;  /* 0x000000ff0e007388 */ /* 0x0003e20000000800 */
[----:B------:R-:W-:-:S03]  /*0630*/  LEA R11, R22, R11, 0x2 ;  /* 0x0000000b160b7211 */ /* 0x000fc600078e10ff */
[----:B------:R1:W-:Y:S01]  /*0640*/  STS [R15], RZ ;  /* 0x000000ff0f007388 */ /* 0x0003e20000000800 */
[----:B------:R-:W-:-:S13]  /*0650*/  ISETP.GE.U32.AND P0, PT, R11, 0x1000, PT ;  /* 0x000010000b00780c */ /* 0x000fda0003f06070 */
[----:B-1----:R-:W-:Y:S05]  /*0660*/  @!P0 BRA `(.L_x_77) ;  /* 0xfffffffc00c48947 */ /* 0x002fea000383ffff */
[----:B------:R-:W-:Y:S01]  /*0670*/  ISETP.NE.AND P1, PT, R0, RZ, PT ;  /* 0x000000ff0000720c */ /* 0x000fe20003f25270 */
[----:B------:R-:W-:Y:S05]  /*0680*/  WARPSYNC.ALL ;  /* 0x0000000000007948 */ /* 0x000fea0003800000 */
[----:B------:R-:W-:Y:S06]  /*0690*/  BAR.SYNC.DEFER_BLOCKING 0x0 ;  /* 0x0000000000007b1d */ /* 0x000fec0000010000 */
[----:B------:R-:W-:Y:S04]  /*06a0*/  BSSY.RECONVERGENT B0, `(.L_x_78) ;  /* 0x00001ab000007945 */ /* 0x000fe80003800200 */
[----:B------:R-:W-:Y:S05]  /*06b0*/  @P1 BRA `(.L_x_79) ;  /* 0x0000001800a41947 */ /* 0x000fea0003800000 */
[----:B------:R-:W1:Y:S01]  /*06c0*/  LDC R12, c[0x0][0x38c] ;  /* 0x0000e300ff0c7b82 */ /* 0x000e620000000800 */
[----:B------:R-:W2:Y:S01]  /*06d0*/  LDCU UR4, c[0x0][0x3a8] ;  /* 0x00007500ff0477ac */ /* 0x000ea20008000800 */
[----:B------:R-:W-:Y:S01]  /*06e0*/  LEA R11, R19, R18, 0x18 ;  /* 0x00000012130b7211 */ /* 0x000fe200078ec0ff */
[----:B------:R-:W-:Y:S01]  /*06f0*/  HFMA2 R30, -RZ, RZ, 0, 0 ;  /* 0x00000000ff1e7431 */ /* 0x000fe200000001ff */
[----:B--2---:R-:W-:-:S03]  /*0700*/  UISETP.GE.AND UP0, UPT, UR4, 0x8, UPT ;  /* 0x000000080400788c */ /* 0x004fc6000bf06270 */
[----:B-1----:R1:W-:Y:S06]  /*0710*/  STS [R11+0x800], R12 ;  /* 0x0008000c0b007388 */ /* 0x0023ec0000000800 */
[----:B------:R-:W-:Y:S05]  /*0720*/  BRA.U !UP0, `(.L_x_80) ;  /* 0x0000000908a47547 */ /* 0x000fea000b800000 */
[----:B------:R-:W-:Y:S01]  /*0730*/  ULOP3.LUT UR6, UR4, 0x7ffffff8, URZ, 0xc0, !UPT ;  /* 0x7ffffff804067892 */ /* 0x000fe2000f8ec0ff */
[----:B------:R-:W-:Y:S02]  /*0740*/  MOV R30, RZ ;  /* 0x000000ff001e7202 */ /* 0x000fe40000000f00 */
[----:B-1----:R-:W-:Y:S01]  /*0750*/  CS2R R12, SRZ ;  /* 0x00000000000c7805 */ /* 0x002fe2000001ff00 */
[----:B------:R-:W-:-:S09]  /*0760*/  UISETP.NE.AND UP0, UPT, UR6, 0x8, UPT ;  /* 0x000000080600788c */ /* 0x000fd2000bf05270 */
[----:B------:R-:W-:Y:S05]  /*0770*/  BRA.U !UP0, `(.L_x_81) ;  /* 0x0000000508b07547 */ /* 0x000fea000b800000 */
[----:B------:R-:W-:Y:S01]  /*0780*/  HFMA2 R29, -RZ, RZ, 0, 0 ;  /* 0x00000000ff1d7431 */ /* 0x000fe200000001ff */
[----:B------:R-:W-:-:S07]  /*0790*/  MOV R30, RZ ;  /* 0x000000ff001e7202 */ /* 0x000fce0000000f00 */
.L_x_82:
        /* <DEDUP_REMOVED lines=25> */
[----:B------:R-:W-:Y:S01]  /*0930*/  FFMA R23, R23, R23, R30 ;  /* 0x0000001717177223 */ /* 0x000fe2000000001e */
[----:B------:R-:W-:Y:S02]  /*0940*/  HADD2.F32 R24, -RZ, R19.H0_H0 ;  /* 0x20000013ff187230 */ /* 0x000fe40000004100 */
[----:B------:R-:W-:Y:S01]  /*0950*/  FADD R32, R31, -R32 ;  /* 0x800000201f207221 */ /* 0x000fe20000000000 */
[----:B------:R-:W2:Y:S01]  /*0960*/  LDG.E.U16 R19, desc[UR16][R12.64+0xe] ;  /* 0x00000e100c137981 */ /* 0x000ea2000c1e1500 */
[----:B------:R-:W-:Y:S02]  /*0970*/  HADD2.F32 R31, -RZ, R20.H0_H0 ;  /* 0x20000014ff1f7230 */ /* 0x000fe40000004100 */
[----:B------:R-:W-:Y:S01]  /*0980*/  FFMA R23, R32, R32, R23 ;  /* 0x0000002020177223 */ /* 0x000fe20000000017 */
[----:B------:R-:W3:Y:S02]  /*0990*/  LDG.E.U16 R20, desc[UR16][R14.64+0xe] ;  /* 0x00000e100e147981 */ /* 0x000ee4000c1e1500 */
[----:B------:R-:W-:Y:S01]  /*09a0*/  FADD R30, R24, -R31 ;  /* 0x8000001f181e7221 */ /* 0x000fe20000000000 */
[----:B------:R-:W-:Y:S01]  /*09b0*/  HADD2.F32 R31, -RZ, R21.H0_H0 ;  /* 0x20000015ff1f7230 */ /* 0x000fe20000004100 */
[----:B------:R-:W4:Y:S01]  /*09c0*/  LDG.E.U16 R24, desc[UR16][R12.64+0x10] ;  /* 0x000010100c187981 */ /* 0x000f22000c1e1500 */
[----:B------:R-:W-:-:S02]  /*09d0*/  HADD2.F32 R22, -RZ, R22.H0_H0 ;  /* 0x20000016ff167230 */ /* 0x000fc40000004100 */
[----:B------:R-:W-:Y:S01]  /*09e0*/  FFMA R30, R30, R30, R23 ;  /* 0x0000001e1e1e7223 */ /* 0x000fe20000000017 */
[----:B------:R-:W5:Y:S01]  /*09f0*/  LDG.E.U16 R21, desc[UR16][R14.64+0x10] ;  /* 0x000010100e157981 */ /* 0x000f62000c1e1500 */
[----:B------:R-:W-:Y:S02]  /*0a00*/  HADD2.F32 R26, -RZ, R26.H0_H0 ;  /* 0x2000001aff1a7230 */ /* 0x000fe40000004100 */
[----:B------:R-:W-:Y:S01]  /*0a10*/  FADD R31, R31, -R22 ;  /* 0x800000161f1f7221 */ /* 0x000fe20000000000 */
[----:B------:R-:W5:Y:S01]  /*0a20*/  LDG.E.U16 R23, desc[UR16][R14.64+0x12] ;  /* 0x000012100e177981 */ /* 0x000f62000c1e1500 */
[----:B------:R-:W-:Y:S02]  /*0a30*/  HADD2.F32 R25, -RZ, R25.H0_H0 ;  /* 0x20000019ff197230 */ /* 0x000fe40000004100 */
[----:B------:R-:W-:Y:S01]  /*0a40*/  FFMA R30, R31, R31, R30 ;  /* 0x0000001f1f1e7223 */ /* 0x000fe2000000001e */
[----:B------:R-:W5:Y:S02]  /*0a50*/  LDG.E.U16 R22, desc[UR16][R12.64+0x12] ;  /* 0x000012100c167981 */ /* 0x000f64000c1e1500 */
[----:B------:R-:W-:-:S02]  /*0a60*/  FADD R31, R26, -R25 ;  /* 0x800000191a1f7221 */ /* 0x000fc40000000000 */
[----:B------:R-:W5:Y:S01]  /*0a70*/  LDG.E.U16 R26, desc[UR16][R14.64+0x14] ;  /* 0x000014100e1a7981 */ /* 0x000f62000c1e1500 */
[----:B------:R-:W-:Y:S02]  /*0a80*/  HADD2.F32 R32, -RZ, R28.H0_H0 ;  /* 0x2000001cff207230 */ /* 0x000fe40000004100 */
[----:B------:R-:W-:Y:S01]  /*0a90*/  FFMA R30, R31, R31, R30 ;  /* 0x0000001f1f1e7223 */ /* 0x000fe2000000001e */
[----:B------:R-:W-:Y:S01]  /*0aa0*/  HADD2.F32 R31, -RZ, R27.H0_H0 ;  /* 0x2000001bff1f7230 */ /* 0x000fe20000004100 */
[----:B------:R-:W5:Y:S01]  /*0ab0*/  LDG.E.U16 R25, desc[UR16][R12.64+0x14] ;  /* 0x000014100c197981 */ /* 0x000f62000c1e1500 */
[----:B------:R-:W-:-:S03]  /*0ac0*/  HADD2.F32 R33, -RZ, R11.H0_H0 ;  /* 0x2000000bff217230 */ /* 0x000fc60000004100 */
[----:B------:R-:W5:Y:S01]  /*0ad0*/  LDG.E.U16 R28, desc[UR16][R14.64+0x16] ;  /* 0x000016100e1c7981 */ /* 0x000f62000c1e1500 */
[----:B------:R-:W-:Y:S02]  /*0ae0*/  HADD2.F32 R34, -RZ, R18.H0_H0 ;  /* 0x20000012ff227230 */ /* 0x000fe40000004100 */
[----:B------:R-:W-:Y:S01]  /*0af0*/  FADD R31, R31, -R32 ;  /* 0x800000201f1f7221 */ /* 0x000fe20000000000 */
[----:B------:R-:W5:Y:S02]  /*0b00*/  LDG.E.U16 R27, desc[UR16][R12.64+0x16] ;  /* 0x000016100c1b7981 */ /* 0x000f64000c1e1500 */
[----:B------:R-:W-:Y:S02]  /*0b10*/  FADD R33, R33, -R34 ;  /* 0x8000002221217221 */ /* 0x000fe40000000000 */
[----:B------:R-:W5:Y:S01]  /*0b20*/  LDG.E.U16 R11, desc[UR16][R14.64+0x18] ;  /* 0x000018100e0b7981 */ /* 0x000f62000c1e1500 */
[----:B------:R-:W-:-:S03]  /*0b30*/  FFMA R32, R31, R31, R30 ;  /* 0x0000001f1f207223 */ /* 0x000fc6000000001e */
[----:B------:R-:W5:Y:S01]  /*0b40*/  LDG.E.U16 R18, desc[UR16][R12.64+0x18] ;  /* 0x000018100c127981 */ /* 0x000f62000c1e1500 */
[----:B------:R-:W-:-:S03]  /*0b50*/  FFMA R32, R33, R33, R32 ;  /* 0x0000002121207223 */ /* 0x000fc60000000020 */
[----:B------:R-:W5:Y:S04]  /*0b60*/  LDG.E.U16 R30, desc[UR16][R14.64+0x1a] ;  /* 0x00001a100e1e7981 */ /* 0x000f68000c1e1500 */
[----:B------:R1:W5:Y:S04]  /*0b70*/  LDG.E.U16 R31, desc[UR16][R12.64+0x1a] ;  /* 0x00001a100c1f7981 */ /* 0x000368000c1e1500 */
[----:B------:R-:W5:Y:S04]  /*0b80*/  LDG.E.U16 R33, desc[UR16][R14.64+0x1c] ;  /* 0x00001c100e217981 */ /* 0x000f68000c1e1500 */
[----:B------:R-:W5:Y:S01]  /*0b90*/  LDG.E.U16 R34, desc[UR16][R14.64+0x1e] ;  /* 0x00001e100e227981 */ /* 0x000f62000c1e1500 */
[----:B------:R-:W-:Y:S01]  /*0ba0*/  IADD3 R29, PT, PT, R29, 0x2, RZ ;  /* 0x000000021d1d7810 */ /* 0x000fe20007ffe0ff */
[----:B-1----:R-:W-:-:S03]  /*0bb0*/  HADD2.F32 R12, -RZ, R35.H0_H0 ;  /* 0x20000023ff0c7230 */ /* 0x002fc60000004100 */
        /* <DEDUP_REMOVED lines=29> */
[----:B------:R-:W-:Y:S02]  /*0d90*/  HADD2.F32 R11, -RZ, R36.H0_H0 ;  /* 0x20000024ff0b7230 */ /* 0x000fe40000004100 */
[----:B------:R-:W-:Y:S02]  /*0da0*/  HADD2.F32 R34, -RZ, R34.H0_H0 ;  /* 0x20000022ff227230 */ /* 0x000fe40000004100 */
[----:B------:R-:W-:Y:S01]  /*0db0*/  FFMA R32, R31, R31, R32 ;  /* 0x0000001f1f207223 */ /* 0x000fe20000000020 */
[----:B------:R-:W-:Y:S02]  /*0dc0*/  FADD R33, R33, -R12 ;  /* 0x8000000c21217221 */ /* 0x000fe40000000000 */
[----:B------:R-:W-:-:S02]  /*0dd0*/  FADD R11, R34, -R11 ;  /* 0x8000000b220b7221 */ /* 0x000fc40000000000 */
[----:B------:R-:W-:-:S04]  /*0de0*/  FFMA R32, R33, R33, R32 ;  /* 0x0000002121207223 */ /* 0x000fc80000000020 */
[----:B------:R-:W-:Y:S01]  /*0df0*/  FFMA R30, R11, R11, R32 ;  /* 0x0000000b0b1e7223 */ /* 0x000fe20000000020 */
[----:B------:R-:W-:Y:S06]  /*0e00*/  @P0 BRA `(.L_x_82) ;  /* 0xfffffff800640947 */ /* 0x000fec000383ffff */
[----:B------:R-:W-:Y:S01]  /*0e10*/  USHF.L.U32 UR6, UR13, 0x3, URZ ;  /* 0x000000030d067899 */ /* 0x000fe200080006ff */
[----:B------:R-:W-:-:S05]  /*0e20*/  MOV R13, RZ ;  /* 0x000000ff000d7202 */ /* 0x000fca0000000f00 */
[----:B------:R-:W-:-:S07]  /*0e30*/  MOV R12, UR6 ;  /* 0x00000006000c7c02 */ /* 0x000fce0008000f00 */
.L_x_81:
        /* <DEDUP_REMOVED lines=56> */
.L_x_80:
[----:B------:R-:W-:-:S09]  /*11c0*/  UISETP.GE.AND UP0, UPT, UR11, UR4, UPT ;  /* 0x000000040b00728c */ /* 0x000fd2000bf06270 */
[----:B------:R-:W-:Y:S05]  /*11d0*/  BRA.U UP0, `(.L_x_83) ;  /* 0x0000000d00807547 */ /* 0x000fea000b800000 */
[----:B------:R-:W-:Y:S02]  /*11e0*/  UIADD3 UR4, UPT, UPT, UR11, -UR4, URZ ;  /* 0x800000040b047290 */ /* 0x000fe4000fffe0ff */
[----:B-1----:R-:W-:Y:S01]  /*11f0*/  MOV R11, UR11 ;  /* 0x0000000b000b7c02 */ /* 0x002fe20008000f00 */
[----:B------:R-:W-:Y:S02]  /*1200*/  UISETP.NE.AND UP0, UPT, UR24, URZ, UPT ;  /* 0x000000ff1800728c */ /* 0x000fe4000bf05270 */
[----:B------:R-:W-:-:S09]  /*1210*/  UISETP.GT.U32.AND UP1, UPT, UR4, -0x10, UPT ;  /* 0xfffffff00400788c */ /* 0x000fd2000bf24070 */
[----:B------:R-:W-:Y:S05]  /*1220*/  BRA.U UP1, `(.L_x_84) ;  /* 0x0000000501a47547 */ /* 0x000fea000b800000 */
[----:B------:R-:W-:Y:S01]  /*1230*/  MOV R11, UR11 ;  /* 0x0000000b000b7c02 */ /* 0x000fe20008000f00 */
[----:B------:R-:W-:-:S06]  /*1240*/  UMOV UR4, URZ ;  /* 0x000000ff00047c82 */ /* 0x000fcc0008000000 */
.L_x_85:
        /* <DEDUP_REMOVED lines=27> */
[----:B------:R-:W-:Y:S01]  /*1400*/  HADD2.F32 R24, -RZ, R21.H0_H0 ;  /* 0x20000015ff187230 */ /* 0x000fe20000004100 */
[----:B------:R-:W2:Y:S01]  /*1410*/  LDG.E.U16 R20, desc[UR16][R14.64+0xe] ;  /* 0x00000e100e147981 */ /* 0x000ea2000c1e1500 */
[----:B------:R-:W-:Y:S02]  /*1420*/  HADD2.F32 R33, -RZ, R22.H0_H0 ;  /* 0x20000016ff217230 */ /* 0x000fe40000004100 */
[----:B------:R-:W-:Y:S01]  /*1430*/  FFMA R32, R32, R32, R25 ;  /* 0x0000002020207223 */ /* 0x000fe20000000019 */
[----:B------:R-:W-:Y:S01]  /*1440*/  FADD R31, R24, -R31 ;  /* 0x8000001f181f7221 */ /* 0x000fe20000000000 */
[----:B------:R-:W3:Y:S01]  /*1450*/  LDG.E.U16 R21, desc[UR16][R12.64+0xe] ;  /* 0x00000e100c157981 */ /* 0x000ee2000c1e1500 */
[----:B------:R-:W-:-:S02]  /*1460*/  HADD2.F32 R22, -RZ, R23.H0_H0 ;  /* 0x20000017ff167230 */ /* 0x000fc40000004100 */
[----:B------:R-:W-:Y:S01]  /*1470*/  FFMA R32, R31, R31, R32 ;  /* 0x0000001f1f207223 */ /* 0x000fe20000000020 */
[----:B------:R-:W4:Y:S01]  /*1480*/  LDG.E.U16 R25, desc[UR16][R14.64+0x10] ;  /* 0x000010100e197981 */ /* 0x000f22000c1e1500 */
        /* <DEDUP_REMOVED lines=11> */
[----:B------:R-:W5:Y:S04]  /*1540*/  LDG.E.U16 R27, desc[UR16][R14.64+0x14] ;  /* 0x000014100e1b7981 */ /* 0x000f68000c1e1500 */
[----:B------:R-:W5:Y:S01]  /*1550*/  LDG.E.U16 R26, desc[UR16][R12.64+0x14] ;  /* 0x000014100c1a7981 */ /* 0x000f62000c1e1500 */
[----:B------:R-:W-:Y:S01]  /*1560*/  FADD R31, R31, -R32 ;  /* 0x800000201f1f7221 */ /* 0x000fe20000000000 */
[----:B------:R-:W-:-:S02]  /*1570*/  HADD2.F32 R35, -RZ, R18.H0_H0 ;  /* 0x20000012ff237230 */ /* 0x000fc40000004100 */
[----:B------:R-:W5:Y:S01]  /*1580*/  LDG.E.U16 R29, desc[UR16][R14.64+0x16] ;  /* 0x000016100e1d7981 */ /* 0x000f62000c1e1500 */
[----:B------:R-:W-:-:S03]  /*1590*/  HADD2.F32 R32, -RZ, R19.H0_H0 ;  /* 0x20000013ff207230 */ /* 0x000fc60000004100 */
[----:B------:R-:W5:Y:S01]  /*15a0*/  LDG.E.U16 R28, desc[UR16][R12.64+0x16] ;  /* 0x000016100c1c7981 */ /* 0x000f62000c1e1500 */
[----:B------:R-:W-:Y:S01]  /*15b0*/  FFMA R33, R31, R31, R30 ;  /* 0x0000001f1f217223 */ /* 0x000fe2000000001e */
[----:B------:R-:W-:Y:S02]  /*15c0*/  FADD R32, R32, -R35 ;  /* 0x8000002320207221 */ /* 0x000fe40000000000 */
[----:B------:R-:W5:Y:S04]  /*15d0*/  LDG.E.U16 R18, desc[UR16][R14.64+0x18] ;  /* 0x000018100e127981 */ /* 0x000f68000c1e1500 */
[----:B------:R-:W5:Y:S01]  /*15e0*/  LDG.E.U16 R19, desc[UR16][R12.64+0x18] ;  /* 0x000018100c137981 */ /* 0x000f62000c1e1500 */
[----:B------:R-:W-:-:S03]  /*15f0*/  FFMA R33, R32, R32, R33 ;  /* 0x0000002020217223 */ /* 0x000fc60000000021 */
[----:B------:R-:W5:Y:S04]  /*1600*/  LDG.E.U16 R30, desc[UR16][R14.64+0x1a] ;  /* 0x00001a100e1e7981 */ /* 0x000f68000c1e1500 */
[----:B------:R-:W5:Y:S04]  /*1610*/  LDG.E.U16 R31, desc[UR16][R12.64+0x1a] ;  /* 0x00001a100c1f7981 */ /* 0x000f68000c1e1500 */
[----:B------:R-:W5:Y:S04]  /*1620*/  LDG.E.U16 R32, desc[UR16][R14.64+0x1c] ;  /* 0x00001c100e207981 */ /* 0x000f68000c1e1500 */
[----:B------:R-:W5:Y:S01]  /*1630*/  LDG.E.U16 R35, desc[UR16][R14.64+0x1e] ;  /* 0x00001e100e237981 */ /* 0x000f62000c1e1500 */
[----:B------:R-:W-:Y:S01]  /*1640*/  UIADD3 UR4, UPT, UPT, UR4, 0x10, URZ ;  /* 0x0000001004047890 */ /* 0x000fe2000fffe0ff */
[----:B------:R-:W-:-:S03]  /*1650*/  HADD2.F32 R34, -RZ, R34.H0_H0 ;  /* 0x20000022ff227230 */ /* 0x000fc60000004100 */
[----:B------:R-:W-:Y:S01]  /*1660*/  UISETP.NE.AND UP1, UPT, UR4, UR15, UPT ;  /* 0x0000000f0400728c */ /* 0x000fe2000bf25270 */
[----:B------:R-:W-:Y:S01]  /*1670*/  HADD2.F32 R36, -RZ, R36.H0_H0 ;  /* 0x20000024ff247230 */ /* 0x000fe20000004100 */
[----:B------:R-:W-:Y:S01]  /*1680*/  IADD3 R11, PT, PT, R11, 0x10, RZ ;  /* 0x000000100b0b7810 */ /* 0x000fe20007ffe0ff */
        /* <DEDUP_REMOVED lines=33> */
[----:B------:R-:W-:Y:S01]  /*18a0*/  FFMA R30, R36, R36, R33 ;  /* 0x00000024241e7223 */ /* 0x000fe20000000021 */
[----:B------:R-:W-:Y:S06]  /*18b0*/  BRA.U UP1, `(.L_x_85) ;  /* 0xfffffff901647547 */ /* 0x000fec000b83ffff */
.L_x_84:
[----:B------:R-:W-:Y:S05]  /*18c0*/  BRA.U !UP0, `(.L_x_83) ;  /* 0x0000000508c47547 */ /* 0x000fea000b800000 */
[----:B------:R-:W-:Y:S02]  /*18d0*/  UISETP.GE.U32.AND UP0, UPT, UR26, 0x7, UPT ;  /* 0x000000071a00788c */ /* 0x000fe4000bf06070 */
[----:B------:R-:W-:-:S07]  /*18e0*/  UISETP.NE.AND UP1, UPT, UR22, URZ, UPT ;  /* 0x000000ff1600728c */ /* 0x000fce000bf25270 */
        /* <DEDUP_REMOVED lines=43> */
[----:B-1----:R-:W-:Y:S02]  /*1ba0*/  HADD2.F32 R13, -RZ, R20.H0_H0 ;  /* 0x20000014ff0d7230 */ /* 0x002fe40000004100 */
        /* <DEDUP_REMOVED lines=9> */
.L_x_86:
[----:B------:R-:W-:Y:S05]  /*1c40*/  BRA.U !UP1, `(.L_x_83) ;  /* 0x0000000109e47547 */ /* 0x000fea000b800000 */
[----:B------:R-:W-:Y:S02]  /*1c50*/  UISETP.GE.U32.AND UP0, UPT, UR25, 0x3, UPT ;  /* 0x000000031900788c */ /* 0x000fe4000bf06070 */
[----:B------:R-:W-:-:S07]  /*1c60*/  UISETP.NE.AND UP1, UPT, UR23, URZ, UPT ;  /* 0x000000ff1700728c */ /* 0x000fce000bf25270 */
[----:B------:R-:W-:Y:S05]  /*1c70*/  BRA.U !UP0, `(.L_x_87) ;  /* 0x0000000108707547 */ /* 0x000fea000b800000 */
        /* <DEDUP_REMOVED lines=17> */
[----:B------:R-:W-:-:S03]  /*1d90*/  HADD2.F32 R23, -RZ, R23.H0_H0 ;  /* 0x20000017ff177230 */ /* 0x000fc60000004100 */
[----:B------:R-:W-:Y:S01]  /*1da0*/  FFMA R19, R19, R19, R30 ;  /* 0x0000001313137223 */ /* 0x000fe2000000001e */
        /* <DEDUP_REMOVED lines=9> */
.L_x_87:
        /* <DEDUP_REMOVED lines=26> */
.L_x_83:
[----:B-1----:R-:W-:Y:S01]  /*1fe0*/  IADD3 R12, PT, PT, R30, -0xd000000, RZ ;  /* 0xf30000001e0c7810 */ /* 0x002fe20007ffe0ff */
[----:B------:R1:W2:Y:S03]  /*1ff0*/  MUFU.RSQ R11, R30 ;  /* 0x0000001e000b7308 */ /* 0x0002a60000001400 */
[----:B------:R-:W-:-:S13]  /*2000*/  ISETP.GT.U32.AND P0, PT, R12, 0x727fffff, PT ;  /* 0x727fffff0c00780c */ /* 0x000fda0003f04070 */
[----:B-1----:R-:W-:Y:S05]  /*2010*/  @!P0 BRA `(.L_x_88) ;  /* 0x0000000000148947 */ /* 0x002fea0003800000 */
[----:B------:R-:W-:Y:S01]  /*2020*/  BSSY.RECONVERGENT B1, `(.L_x_89) ;  /* 0x0000003000017945 */ /* 0x000fe20003800200 */
[----:B------:R-:W-:-:S07]  /*2030*/  MOV R22, 0x2050 ;  /* 0x0000205000167802 */ /* 0x000fce0000000f00 */
[----:B0-2---:R-:W-:Y:S05]  /*2040*/  CALL.REL.NOINC `($__internal_3_$__cuda_sm20_sqrt_rn_f32_slowpath) ;  /* 0x0000009000a07944 */ /* 0x005fea0003c00000 */
[----:B------:R-:W-:Y:S05]  /*2050*/  BSYNC.RECONVERGENT B1 ;  /* 0x0000000000017941 */ /* 0x000fea0003800200 */
.L_x_89:
[----:B------:R-:W-:Y:S05]  /*2060*/  BRA `(.L_x_90) ;  /* 0x0000000000107947 */ /* 0x000fea0003800000 */
.L_x_88:
[C---:B--2---:R-:W-:Y:S01]  /*2070*/  FMUL.FTZ R25, R11.reuse, R30 ;  /* 0x0000001e0b197220 */ /* 0x044fe20000410000 */
[----:B------:R-:W-:-:S03]  /*2080*/  FMUL.FTZ R11, R11, 0.5 ;  /* 0x3f0000000b0b7820 */ /* 0x000fc60000410000 */
[----:B------:R-:W-:-:S04]  /*2090*/  FFMA R30, -R25, R25, R30 ;  /* 0x00000019191e7223 */ /* 0x000fc8000000011e */
[----:B------:R-:W-:-:S07]  /*20a0*/  FFMA R25, R30, R11, R25 ;  /* 0x0000000b1e197223 */ /* 0x000fce0000000019 */
.L_x_90:
[----:B------:R-:W1:Y:S01]  /*20b0*/  S2UR UR7, SR_CgaCtaId ;  /* 0x00000000000779c3 */ /* 0x000e620000008800 */
[----:B------:R-:W2:Y:S01]  /*20c0*/  LDCU UR4, c[0x0][0x38c] ;  /* 0x00007180ff0477ac */ /* 0x000ea20008000800 */
[----:B------:R-:W-:Y:S01]  /*20d0*/  HFMA2 R11, -RZ, RZ, 0, 5.9604644775390625e-08 ;  /* 0x00000001ff0b7431 */ /* 0x000fe200000001ff */
[----:B------:R-:W-:Y:S02]  /*20e0*/  UMOV UR6, 0x400 ;  /* 0x0000040000067882 */ /* 0x000fe40000000000 */
[----:B------:R-:W-:Y:S02]  /*20f0*/  MOV R18, UR6 ;  /* 0x0000000600127c02 */ /* 0x000fe40008000f00 */
[----:B--2---:R-:W-:Y:S02]  /*2100*/  SHF.L.W.U32 R11, R11, UR4, RZ ;  /* 0x000000040b0b7c19 */ /* 0x004fe40008000eff */
[----:B-1----:R-:W-:-:S04]  /*2110*/  MOV R19, UR7 ;  /* 0x0000000700137c02 */ /* 0x002fc80008000f00 */
[----:B------:R-:W-:-:S05]  /*2120*/  LEA R12, R19, R18, 0x18 ;  /* 0x00000012130c7211 */ /* 0x000fca00078ec0ff */
[----:B------:R1:W-:Y:S04]  /*2130*/  STS [R12+0xc00], R25 ;  /* 0x000c00190c007388 */ /* 0x0003e80000000800 */
[----:B------:R1:W-:Y:S02]  /*2140*/  ATOMS.OR RZ, [UR12], R11 ;  /* 0x0000000bffff798c */ /* 0x0003e4000b00000c */
.L_x_79:
[----:B------:R-:W-:Y:S05]  /*2150*/  BSYNC.RECONVERGENT B0 ;  /* 0x0000000000007941 */ /* 0x000fea0003800200 */
.L_x_78:
[----:B------:R-:W-:Y:S01]  /*2160*/  BAR.SYNC.DEFER_BLOCKING 0x0 ;  /* 0x0000000000007b1d */ /* 0x000fe20000010000 */
[----:B-1----:R-:W-:Y:S02]  /*2170*/  LEA R11, R19, R18, 0x18 ;  /* 0x00000012130b7211 */ /* 0x002fe400078ec0ff */
[----:B------:R-:W-:-:S05]  /*2180*/  MOV R13, 0x1 ;  /* 0x00000001000d7802 */ /* 0x000fca0000000f00 */
[----:B------:R-:W1:Y:S01]  /*2190*/  LDC.64 R18, c[0x0][0x380] ;  /* 0x0000e000ff127b82 */ /* 0x000e620000000a00 */
[----:B------:R-:W-:Y:S01]  /*21a0*/  UMOV UR5, URZ ;  /* 0x000000ff00057c82 */ /* 0x000fe20008000000 */
[----:B------:R-:W2:Y:S02]  /*21b0*/  LDS R11, [R11+0xc00] ;  /* 0x000c00000b0b7984 */ /* 0x000ea40000000800 */
[----:B-12---:R-:W-:-:S07]  /*21c0*/  IMAD.WIDE.U32 R18, R9, 0x20, R18 ;  /* 0x0000002009127825 */ /* 0x006fce00078e0012 */
.L_x_144:
[----:B------:R-:W2:Y:S01]  /*21d0*/  LDG.E R15, desc[UR16][R18.64+0x14] ;  /* 0x00001410120f7981 */ /* 0x000ea2000c1e1900 */
[----:B------:R-:W-:Y:S02]  /*21e0*/  MOV R12, R13 ;  /* 0x0000000d000c7202 */ /* 0x000fe40000000f00 */
[----:B--2---:R-:W-:-:S13]  /*21f0*/  ISETP.GE.AND P0, PT, R0, R15, PT ;  /* 0x0000000f0000720c */ /* 0x004fda0003f06270 */
[----:B-1-3--:R-:W-:Y:S05]  /*2200*/  @P0 BRA `(.L_x_91) ;  /* 0x0000003c00ac0947 */ /* 0x00afea0003800000 */
[----:B------:R1:W5:Y:S01]  /*2210*/  LDG.E.64 R20, desc[UR16][R18.64] ;  /* 0x0000001012147981 */ /* 0x000362000c1e1b00 */
[----:B------:R-:W2:Y:S01]  /*2220*/  S2UR UR6, SR_CgaCtaId ;  /* 0x00000000000679c3 */ /* 0x000ea20000008800 */
[----:B------:R-:W-:Y:S02]  /*2230*/  UMOV UR4, 0x400 ;  /* 0x0000040000047882 */ /* 0x000fe40000000000 */
[----:B--2---:R-:W-:-:S09]  /*2240*/  ULEA UR4, UR6, UR4, 0x18 ;  /* 0x0000000406047291 */ /* 0x004fd2000f8ec0ff */
[----:B------:R-:W2:Y:S04]  /*2250*/  LDS R14, [UR4+0xc00] ;  /* 0x000c0004ff0e7984 */ /* 0x000ea80008000800 */
[----:B------:R-:W3:Y:S01]  /*2260*/  LDS R26, [UR4+0x800] ;  /* 0x00080004ff1a7984 */ /* 0x000ee20008000800 */
[----:B------:R-:W4:Y:S02]  /*2270*/  LDCU UR4, c[0x0][0x3a8] ;  /* 0x00007500ff0477ac */ /* 0x000f240008000800 */
[----:B----4-:R-:W-:Y:S01]  /*2280*/  UISETP.GE.AND UP0, UPT, UR4, 0x8, UPT ;  /* 0x000000080400788c */ /* 0x010fe2000bf06270 */
[----:B--2---:R-:W-:Y:S01]  /*2290*/  FMUL R14, R14, 1.5 ;  /* 0x3fc000000e0e7820 */ /* 0x004fe20000400000 */
[----:B---3--:R-:W-:-:S07]  /*22a0*/  IMAD R26, R15, R26, RZ ;  /* 0x0000001a0f1a7224 */ /* 0x008fce00078e02ff */
[----:B-1----:R-:W-:Y:S05]  /*22b0*/  BRA.U !UP0, `(.L_x_92) ;  /* 0x00000029087c7547 */ /* 0x002fea000b800000 */
[----:B------:R-:W-:-:S09]  /*22c0*/  UISETP.GE.AND UP0, UPT, UR11, UR4, UPT ;  /* 0x000000040b00728c */ /* 0x000fd2000bf06270 */
[----:B------:R-:W-:Y:S05]  /*22d0*/  BRA.U !UP0, `(.L_x_93) ;  /* 0x0000000d08887547 */ /* 0x000fea000b800000 */
[----:B------:R-:W-:Y:S01]  /*22e0*/  BSSY B0, `(.L_x_94) ;  /* 0x00000e0000007945 */ /* 0x000fe20003800000 */
[----:B------:R-:W-:-:S07]  /*22f0*/  MOV R27, R0 ;  /* 0x00000000001b7202 */ /* 0x000fce0000000f00 */
.L_x_106:
[----:B------:R-:W-:-:S05]  /*2300*/  IADD3 R23, PT, PT, R26, R27, RZ ;  /* 0x0000001b1a177210 */ /* 0x000fca0007ffe0ff */
[----:B-----5:R-:W-:-:S05]  /*2310*/  IMAD.WIDE R22, R23, 0x4, R20 ;  /* 0x0000000417167825 */ /* 0x020fca00078e0214 */
[----:B------:R-:W2:Y:S01]  /*2320*/  LD.E R31, desc[UR16][R22.64] ;  /* 0x00000010161f7980 */ /* 0x000ea2000c101900 */
[----:B------:R-:W-:Y:S05]  /*2330*/  YIELD ;  /* 0x0000000000007946 */ /* 0x000fea0003800000 */
[----:B------:R-:W-:Y:S01]  /*2340*/  BSSY.RECONVERGENT B1, `(.L_x_95) ;  /* 0x00000d6000017945 */ /* 0x000fe20003800200 */
        /* <DEDUP_REMOVED lines=19> */
[----:B------:R-:W-:Y:S01]  /*2480*/  HFMA2 R32, -RZ, RZ, 0, 0 ;  /* 0x00000000ff207431 */ /* 0x000fe200000001ff */
[----:B------:R-:W-:Y:S01]  /*2490*/  BSSY.RECONVERGENT B2, `(.L_x_98) ;  /* 0x0000070000027945 */ /* 0x000fe20003800200 */
[----:B------:R-:W-:-:S07]  /*24a0*/  MOV R30, RZ ;  /* 0x000000ff001e7202 */ /* 0x000fce0000000f00 */
.L_x_99:
[----:B------:R-:W1:Y:S01]  /*24b0*/  LDC.64 R28, c[0x0][0x3a0] ;  /* 0x0000e800ff1c7b82 */ /* 0x000e620000000a00 */
[----:B------:R-:W-:Y:S01]  /*24c0*/  SHF.L.U32 R22, R32, 0x3, RZ ;  /* 0x0000000320167819 */ /* 0x000fe200000006ff */
[----:B------:R-:W2:Y:S01]  /*24d0*/  LDCU.64 UR6, c[0x0][0x3a0] ;  /* 0x00007400ff0677ac */ /* 0x000ea20008000a00 */
[----:B------:R-:W-:Y:S02]  /*24e0*/  MOV R25, 0x2 ;  /* 0x0000000200197802 */ /* 0x000fe40000000f00 */
[----:B------:R-:W-:-:S03]  /*24f0*/  IADD3 R23, PT, PT, R31, R22, RZ ;  /* 0x000000161f177210 */ /* 0x000fc60007ffe0ff */
[----:B------:R-:W-:-:S05]  /*2500*/  IMAD.WIDE.U32 R24, R22, R25, UR8 ;  /* 0x0000000816187e25 */ /* 0x000fca000f8e0019 */
[----:B------:R-:W3:Y:S04]  /*2510*/  LDG.E.U16 R33, desc[UR16][R24.64] ;  /* 0x0000001018217981 */ /* 0x000ee8000c1e1500 */
[----:B------:R-:W4:Y:S01]  /*2520*/  LDG.E.U16 R35, desc[UR16][R24.64+0x8] ;  /* 0x0000081018237981 */ /* 0x000f22000c1e1500 */
[----:B-1----:R-:W-:-:S06]  /*2530*/  IMAD.WIDE.U32 R28, R23, 0x2, R28 ;  /* 0x00000002171c7825 */ /* 0x002fcc00078e001c */
[----:B------:R-:W5:Y:S01]  /*2540*/  LDG.E.U16 R28, desc[UR16][R28.64] ;  /* 0x000000101c1c7981 */ /* 0x000f62000c1e1500 */
[----:B------:R-:W-:-:S04]  /*2550*/  IADD3 R23, P0, PT, R31, R22, RZ ;  /* 0x000000161f177210 */ /* 0x000fc80007f1e0ff */
[----:B------:R-:W-:Y:S02]  /*2560*/  IADD3.X R34, PT, PT, RZ, RZ, RZ, P0, !PT ;  /* 0x000000ffff227210 */ /* 0x000fe400007fe4ff */
[----:B--2---:R-:W-:-:S04]  /*2570*/  LEA R22, P0, R23, UR6, 0x1 ;  /* 0x0000000617167c11 */ /* 0x004fc8000f8008ff */
[----:B------:R-:W-:-:S05]  /*2580*/  LEA.HI.X R23, R23, UR7, R34, 0x1, P0 ;  /* 0x0000000717177c11 */ /* 0x000fca00080f0c22 */
[----:B------:R-:W2:Y:S04]  /*2590*/  LDG.E.U16 R29, desc[UR16][R22.64+0x2] ;  /* 0x00000210161d7981 */ /* 0x000ea8000c1e1500 */
[----:B------:R-:W4:Y:S01]  /*25a0*/  LDG.E.U16 R36, desc[UR16][R22.64+0x1e] ;  /* 0x00001e1016247981 */ /* 0x000f22000c1e1500 */
[----:B---3--:R-:W-:Y:S02]  /*25b0*/  HADD2.F32 R33, -RZ, R33.H0_H0 ;  /* 0x20000021ff217230 */ /* 0x008fe40000004100 */
[----:B-----5:R-:W-:Y:S02]  /*25c0*/  HADD2.F32 R34, -RZ, R28.H0_H0 ;  /* 0x2000001cff227230 */ /* 0x020fe40000004100 */
[----:B------:R-:W3:Y:S03]  /*25d0*/  LDG.E.U16 R28, desc[UR16][R22.64+0x4] ;  /* 0x00000410161c7981 */ /* 0x000ee6000c1e1500 */
[----:B------:R-:W-:-:S02]  /*25e0*/  FADD R33, R33, -R34 ;  /* 0x8000002221217221 */ /* 0x000fc40000000000 */
[----:B------:R-:W5:Y:S02]  /*25f0*/  LDG.E.U16 R34, desc[UR16][R24.64+0x2] ;  /* 0x0000021018227981 */ /* 0x000f64000c1e1500 */
[----:B------:R-:W-:Y:S02]  /*2600*/  FFMA R30, R33, R33, R30 ;  /* 0x00000021211e7223 */ /* 0x000fe4000000001e */
[----:B------:R-:W4:Y:S01]  /*2610*/  LDG.E.U16 R33, desc[UR16][R24.64+0x4] ;  /* 0x0000041018217981 */ /* 0x000f22000c1e1500 */
[----:B--2---:R-:W-:Y:S02]  /*2620*/  HADD2.F32 R29, -RZ, R29.H0_H0 ;  /* 0x2000001dff1d7230 */ /* 0x004fe40000004100 */
[----:B---3--:R-:W-:Y:S02]  /*2630*/  HADD2.F32 R28, -RZ, R28.H0_H0 ;  /* 0x2000001cff1c7230 */ /* 0x008fe40000004100 */
[----:B-----5:R-:W-:Y:S02]  /*2640*/  HADD2.F32 R34, -RZ, R34.H0_H0 ;  /* 0x20000022ff227230 */ /* 0x020fe40000004100 */
[----:B----4-:R-:W-:-:S03]  /*2650*/  HADD2.F32 R33, -RZ, R33.H0_H0 ;  /* 0x20000021ff217230 */ /* 0x010fc60000004100 */
[----:B------:R-:W-:Y:S02]  /*2660*/  FADD R29, R34, -R29 ;  /* 0x8000001d221d7221 */ /* 0x000fe40000000000 */
[----:B------:R-:W2:Y:S01]  /*2670*/  LDG.E.U16 R34, desc[UR16][R22.64+0x6] ;  /* 0x0000061016227981 */ /* 0x000ea2000c1e1500 */
[----:B------:R-:W-:Y:S01]  /*2680*/  FADD R33, R33, -R28 ;  /* 0x8000001c21217221 */ /* 0x000fe20000000000 */
[----:B------:R-:W-:Y:S02]  /*2690*/  FFMA R28, R29, R29, R30 ;  /* 0x0000001d1d1c7223 */ /* 0x000fe4000000001e */
[----:B------:R-:W3:Y:S04]  /*26a0*/  LDG.E.U16 R30, desc[UR16][R24.64+0x6] ;  /* 0x00000610181e7981 */ /* 0x000ee8000c1e1500 */
[----:B------:R-:W4:Y:S01]  /*26b0*/  LDG.E.U16 R29, desc[UR16][R22.64+0x8] ;  /* 0x00000810161d7981 */ /* 0x000f22000c1e1500 */
[----:B------:R-:W-:Y:S01]  /*26c0*/  FFMA R28, R33, R33, R28 ;  /* 0x00000021211c7223 */ /* 0x000fe2000000001c */
[----:B------:R-:W-:-:S02]  /*26d0*/  HADD2.F32 R35, -RZ, R35.H0_H0 ;  /* 0x20000023ff237230 */ /* 0x000fc40000004100 */
[----:B--2---:R-:W-:Y:S02]  /*26e0*/  HADD2.F32 R33, -RZ, R34.H0_H0 ;  /* 0x20000022ff217230 */ /* 0x004fe40000004100 */
[----:B------:R-:W2:Y:S01]  /*26f0*/  LDG.E.U16 R34, desc[UR16][R24.64+0xc] ;  /* 0x00000c1018227981 */ /* 0x000ea2000c1e1500 */
[----:B---3--:R-:W-:-:S05]  /*2700*/  HADD2.F32 R30, -RZ, R30.H0_H0 ;  /* 0x2000001eff1e7230 */ /* 0x008fca0000004100 */
[----:B------:R-:W-:Y:S01]  /*2710*/  FADD R33, R30, -R33 ;  /* 0x800000211e217221 */ /* 0x000fe20000000000 */
[----:B----4-:R-:W-:Y:S02]  /*2720*/  HADD2.F32 R30, -RZ, R29.H0_H0 ;  /* 0x2000001dff1e7230 */ /* 0x010fe40000004100 */
[----:B------:R-:W3:Y:S01]  /*2730*/  LDG.E.U16 R29, desc[UR16][R22.64+0xc] ;  /* 0x00000c10161d7981 */ /* 0x000ee2000c1e1500 */
[----:B------:R-:W-:Y:S02]  /*2740*/  FFMA R28, R33, R33, R28 ;  /* 0x00000021211c7223 */ /* 0x000fe4000000001c */
[----:B------:R-:W-:Y:S01]  /*2750*/  FADD R35, R35, -R30 ;  /* 0x8000001e23237221 */ /* 0x000fe20000000000 */
[----:B------:R-:W4:Y:S04]  /*2760*/  LDG.E.U16 R33, desc[UR16][R22.64+0xa] ;  /* 0x00000a1016217981 */ /* 0x000f28000c1e1500 */
[----:B------:R-:W5:Y:S01]  /*2770*/  LDG.E.U16 R30, desc[UR16][R24.64+0xa] ;  /* 0x00000a10181e7981 */ /* 0x000f62000c1e1500 */
[----:B------:R-:W-:Y:S01]  /*2780*/  FFMA R28, R35, R35, R28 ;  /* 0x00000023231c7223 */ /* 0x000fe2000000001c */
[----:B--2---:R-:W-:-:S02]  /*2790*/  HADD2.F32 R34, -RZ, R34.H0_H0 ;  /* 0x20000022ff227230 */ /* 0x004fc40000004100 */
[----:B---3--:R-:W-:Y:S02]  /*27a0*/  HADD2.F32 R29, -RZ, R29.H0_H0 ;  /* 0x2000001dff1d7230 */ /* 0x008fe40000004100 */
[----:B----4-:R-:W-:Y:S02]  /*27b0*/  HADD2.F32 R33, -RZ, R33.H0_H0 ;  /* 0x20000021ff217230 */ /* 0x010fe40000004100 */
[----:B-----5:R-:W-:Y:S02]  /*27c0*/  HADD2.F32 R30, -RZ, R30.H0_H0 ;  /* 0x2000001eff1e7230 */ /* 0x020fe40000004100 */
[----:B------:R-:W-:Y:S02]  /*27d0*/  FADD R29, R34, -R29 ;  /* 0x8000001d221d7221 */ /* 0x000fe40000000000 */
[----:B------:R-:W2:Y:S01]  /*27e0*/  LDG.E.U16 R34, desc[UR16][R24.64+0x10] ;  /* 0x0000101018227981 */ /* 0x000ea2000c1e1500 */
[----:B------:R-:W-:-:S03]  /*27f0*/  FADD R33, R30, -R33 ;  /* 0x800000211e217221 */ /* 0x000fc60000000000 */
[----:B------:R-:W3:Y:S01]  /*2800*/  LDG.E.U16 R30, desc[UR16][R24.64+0xe] ;  /* 0x00000e10181e7981 */ /* 0x000ee2000c1e1500 */
[----:B------:R-:W-:-:S03]  /*2810*/  FFMA R28, R33, R33, R28 ;  /* 0x00000021211c7223 */ /* 0x000fc6000000001c */
[----:B------:R-:W4:Y:S01]  /*2820*/  LDG.E.U16 R33, desc[UR16][R22.64+0xe] ;  /* 0x00000e1016217981 */ /* 0x000f22000c1e1500 */
[----:B------:R-:W-:-:S03]  /*2830*/  FFMA R28, R29, R29, R28 ;  /* 0x0000001d1d1c7223 */ /* 0x000fc6000000001c */
[----:B------:R-:W5:Y:S01]  /*2840*/  LDG.E.U16 R29, desc[UR16][R22.64+0x10] ;  /* 0x00001010161d7981 */ /* 0x000f62000c1e1500 */
[----:B--2---:R-:W-:Y:S02]  /*2850*/  HADD2.F32 R34, -RZ, R34.H0_H0 ;  /* 0x20000022ff227230 */ /* 0x004fe40000004100 */
[----:B---3--:R-:W-:Y:S02]  /*2860*/  HADD2.F32 R30, -RZ, R30.H0_H0 ;  /* 0x2000001eff1e7230 */ /* 0x008fe40000004100 */
[----:B----4-:R-:W-:Y:S02]  /*2870*/  HADD2.F32 R33, -RZ, R33.H0_H0 ;  /* 0x20000021ff217230 */ /* 0x010fe40000004100 */
[----:B-----5:R-:W-:-:S03]  /*2880*/  HADD2.F32 R29, -RZ, R29.H0_H0 ;  /* 0x2000001dff1d7230 */ /* 0x020fc60000004100 */
[----:B------:R-:W-:Y:S02]  /*2890*/  FADD R33, R30, -R33 ;  /* 0x800000211e217221 */ /* 0x000fe40000000000 */
[----:B------:R-:W2:Y:S01]  /*28a0*/  LDG.E.U16 R30, desc[UR16][R24.64+0x12] ;  /* 0x00001210181e7981 */ /* 0x000ea2000c1e1500 */
[----:B------:R-:W-:Y:S01]  /*28b0*/  FADD R29, R34, -R29 ;  /* 0x8000001d221d7221 */ /* 0x000fe20000000000 */
[----:B------:R-:W-:Y:S02]  /*28c0*/  FFMA R28, R33, R33, R28 ;  /* 0x00000021211c7223 */ /* 0x000fe4000000001c */
[----:B------:R-:W3:Y:S04]  /*28d0*/  LDG.E.U16 R34, desc[UR16][R24.64+0x14] ;  /* 0x0000141018227981 */ /* 0x000ee8000c1e1500 */
        /* <DEDUP_REMOVED lines=20> */
[----:B------:R-:W-:Y:S02]  /*2a20*/  FADD R35, R34, -R29 ;  /* 0x8000001d22237221 */ /* 0x000fe40000000000 */
[----:B------:R-:W-:Y:S01]  /*2a30*/  FFMA R30, R33, R33, R28 ;  /* 0x00000021211e7223 */ /* 0x000fe2000000001c */
[----:B------:R-:W2:Y:S04]  /*2a40*/  LDG.E.U16 R29, desc[UR16][R22.64+0x1a] ;  /* 0x00001a10161d7981 */ /* 0x000ea8000c1e1500 */
[----:B------:R-:W3:Y:S01]  /*2a50*/  LDG.E.U16 R28, desc[UR16][R24.64+0x1a] ;  /* 0x00001a10181c7981 */ /* 0x000ee2000c1e1500 */
[----:B------:R-:W-:-:S03]  /*2a60*/  FFMA R30, R35, R35, R30 ;  /* 0x00000023231e7223 */ /* 0x000fc6000000001e */
[----:B------:R-:W4:Y:S04]  /*2a70*/  LDG.E.U16 R33, desc[UR16][R24.64+0x1c] ;  /* 0x00001c1018217981 */ /* 0x000f28000c1e1500 */
[----:B------:R-:W5:Y:S04]  /*2a80*/  LDG.E.U16 R35, desc[UR16][R22.64+0x1c] ;  /* 0x00001c1016237981 */ /* 0x000f68000c1e1500 */
[----:B------:R-:W5:Y:S01]  /*2a90*/  LDG.E.U16 R34, desc[UR16][R24.64+0x1e] ;  /* 0x00001e1018227981 */ /* 0x000f62000c1e1500 */
[----:B------:R-:W-:-:S04]  /*2aa0*/  IADD3 R32, PT, PT, R32, 0x2, RZ ;  /* 0x0000000220207810 */ /* 0x000fc80007ffe0ff */
        /* <DEDUP_REMOVED lines=8> */
[----:B------:R-:W-:Y:S02]  /*2b30*/  HADD2.F32 R34, -RZ, R34.H0_H0 ;  /* 0x20000022ff227230 */ /* 0x000fe40000004100 */
[----:B------:R-:W-:-:S03]  /*2b40*/  FADD R33, R33, -R28 ;  /* 0x8000001c21217221 */ /* 0x000fc60000000000 */
[----:B------:R-:W-:Y:S01]  /*2b50*/  FADD R35, R34, -R35 ;  /* 0x8000002322237221 */ /* 0x000fe20000000000 */
[----:B------:R-:W-:-:S04]  /*2b60*/  FFMA R30, R33, R33, R30 ;  /* 0x00000021211e7223 */ /* 0x000fc8000000001e */
[----:B------:R-:W-:Y:S01]  /*2b70*/  FFMA R30, R35, R35, R30 ;  /* 0x00000023231e7223 */ /* 0x000fe2000000001e */
[----:B------:R-:W-:Y:S06]  /*2b80*/  @P0 BRA `(.L_x_99) ;  /* 0xfffffff800480947 */ /* 0x000fec000383ffff */
[----:B------:R-:W-:Y:S05]  /*2b90*/  BSYNC.RECONVERGENT B2 ;  /* 0x0000000000027941 */ /* 0x000fea0003800200 */
.L_x_98:
[----:B------:R-:W-:-:S06]  /*2ba0*/  USHF.L.U32 UR4, UR13, 0x3, URZ ;  /* 0x000000030d047899 */ /* 0x000fcc00080006ff */
[----:B------:R-:W-:-:S07]  /*2bb0*/  MOV R28, UR4 ;  /* 0x00000004001c7c02 */ /* 0x000fce0008000f00 */
.L_x_97:
[----:B------:R-:W-:-:S09]  /*2bc0*/  UISETP.NE.AND UP0, UPT, UR21, URZ, UPT ;  /* 0x000000ff1500728c */ /* 0x000fd2000bf05270 */
[----:B------:R-:W-:Y:S05]  /*2bd0*/  BRA.U !UP0, `(.L_x_100) ;  /* 0x0000000108e87547 */ /* 0x000fea000b800000 */
[----:B------:R-:W1:Y:S01]  /*2be0*/  LDC.64 R22, c[0x0][0x3a0] ;  /* 0x0000e800ff167b82 */ /* 0x000e620000000a00 */
[----:B------:R-:W-:Y:S01]  /*2bf0*/  IADD3 R25, PT, PT, R31, R28, RZ ;  /* 0x0000001c1f197210 */ /* 0x000fe20007ffe0ff */
[----:B------:R-:W2:Y:S01]  /*2c00*/  LDCU.64 UR6, c[0x0][0x3a0] ;  /* 0x00007400ff0677ac */ /* 0x000ea20008000a00 */
[----:B------:R-:W-:-:S03]  /*2c10*/  MOV R29, 0x2 ;  /* 0x00000002001d7802 */ /* 0x000fc60000000f00 */
[----:B-1----:R-:W-:-:S04]  /*2c20*/  IMAD.WIDE.U32 R22, R25, 0x2, R22 ;  /* 0x0000000219167825 */ /* 0x002fc800078e0016 */
[----:B------:R-:W-:Y:S02]  /*2c30*/  IMAD.WIDE.U32 R24, R28, R29, UR8 ;  /* 0x000000081c187e25 */ /* 0x000fe4000f8e001d */
[----:B------:R-:W3:Y:S04]  /*2c40*/  LDG.E.U16 R22, desc[UR16][R22.64] ;  /* 0x0000001016167981 */ /* 0x000ee8000c1e1500 */
[----:B------:R-:W4:Y:S01]  /*2c50*/  LDG.E.U16 R32, desc[UR16][R24.64] ;  /* 0x0000001018207981 */ /* 0x000f22000c1e1500 */
[----:B------:R-:W-:-:S04]  /*2c60*/  IADD3 R31, P0, PT, R31, R28, RZ ;  /* 0x0000001c1f1f7210 */ /* 0x000fc80007f1e0ff */
[----:B------:R-:W-:Y:S01]  /*2c70*/  IADD3.X R34, PT, PT, RZ, RZ, RZ, P0, !PT ;  /* 0x000000ffff227210 */ /* 0x000fe200007fe4ff */
[----:B------:R-:W5:Y:S01]  /*2c80*/  LDG.E.U16 R23, desc[UR16][R24.64+0x4] ;  /* 0x0000041018177981 */ /* 0x000f62000c1e1500 */
[----:B--2---:R-:W-:-:S04]  /*2c90*/  LEA R28, P0, R31, UR6, 0x1 ;  /* 0x000000061f1c7c11 */ /* 0x004fc8000f8008ff */
[----:B------:R-:W-:Y:S02]  /*2ca0*/  LEA.HI.X R29, R31, UR7, R34, 0x1, P0 ;  /* 0x000000071f1d7c11 */ /* 0x000fe400080f0c22 */
[----:B------:R-:W2:Y:S04]  /*2cb0*/  LDG.E.U16 R31, desc[UR16][R24.64+0x2] ;  /* 0x00000210181f7981 */ /* 0x000ea8000c1e1500 */
[----:B------:R-:W5:Y:S01]  /*2cc0*/  LDG.E.U16 R36, desc[UR16][R28.64+0xe] ;  /* 0x00000e101c247981 */ /* 0x000f62000c1e1500 */
[----:B---3--:R-:W-:-:S03]  /*2cd0*/  HADD2.F32 R34, -RZ, R22.H0_H0 ;  /* 0x20000016ff227230 */ /* 0x008fc60000004100 */
[----:B------:R-:W3:Y:S01]  /*2ce0*/  LDG.E.U16 R22, desc[UR16][R28.64+0x4] ;  /* 0x000004101c167981 */ /* 0x000ee2000c1e1500 */
[----:B----4-:R-:W-:-:S03]  /*2cf0*/  HADD2.F32 R33, -RZ, R32.H0_H0 ;  /* 0x20000020ff217230 */ /* 0x010fc60000004100 */
[----:B------:R-:W4:Y:S02]  /*2d00*/  LDG.E.U16 R32, desc[UR16][R28.64+0x2] ;  /* 0x000002101c207981 */ /* 0x000f24000c1e1500 */
[----:B------:R-:W-:-:S04]  /*2d10*/  FADD R33, R33, -R34 ;  /* 0x8000002221217221 */ /* 0x000fc80000000000 */
[----:B------:R-:W-:Y:S02]  /*2d20*/  FFMA R34, R33, R33, R30 ;  /* 0x0000002121227223 */ /* 0x000fe4000000001e */
[----:B------:R-:W3:Y:S04]  /*2d30*/  LDG.E.U16 R33, desc[UR16][R24.64+0x6] ;  /* 0x0000061018217981 */ /* 0x000ee8000c1e1500 */
[----:B------:R-:W3:Y:S01]  /*2d40*/  LDG.E.U16 R30, desc[UR16][R28.64+0x6] ;  /* 0x000006101c1e7981 */ /* 0x000ee2000c1e1500 */
[----:B--2---:R-:W-:Y:S02]  /*2d50*/  HADD2.F32 R31, -RZ, R31.H0_H0 ;  /* 0x2000001fff1f7230 */ /* 0x004fe40000004100 */
[----:B-----5:R-:W-:Y:S02]  /*2d60*/  HADD2.F32 R23, -RZ, R23.H0_H0 ;  /* 0x20000017ff177230 */ /* 0x020fe40000004100 */
[----:B----4-:R-:W-:-:S02]  /*2d70*/  HADD2.F32 R32, -RZ, R32.H0_H0 ;  /* 0x20000020ff207230 */ /* 0x010fc40000004100 */
[----:B---3--:R-:W-:-:S03]  /*2d80*/  HADD2.F32 R22, -RZ, R22.H0_H0 ;  /* 0x20000016ff167230 */ /* 0x008fc60000004100 */
[----:B------:R-:W-:Y:S02]  /*2d90*/  FADD R31, R31, -R32 ;  /* 0x800000201f1f7221 */ /* 0x000fe40000000000 */
[----:B------:R-:W2:Y:S02]  /*2da0*/  LDG.E.U16 R32, desc[UR16][R24.64+0xc] ;  /* 0x00000c1018207981 */ /* 0x000ea4000c1e1500 */
[----:B------:R-:W-:Y:S01]  /*2db0*/  FFMA R34, R31, R31, R34 ;  /* 0x0000001f1f227223 */ /* 0x000fe20000000022 */
[----:B------:R-:W-:Y:S01]  /*2dc0*/  FADD R31, R23, -R22 ;  /* 0x80000016171f7221 */ /* 0x000fe20000000000 */
[----:B------:R-:W-:Y:S01]  /*2dd0*/  HADD2.F32 R33, -RZ, R33.H0_H0 ;  /* 0x20000021ff217230 */ /* 0x000fe20000004100 */
[----:B------:R-:W3:Y:S01]  /*2de0*/  LDG.E.U16 R22, desc[UR16][R24.64+0x8] ;  /* 0x0000081018167981 */ /* 0x000ee2000c1e1500 */
[----:B------:R-:W-:Y:S02]  /*2df0*/  HADD2.F32 R30, -RZ, R30.H0_H0 ;  /* 0x2000001eff1e7230 */ /* 0x000fe40000004100 */
[----:B------:R-:W-:Y:S01]  /*2e00*/  FFMA R34, R31, R31, R34 ;  /* 0x0000001f1f227223 */ /* 0x000fe20000000022 */
[----:B------:R-:W4:Y:S02]  /*2e10*/  LDG.E.U16 R23, desc[UR16][R28.64+0x8] ;  /* 0x000008101c177981 */ /* 0x000f24000c1e1500 */
[----:B------:R-:W-:-:S02]  /*2e20*/  FADD R35, R33, -R30 ;  /* 0x8000001e21237221 */ /* 0x000fc40000000000 */
[----:B------:R-:W5:Y:S04]  /*2e30*/  LDG.E.U16 R30, desc[UR16][R24.64+0xa] ;  /* 0x00000a10181e7981 */ /* 0x000f68000c1e1500 */
[----:B------:R-:W2:Y:S01]  /*2e40*/  LDG.E.U16 R31, desc[UR16][R28.64+0xa] ;  /* 0x00000a101c1f7981 */ /* 0x000ea2000c1e1500 */
[----:B------:R-:W-:-:S03]  /*2e50*/  FFMA R35, R35, R35, R34 ;  /* 0x0000002323237223 */ /* 0x000fc60000000022 */
[----:B------:R-:W2:Y:S04]  /*2e60*/  LDG.E.U16 R34, desc[UR16][R28.64+0xc] ;  /* 0x00000c101c227981 */ /* 0x000ea8000c1e1500 */
[----:B------:R-:W2:Y:S01]  /*2e70*/  LDG.E.U16 R33, desc[UR16][R24.64+0xe] ;  /* 0x00000e1018217981 */ /* 0x000ea2000c1e1500 */
[----:B------:R-:W-:Y:S02]  /*2e80*/  HADD2.F32 R36, -RZ, R36.H0_H0 ;  /* 0x20000024ff247230 */ /* 0x000fe40000004100 */
[----:B---3--:R-:W-:Y:S02]  /*2e90*/  HADD2.F32 R22, -RZ, R22.H0_H0 ;  /* 0x20000016ff167230 */ /* 0x008fe40000004100 */
[----:B----4-:R-:W-:Y:S02]  /*2ea0*/  HADD2.F32 R23, -RZ, R23.H0_H0 ;  /* 0x20000017ff177230 */ /* 0x010fe40000004100 */
[----:B-----5:R-:W-:-:S03]  /*2eb0*/  HADD2.F32 R30, -RZ, R30.H0_H0 ;  /* 0x2000001eff1e7230 */ /* 0x020fc60000004100 */
[----:B------:R-:W-:Y:S01]  /*2ec0*/  FADD R22, R22, -R23 ;  /* 0x8000001716167221 */ /* 0x000fe20000000000 */
[----:B--2---:R-:W-:-:S03]  /*2ed0*/  HADD2.F32 R31, -RZ, R31.H0_H0 ;  /* 0x2000001fff1f7230 */ /* 0x004fc60000004100 */
[----:B------:R-:W-:Y:S01]  /*2ee0*/  FFMA R35, R22, R22, R35 ;  /* 0x0000001616237223 */ /* 0x000fe20000000023 */
[----:B------:R-:W-:Y:S02]  /*2ef0*/  HADD2.F32 R32, -RZ, R32.H0_H0 ;  /* 0x20000020ff207230 */ /* 0x000fe40000004100 */
[----:B------:R-:W-:Y:S02]  /*2f00*/  HADD2.F32 R23, -RZ, R34.H0_H0 ;  /* 0x20000022ff177230 */ /* 0x000fe40000004100 */
[----:B------:R-:W-:Y:S01]  /*2f10*/  FADD R30, R30, -R31 ;  /* 0x8000001f1e1e7221 */ /* 0x000fe20000000000 */
[----:B------:R-:W-:-:S03]  /*2f20*/  HADD2.F32 R33, -RZ, R33.H0_H0 ;  /* 0x20000021ff217230 */ /* 0x000fc60000004100 */
[----:B------:R-:W-:Y:S01]  /*2f30*/  FFMA R35, R30, R30, R35 ;  /* 0x0000001e1e237223 */ /* 0x000fe20000000023 */
[----:B------:R-:W-:Y:S01]  /*2f40*/  FADD R32, R32, -R23 ;  /* 0x8000001720207221 */ /* 0x000fe20000000000 */
[----:B------:R-:W-:-:S03]  /*2f50*/  FADD R36, R33, -R36 ;  /* 0x8000002421247221 */ /* 0x000fc60000000000 */
[----:B------:R-:W-:-:S04]  /*2f60*/  FFMA R35, R32, R32, R35 ;  /* 0x0000002020237223 */ /* 0x000fc80000000023 */
[----:B------:R-:W-:-:S07]  /*2f70*/  FFMA R30, R36, R36, R35 ;  /* 0x00000024241e7223 */ /* 0x000fce0000000023 */
.L_x_100:
[----:B------:R-:W-:Y:S01]  /*2f80*/  IADD3 R22, PT, PT, R30, -0xd000000, RZ ;  /* 0xf30000001e167810 */ /* 0x000fe20007ffe0ff */
[----:B------:R1:W2:Y:S01]  /*2f90*/  MUFU.RSQ R23, R30 ;  /* 0x0000001e00177308 */ /* 0x0002a20000001400 */
[----:B------:R-:W-:Y:S02]  /*2fa0*/  BSSY.RECONVERGENT B2, `(.L_x_101) ;  /* 0x000000a000027945 */ /* 0x000fe40003800200 */
[----:B------:R-:W-:-:S13]  /*2fb0*/  ISETP.GT.U32.AND P0, PT, R22, 0x727fffff, PT ;  /* 0x727fffff1600780c */ /* 0x000fda0003f04070 */
[----:B-1----:R-:W-:Y:S05]  /*2fc0*/  @!P0 BRA `(.L_x_102) ;  /* 0x00000000000c8947 */ /* 0x002fea0003800000 */
[----:B------:R-:W-:-:S07]  /*2fd0*/  MOV R22, 0x2ff0 ;  /* 0x00002ff000167802 */ /* 0x000fce0000000f00 */
[----:B0-2---:R-:W-:Y:S05]  /*2fe0*/  CALL.REL.NOINC `($__internal_3_$__cuda_sm20_sqrt_rn_f32_slowpath) ;  /* 0x0000008000b87944 */ /* 0x005fea0003c00000 */
[----:B------:R-:W-:Y:S05]  /*2ff0*/  BRA `(.L_x_103) ;  /* 0x0000000000107947 */ /* 0x000fea0003800000 */
.L_x_102:
[C---:B--2---:R-:W-:Y:S01]  /*3000*/  FMUL.FTZ R25, R23.reuse, R30 ;  /* 0x0000001e17197220 */ /* 0x044fe20000410000 */
[----:B------:R-:W-:-:S03]  /*3010*/  FMUL.FTZ R22, R23, 0.5 ;  /* 0x3f00000017167820 */ /* 0x000fc60000410000 */
[----:B------:R-:W-:-:S04]  /*3020*/  FFMA R30, -R25, R25, R30 ;  /* 0x00000019191e7223 */ /* 0x000fc8000000011e */
[----:B------:R-:W-:-:S07]  /*3030*/  FFMA R25, R30, R22, R25 ;  /* 0x000000161e197223 */ /* 0x000fce0000000019 */
.L_x_103:
[----:B------:R-:W-:Y:S05]  /*3040*/  BSYNC.RECONVERGENT B2 ;  /* 0x0000000000027941 */ /* 0x000fea0003800200 */
.L_x_101:
[----:B------:R-:W-:-:S13]  /*3050*/  FSETP.GEU.AND P0, PT, R25, R11, PT ;  /* 0x0000000b1900720b */ /* 0x000fda0003f0e000 */
[----:B------:R-:W-:Y:S05]  /*3060*/  @!P0 BRA `(.L_x_104) ;  /* 0x0000008000488947 */ /* 0x000fea0003800000 */
[----:B------:R-:W-:Y:S02]  /*3070*/  FSETP.GEU.AND P0, PT, R25, R14, PT ;  /* 0x0000000e1900720b */ /* 0x000fe40003f0e000 */
[----:B------:R-:W-:-:S13]  /*3080*/  ISETP.LT.AND P2, PT, R13, R10, PT ;  /* 0x0000000a0d00720c */ /* 0x000fda0003f41270 */
[----:B------:R-:W-:Y:S05]  /*3090*/  @!P0 BRA P2, `(.L_x_105) ;  /* 0x0000008000388947 */ /* 0x000fea0001000000 */
.L_x_96:
[----:B------:R-:W-:Y:S05]  /*30a0*/  BSYNC.RECONVERGENT B1 ;  /* 0x0000000000017941 */ /* 0x000fea0003800200 */
.L_x_95:
[----:B------:R-:W-:-:S04]  /*30b0*/  IADD3 R27, PT, PT, R27, UR19, RZ ;  /* 0x000000131b1b7c10 */ /* 0x000fc8000fffe0ff */
[----:B------:R-:W-:-:S13]  /*30c0*/  ISETP.GE.AND P0, PT, R27, R15, PT ;  /* 0x0000000f1b00720c */ /* 0x000fda0003f06270 */
[----:B------:R-:W-:Y:S05]  /*30d0*/  @!P0 BRA `(.L_x_106) ;  /* 0xfffffff000888947 */ /* 0x000fea000383ffff */
[----:B------:R-:W-:Y:S05]  /*30e0*/  BSYNC B0 ;  /* 0x0000000000007941 */ /* 0x000fea0003800000 */
.L_x_94:
[----:B------:R-:W-:Y:S05]  /*30f0*/  BRA `(.L_x_91) ;  /* 0x0000002c00f07947 */ /* 0x000fea0003800000 */
.L_x_93:
[----:B------:R-:W-:Y:S01]  /*3100*/  BSSY B0, `(.L_x_107) ;  /* 0x00001b9000007945 */ /* 0x000fe20003800000 */
[----:B------:R-:W-:-:S07]  /*3110*/  MOV R27, R0 ;  /* 0x00000000001b7202 */ /* 0x000fce0000000f00 */
.L_x_122:
        /* <DEDUP_REMOVED lines=26> */
[----:B------:R-:W-:Y:S01]  /*32c0*/  BSSY.RECONVERGENT B2, `(.L_x_111) ;  /* 0x0000069000027945 */ /* 0x000fe20003800200 */
[----:B------:R-:W-:-:S07]  /*32d0*/  CS2R R30, SRZ ;  /* 0x00000000001e7805 */ /* 0x000fce000001ff00 */
.L_x_112:
        /* <DEDUP_REMOVED lines=8> */
[----:B------:R-:W5:Y:S01]  /*3360*/  LDG.E.U16 R36, desc[UR16][R22.64+0x1e] ;  /* 0x00001e1016247981 */ /* 0x000f62000c1e1500 */
[----:B--2---:R-:W-:-:S02]  /*3370*/  HADD2.F32 R34, -RZ, R34.H0_H0 ;  /* 0x20000022ff227230 */ /* 0x004fc40000004100 */
[----:B---3--:R-:W-:Y:S02]  /*3380*/  HADD2.F32 R35, -RZ, R35.H0_H0 ;  /* 0x20000023ff237230 */ /* 0x008fe40000004100 */
[----:B----4-:R-:W-:-:S03]  /*3390*/  HADD2.F32 R33, -RZ, R33.H0_H0 ;  /* 0x20000021ff217230 */ /* 0x010fc60000004100 */
[----:B------:R-:W-:Y:S02]  /*33a0*/  FADD R35, R34, -R35 ;  /* 0x8000002322237221 */ /* 0x000fe40000000000 */
[----:B------:R-:W2:Y:S01]  /*33b0*/  LDG.E.U16 R34, desc[UR16][R24.64+0x6] ;  /* 0x0000061018227981 */ /* 0x000ea2000c1e1500 */
[----:B-----5:R-:W-:-:S05]  /*33c0*/  HADD2.F32 R32, -RZ, R32.H0_H0 ;  /* 0x20000020ff207230 */ /* 0x020fca0000004100 */
        /* <DEDUP_REMOVED lines=11> */
[----:B------:R-:W2:Y:S02]  /*3480*/  LDG.E.U16 R30, desc[UR16][R22.64+0x8] ;  /* 0x00000810161e7981 */ /* 0x000ea4000c1e1500 */
[----:B------:R-:W-:Y:S01]  /*3490*/  FFMA R32, R35, R35, R32 ;  /* 0x0000002323207223 */ /* 0x000fe20000000020 */
[----:B------:R-:W-:Y:S01]  /*34a0*/  FADD R33, R34, -R33 ;  /* 0x8000002122217221 */ /* 0x000fe20000000000 */
[----:B------:R-:W3:Y:S03]  /*34b0*/  LDG.E.U16 R35, desc[UR16][R24.64+0x8] ;  /* 0x0000081018237981 */ /* 0x000ee6000c1e1500 */
[----:B------:R-:W-:Y:S01]  /*34c0*/  FFMA R32, R33, R33, R32 ;  /* 0x0000002121207223 */ /* 0x000fe20000000020 */
[----:B------:R-:W4:Y:S04]  /*34d0*/  LDG.E.U16 R34, desc[UR16][R24.64+0xa] ;  /* 0x00000a1018227981 */ /* 0x000f28000c1e1500 */
[----:B------:R-:W5:Y:S01]  /*34e0*/  LDG.E.U16 R33, desc[UR16][R22.64+0xa] ;  /* 0x00000a1016217981 */ /* 0x000f62000c1e1500 */
[----:B--2---:R-:W-:-:S02]  /*34f0*/  HADD2.F32 R30, -RZ, R30.H0_H0 ;  /* 0x2000001eff1e7230 */ /* 0x004fc40000004100 */
[----:B---3--:R-:W-:Y:S02]  /*3500*/  HADD2.F32 R35, -RZ, R35.H0_H0 ;  /* 0x20000023ff237230 */ /* 0x008fe40000004100 */
[----:B----4-:R-:W-:-:S03]  /*3510*/  HADD2.F32 R34, -RZ, R34.H0_H0 ;  /* 0x20000022ff227230 */ /* 0x010fc60000004100 */
[----:B------:R-:W-:Y:S02]  /*3520*/  FADD R35, R35, -R30 ;  /* 0x8000001e23237221 */ /* 0x000fe40000000000 */
[----:B------:R-:W2:Y:S01]  /*3530*/  LDG.E.U16 R30, desc[UR16][R22.64+0xc] ;  /* 0x00000c10161e7981 */ /* 0x000ea2000c1e1500 */
[----:B-----5:R-:W-:Y:S02]  /*3540*/  HADD2.F32 R33, -RZ, R33.H0_H0 ;  /* 0x20000021ff217230 */ /* 0x020fe40000004100 */
[----:B------:R-:W-:Y:S02]  /*3550*/  FFMA R32, R35, R35, R32 ;  /* 0x0000002323207223 */ /* 0x000fe40000000020 */
[----:B------:R-:W3:Y:S01]  /*3560*/  LDG.E.U16 R35, desc[UR16][R24.64+0xc] ;  /* 0x00000c1018237981 */ /* 0x000ee2000c1e1500 */
[----:B------:R-:W-:-:S03]  /*3570*/  FADD R33, R34, -R33 ;  /* 0x8000002122217221 */ /* 0x000fc60000000000 */
[----:B------:R-:W4:Y:S01]  /*3580*/  LDG.E.U16 R34, desc[UR16][R24.64+0xe] ;  /* 0x00000e1018227981 */ /* 0x000f22000c1e1500 */
[----:B------:R-:W-:-:S03]  /*3590*/  FFMA R32, R33, R33, R32 ;  /* 0x0000002121207223 */ /* 0x000fc60000000020 */
[----:B------:R-:W5:Y:S01]  /*35a0*/  LDG.E.U16 R33, desc[UR16][R22.64+0xe] ;  /* 0x00000e1016217981 */ /* 0x000f62000c1e1500 */
[----:B--2---:R-:W-:Y:S02]  /*35b0*/  HADD2.F32 R30, -RZ, R30.H0_H0 ;  /* 0x2000001eff1e7230 */ /* 0x004fe40000004100 */
        /* <DEDUP_REMOVED lines=36> */
[----:B---3--:R-:W-:-:S05]  /*3800*/  HADD2.F32 R35, -RZ, R35.H0_H0 ;  /* 0x20000023ff237230 */ /* 0x008fca0000004100 */
[----:B------:R-:W-:Y:S01]  /*3810*/  FADD R35, R35, -R30 ;  /* 0x8000001e23237221 */ /* 0x000fe20000000000 */
[----:B----4-:R-:W-:Y:S02]  /*3820*/  HADD2.F32 R30, -RZ, R34.H0_H0 ;  /* 0x20000022ff1e7230 */ /* 0x010fe40000004100 */
[----:B-----5:R-:W-:Y:S02]  /*3830*/  HADD2.F32 R33, -RZ, R33.H0_H0 ;  /* 0x20000021ff217230 */ /* 0x020fe40000004100 */
[----:B------:R-:W-:Y:S01]  /*3840*/  FFMA R35, R35, R35, R32 ;  /* 0x0000002323237223 */ /* 0x000fe20000000020 */
[----:B------:R-:W2:Y:S02]  /*3850*/  LDG.E.U16 R34, desc[UR16][R24.64+0x1e] ;  /* 0x00001e1018227981 */ /* 0x000ea4000c1e1500 */
[----:B------:R-:W-:Y:S02]  /*3860*/  FADD R30, R30, -R33 ;  /* 0x800000211e1e7221 */ /* 0x000fe40000000000 */
[----:B------:R-:W3:Y:S04]  /*3870*/  LDG.E.U16 R32, desc[UR16][R24.64+0x1c] ;  /* 0x00001c1018207981 */ /* 0x000ee8000c1e1500 */
[----:B------:R-:W4:Y:S01]  /*3880*/  LDG.E.U16 R33, desc[UR16][R22.64+0x1c] ;  /* 0x00001c1016217981 */ /* 0x000f22000c1e1500 */
[----:B------:R-:W-:-:S04]  /*3890*/  IADD3 R31, PT, PT, R31, 0x2, RZ ;  /* 0x000000021f1f7810 */ /* 0x000fc80007ffe0ff */
[----:B------:R-:W-:Y:S01]  /*38a0*/  ISETP.NE.AND P0, PT, R31, UR13, PT ;  /* 0x0000000d1f007c0c */ /* 0x000fe2000bf05270 */
[----:B------:R-:W-:Y:S02]  /*38b0*/  HADD2.F32 R37, -RZ, R36.H0_H0 ;  /* 0x20000024ff257230 */ /* 0x000fe40000004100 */
[----:B------:R-:W-:Y:S01]  /*38c0*/  FFMA R35, R30, R30, R35 ;  /* 0x0000001e1e237223 */ /* 0x000fe20000000023 */
[----:B--2---:R-:W-:Y:S02]  /*38d0*/  HADD2.F32 R34, -RZ, R34.H0_H0 ;  /* 0x20000022ff227230 */ /* 0x004fe40000004100 */
[----:B---3--:R-:W-:Y:S02]  /*38e0*/  HADD2.F32 R32, -RZ, R32.H0_H0 ;  /* 0x20000020ff207230 */ /* 0x008fe40000004100 */
[----:B----4-:R-:W-:Y:S02]  /*38f0*/  HADD2.F32 R33, -RZ, R33.H0_H0 ;  /* 0x20000021ff217230 */ /* 0x010fe40000004100 */
[----:B------:R-:W-:-:S03]  /*3900*/  FADD R34, R34, -R37 ;  /* 0x8000002522227221 */ /* 0x000fc60000000000 */
[----:B------:R-:W-:-:S04]  /*3910*/  FADD R32, R32, -R33 ;  /* 0x8000002120207221 */ /* 0x000fc80000000000 */
[----:B------:R-:W-:-:S04]  /*3920*/  FFMA R35, R32, R32, R35 ;  /* 0x0000002020237223 */ /* 0x000fc80000000023 */
[----:B------:R-:W-:Y:S01]  /*3930*/  FFMA R30, R34, R34, R35 ;  /* 0x00000022221e7223 */ /* 0x000fe20000000023 */
[----:B------:R-:W-:Y:S06]  /*3940*/  @P0 BRA `(.L_x_112) ;  /* 0xfffffff800640947 */ /* 0x000fec000383ffff */
[----:B------:R-:W-:Y:S05]  /*3950*/  BSYNC.RECONVERGENT B2 ;  /* 0x0000000000027941 */ /* 0x000fea0003800200 */
.L_x_111:
[----:B------:R-:W-:Y:S01]  /*3960*/  USHF.L.U32 UR6, UR13, 0x3, URZ ;  /* 0x000000030d067899 */ /* 0x000fe200080006ff */
[----:B------:R-:W-:Y:S02]  /*3970*/  UMOV UR7, URZ ;  /* 0x000000ff00077c82 */ /* 0x000fe40008000000 */
[----:B------:R-:W-:-:S03]  /*3980*/  MOV R23, UR7 ;  /* 0x0000000700177c02 */ /* 0x000fc60008000f00 */
[----:B------:R-:W-:-:S07]  /*3990*/  MOV R22, UR6 ;  /* 0x0000000600167c02 */ /* 0x000fce0008000f00 */
.L_x_110:
        /* <DEDUP_REMOVED lines=16> */
[----:B------:R-:W2:Y:S02]  /*3aa0*/  LDG.E.U16 R32, desc[UR16][R24.64+0x2] ;  /* 0x0000021018207981 */ /* 0x000ea4000c1e1500 */
[----:B------:R-:W-:Y:S02]  /*3ab0*/  FFMA R30, R31, R31, R30 ;  /* 0x0000001f1f1e7223 */ /* 0x000fe4000000001e */
[----:B------:R-:W3:Y:S01]  /*3ac0*/  LDG.E.U16 R31, desc[UR16][R22.64+0x4] ;  /* 0x00000410161f7981 */ /* 0x000ee2000c1e1500 */
[----:B----4-:R-:W-:Y:S02]  /*3ad0*/  HADD2.F32 R33, -RZ, R33.H0_H0 ;  /* 0x20000021ff217230 */ /* 0x010fe40000004100 */
[----:B-----5:R-:W-:Y:S02]  /*3ae0*/  HADD2.F32 R34, -RZ, R34.H0_H0 ;  /* 0x20000022ff227230 */ /* 0x020fe40000004100 */
[----:B--2---:R-:W-:-:S02]  /*3af0*/  HADD2.F32 R32, -RZ, R32.H0_H0 ;  /* 0x20000020ff207230 */ /* 0x004fc40000004100 */
[----:B---3--:R-:W-:-:S03]  /*3b00*/  HADD2.F32 R31, -RZ, R31.H0_H0 ;  /* 0x2000001fff1f7230 */ /* 0x008fc60000004100 */
        /* <DEDUP_REMOVED lines=19> */
[----:B------:R-:W5:Y:S04]  /*3c40*/  LDG.E.U16 R35, desc[UR16][R22.64+0xc] ;  /* 0x00000c1016237981 */ /* 0x000f68000c1e1500 */
[----:B------:R-:W5:Y:S01]  /*3c50*/  LDG.E.U16 R33, desc[UR16][R24.64+0xe] ;  /* 0x00000e1018217981 */ /* 0x000f62000c1e1500 */
[----:B------:R-:W-:Y:S02]  /*3c60*/  HADD2.F32 R36, -RZ, R36.H0_H0 ;  /* 0x20000024ff247230 */ /* 0x000fe40000004100 */
[----:B--2---:R-:W-:Y:S02]  /*3c70*/  HADD2.F32 R32, -RZ, R32.H0_H0 ;  /* 0x20000020ff207230 */ /* 0x004fe40000004100 */
[----:B---3--:R-:W-:Y:S02]  /*3c80*/  HADD2.F32 R31, -RZ, R31.H0_H0 ;  /* 0x2000001fff1f7230 */ /* 0x008fe40000004100 */
[----:B----4-:R-:W-:-:S02]  /*3c90*/  HADD2.F32 R30, -RZ, R30.H0_H0 ;  /* 0x2000001eff1e7230 */ /* 0x010fc40000004100 */
[----:B-----5:R-:W-:-:S03]  /*3ca0*/  HADD2.F32 R35, -RZ, R35.H0_H0 ;  /* 0x20000023ff237230 */ /* 0x020fc60000004100 */
[----:B------:R-:W-:Y:S01]  /*3cb0*/  FADD R31, R30, -R31 ;  /* 0x8000001f1e1f7221 */ /* 0x000fe20000000000 */
[----:B------:R-:W-:-:S03]  /*3cc0*/  HADD2.F32 R33, -RZ, R33.H0_H0 ;  /* 0x20000021ff217230 */ /* 0x000fc60000004100 */
[----:B------:R-:W-:Y:S01]  /*3cd0*/  FFMA R34, R31, R31, R34 ;  /* 0x0000001f1f227223 */ /* 0x000fe20000000022 */
[----:B------:R-:W-:Y:S01]  /*3ce0*/  FADD R35, R32, -R35 ;  /* 0x8000002320237221 */ /* 0x000fe20000000000 */
[----:B------:R-:W-:-:S03]  /*3cf0*/  FADD R33, R33, -R36 ;  /* 0x8000002421217221 */ /* 0x000fc60000000000 */
[----:B------:R-:W-:-:S04]  /*3d00*/  FFMA R34, R35, R35, R34 ;  /* 0x0000002323227223 */ /* 0x000fc80000000022 */
[----:B------:R-:W-:-:S07]  /*3d10*/  FFMA R30, R33, R33, R34 ;  /* 0x00000021211e7223 */ /* 0x000fce0000000022 */
.L_x_113:
[----:B------:R-:W-:Y:S01]  /*3d20*/  UISETP.GE.U32.AND UP0, UPT, UR14, 0xf, UPT ;  /* 0x0000000f0e00788c */ /* 0x000fe2000bf06070 */
[----:B------:R-:W-:-:S08]  /*3d30*/  MOV R31, UR11 ;  /* 0x0000000b001f7c02 */ /* 0x000fd00008000f00 */
[----:B------:R-:W-:Y:S05]  /*3d40*/  BRA.U !UP0, `(.L_x_114) ;  /* 0x0000000508ac7547 */ /* 0x000fea000b800000 */
[----:B------:R-:W-:Y:S01]  /*3d50*/  HFMA2 R32, -RZ, RZ, 0, 0 ;  /* 0x00000000ff207431 */ /* 0x000fe200000001ff */
[----:B------:R-:W-:Y:S01]  /*3d60*/  BSSY.RECONVERGENT B2, `(.L_x_114) ;  /* 0x0000069000027945 */ /* 0x000fe20003800200 */
[----:B------:R-:W-:-:S07]  /*3d70*/  MOV R31, UR11 ;  /* 0x0000000b001f7c02 */ /* 0x000fce0008000f00 */
.L_x_115:
[----:B------:R-:W-:Y:S01]  /*3d80*/  MOV R24, 0x2 ;  /* 0x0000000200187802 */ /* 0x000fe20000000f00 */
[----:B------:R-:W-:-:S04]  /*3d90*/  IMAD.WIDE.U32 R22, R31, 0x2, R28 ;  /* 0x000000021f167825 */ /* 0x000fc800078e001c */
[----:B------:R-:W-:Y:S01]  /*3da0*/  IMAD.WIDE.U32 R24, R31, R24, UR8 ;  /* 0x000000081f187e25 */ /* 0x000fe2000f8e0018 */
[----:B------:R-:W2:Y:S04]  /*3db0*/  LDG.E.U16 R36, desc[UR16][R22.64] ;  /* 0x0000001016247981 */ /* 0x000ea8000c1e1500 */
[----:B------:R-:W3:Y:S04]  /*3dc0*/  LDG.E.U16 R35, desc[UR16][R24.64] ;  /* 0x0000001018237981 */ /* 0x000ee8000c1e1500 */
        /* <DEDUP_REMOVED lines=10> */
[----:B------:R-:W-:-:S04]  /*3e70*/  FADD R33, R34, -R33 ;  /* 0x8000002122217221 */ /* 0x000fc80000000000 */
[----:B------:R-:W-:Y:S02]  /*3e80*/  FFMA R34, R33, R33, R30 ;  /* 0x0000002121227223 */ /* 0x000fe4000000001e */
[----:B------:R-:W4:Y:S04]  /*3e90*/  LDG.E.U16 R30, desc[UR16][R22.64+0x6] ;  /* 0x00000610161e7981 */ /* 0x000f28000c1e1500 */
[----:B------:R-:W5:Y:S01]  /*3ea0*/  LDG.E.U16 R33, desc[UR16][R24.64+0x6] ;  /* 0x0000061018217981 */ /* 0x000f62000c1e1500 */
[----:B--2---:R-:W-:Y:S02]  /*3eb0*/  HADD2.F32 R36, -RZ, R36.H0_H0 ;  /* 0x20000024ff247230 */ /* 0x004fe40000004100 */
[----:B---3--:R-:W-:-:S05]  /*3ec0*/  HADD2.F32 R35, -RZ, R35.H0_H0 ;  /* 0x20000023ff237230 */ /* 0x008fca0000004100 */
[----:B------:R-:W-:Y:S02]  /*3ed0*/  FADD R35, R35, -R36 ;  /* 0x8000002423237221 */ /* 0x000fe40000000000 */
[----:B------:R-:W2:Y:S01]  /*3ee0*/  LDG.E.U16 R36, desc[UR16][R22.64+0x8] ;  /* 0x0000081016247981 */ /* 0x000ea2000c1e1500 */
[----:B----4-:R-:W-:Y:S02]  /*3ef0*/  HADD2.F32 R30, -RZ, R30.H0_H0 ;  /* 0x2000001eff1e7230 */ /* 0x010fe40000004100 */
        /* <DEDUP_REMOVED lines=67> */
[----:B------:R-:W-:-:S04]  /*4330*/  IADD3 R32, PT, PT, R32, 0x10, RZ ;  /* 0x0000001020207810 */ /* 0x000fc80007ffe0ff */
[----:B------:R-:W-:Y:S02]  /*4340*/  ISETP.NE.AND P0, PT, R32, UR15, PT ;  /* 0x0000000f20007c0c */ /* 0x000fe4000bf05270 */
[----:B------:R-:W-:Y:S01]  /*4350*/  IADD3 R31, PT, PT, R31, 0x10, RZ ;  /* 0x000000101f1f7810 */ /* 0x000fe20007ffe0ff */
[----:B--2---:R-:W-:Y:S02]  /*4360*/  HADD2.F32 R36, -RZ, R36.H0_H0 ;  /* 0x20000024ff247230 */ /* 0x004fe40000004100 */
[----:B---3--:R-:W-:Y:S02]  /*4370*/  HADD2.F32 R35, -RZ, R35.H0_H0 ;  /* 0x20000023ff237230 */ /* 0x008fe40000004100 */
[----:B----4-:R-:W-:Y:S02]  /*4380*/  HADD2.F32 R34, -RZ, R34.H0_H0 ;  /* 0x20000022ff227230 */ /* 0x010fe40000004100 */
[----:B-----5:R-:W-:Y:S02]  /*4390*/  HADD2.F32 R33, -RZ, R33.H0_H0 ;  /* 0x20000021ff217230 */ /* 0x020fe40000004100 */
[----:B------:R-:W-:-:S03]  /*43a0*/  FADD R35, R35, -R36 ;  /* 0x8000002423237221 */ /* 0x000fc60000000000 */
[----:B------:R-:W-:-:S04]  /*43b0*/  FADD R33, R33, -R34 ;  /* 0x8000002221217221 */ /* 0x000fc80000000000 */
[----:B------:R-:W-:-:S04]  /*43c0*/  FFMA R30, R33, R33, R30 ;  /* 0x00000021211e7223 */ /* 0x000fc8000000001e */
[----:B------:R-:W-:Y:S01]  /*43d0*/  FFMA R30, R35, R35, R30 ;  /* 0x00000023231e7223 */ /* 0x000fe2000000001e */
[----:B------:R-:W-:Y:S06]  /*43e0*/  @P0 BRA `(.L_x_115) ;  /* 0xfffffff800640947 */ /* 0x000fec000383ffff */
[----:B------:R-:W-:Y:S05]  /*43f0*/  BSYNC.RECONVERGENT B2 ;  /* 0x0000000000027941 */ /* 0x000fea0003800200 */
.L_x_114:
[----:B------:R-:W-:-:S09]  /*4400*/  UISETP.NE.AND UP0, UPT, UR24, URZ, UPT ;  /* 0x000000ff1800728c */ /* 0x000fd2000bf05270 */
[----:B------:R-:W-:Y:S05]  /*4410*/  BRA.U !UP0, `(.L_x_116) ;  /* 0x0000000508c47547 */ /* 0x000fea000b800000 */
[----:B------:R-:W-:Y:S02]  /*4420*/  UISETP.GE.U32.AND UP0, UPT, UR26, 0x7, UPT ;  /* 0x000000071a00788c */ /* 0x000fe4000bf06070 */
[----:B------:R-:W-:-:S07]  /*4430*/  UISETP.NE.AND UP1, UPT, UR22, URZ, UPT ;  /* 0x000000ff1600728c */ /* 0x000fce000bf25270 */
[----:B------:R-:W-:Y:S05]  /*4440*/  BRA.U !UP0, `(.L_x_117) ;  /* 0x0000000108d07547 */ /* 0x000fea000b800000 */
        /* <DEDUP_REMOVED lines=31> */
[----:B---3--:R-:W-:Y:S02]  /*4640*/  HADD2.F32 R33, -RZ, R33.H0_H0 ;  /* 0x20000021ff217230 */ /* 0x008fe40000004100 */
[----:B----4-:R-:W-:Y:S02]  /*4650*/  HADD2.F32 R36, -RZ, R35.H0_H0 ;  /* 0x20000023ff247230 */ /* 0x010fe40000004100 */
[----:B------:R-:W3:Y:S03]  /*4660*/  LDG.E.U16 R35, desc[UR16][R24.64+0xc] ;  /* 0x00000c1018237981 */ /* 0x000ee6000c1e1500 */
[----:B------:R-:W-:Y:S01]  /*4670*/  FADD R33, R33, -R36 ;  /* 0x8000002421217221 */ /* 0x000fe20000000000 */
[----:B--2---:R-:W-:Y:S02]  /*4680*/  HADD2.F32 R36, -RZ, R30.H0_H0 ;  /* 0x2000001eff247230 */ /* 0x004fe40000004100 */
[----:B------:R-:W2:Y:S01]  /*4690*/  LDG.E.U16 R30, desc[UR16][R22.64+0xc] ;  /* 0x00000c10161e7981 */ /* 0x000ea2000c1e1500 */
[----:B------:R-:W-:Y:S01]  /*46a0*/  FFMA R34, R33, R33, R34 ;  /* 0x0000002121227223 */ /* 0x000fe20000000022 */
[----:B-----5:R-:W-:-:S02]  /*46b0*/  HADD2.F32 R33, -RZ, R32.H0_H0 ;  /* 0x20000020ff217230 */ /* 0x020fc40000004100 */
[----:B------:R-:W4:Y:S03]  /*46c0*/  LDG.E.U16 R32, desc[UR16][R22.64+0xe] ;  /* 0x00000e1016207981 */ /* 0x000f26000c1e1500 */
[----:B------:R-:W-:Y:S02]  /*46d0*/  FADD R33, R33, -R36 ;  /* 0x8000002421217221 */ /* 0x000fe40000000000 */
[----:B------:R-:W5:Y:S02]  /*46e0*/  LDG.E.U16 R36, desc[UR16][R24.64+0xe] ;  /* 0x00000e1018247981 */ /* 0x000f64000c1e1500 */
[----:B------:R-:W-:Y:S01]  /*46f0*/  FFMA R34, R33, R33, R34 ;  /* 0x0000002121227223 */ /* 0x000fe20000000022 */
[----:B------:R-:W-:Y:S01]  /*4700*/  IADD3 R31, PT, PT, R31, 0x8, RZ ;  /* 0x000000081f1f7810 */ /* 0x000fe20007ffe0ff */
[----:B---3--:R-:W-:Y:S02]  /*4710*/  HADD2.F32 R35, -RZ, R35.H0_H0 ;  /* 0x20000023ff237230 */ /* 0x008fe40000004100 */
[----:B--2---:R-:W-:-:S02]  /*4720*/  HADD2.F32 R30, -RZ, R30.H0_H0 ;  /* 0x2000001eff1e7230 */ /* 0x004fc40000004100 */
[----:B----4-:R-:W-:-:S03]  /*4730*/  HADD2.F32 R33, -RZ, R32.H0_H0 ;  /* 0x20000020ff217230 */ /* 0x010fc60000004100 */
[----:B------:R-:W-:Y:S01]  /*4740*/  FADD R35, R35, -R30 ;  /* 0x8000001e23237221 */ /* 0x000fe20000000000 */
[----:B-----5:R-:W-:-:S03]  /*4750*/  HADD2.F32 R36, -RZ, R36.H0_H0 ;  /* 0x20000024ff247230 */ /* 0x020fc60000004100 */
[----:B------:R-:W-:Y:S02]  /*4760*/  FFMA R34, R35, R35, R34 ;  /* 0x0000002323227223 */ /* 0x000fe40000000022 */
[----:B------:R-:W-:-:S04]  /*4770*/  FADD R33, R36, -R33 ;  /* 0x8000002124217221 */ /* 0x000fc80000000000 */
[----:B------:R-:W-:-:S07]  /*4780*/  FFMA R30, R33, R33, R34 ;  /* 0x00000021211e7223 */ /* 0x000fce0000000022 */
.L_x_117:
[----:B------:R-:W-:Y:S05]  /*4790*/  BRA.U !UP1, `(.L_x_116) ;  /* 0x0000000109e47547 */ /* 0x000fea000b800000 */
[----:B------:R-:W-:Y:S02]  /*47a0*/  UISETP.GE.U32.AND UP0, UPT, UR25, 0x3, UPT ;  /* 0x000000031900788c */ /* 0x000fe4000bf06070 */
[----:B------:R-:W-:-:S07]  /*47b0*/  UISETP.NE.AND UP1, UPT, UR23, URZ, UPT ;  /* 0x000000ff1700728c */ /* 0x000fce000bf25270 */
[----:B------:R-:W-:Y:S05]  /*47c0*/  BRA.U !UP0, `(.L_x_118) ;  /* 0x0000000108707547 */ /* 0x000fea000b800000 */
[----:B------:R-:W-:Y:S02]  /*47d0*/  HFMA2 R24, -RZ, RZ, 0, 1.1920928955078125e-07 ;  /* 0x00000002ff187431 */ /* 0x000fe400000001ff */
[----:B------:R-:W-:-:S05]  /*47e0*/  IMAD.WIDE.U32 R22, R31, 0x2, R28 ;  /* 0x000000021f167825 */ /* 0x000fca00078e001c */
[----:B------:R-:W2:Y:S01]  /*47f0*/  LDG.E.U16 R35, desc[UR16][R22.64] ;  /* 0x0000001016237981 */ /* 0x000ea2000c1e1500 */
[----:B------:R-:W-:-:S03]  /*4800*/  IMAD.WIDE.U32 R24, R31, R24, UR8 ;  /* 0x000000081f187e25 */ /* 0x000fc6000f8e0018 */
[----:B------:R-:W3:Y:S04]  /*4810*/  LDG.E.U16 R32, desc[UR16][R22.64+0x2] ;  /* 0x0000021016207981 */ /* 0x000ee8000c1e1500 */
[----:B------:R-:W4:Y:S04]  /*4820*/  LDG.E.U16 R34, desc[UR16][R24.64] ;  /* 0x0000001018227981 */ /* 0x000f28000c1e1500 */
[----:B------:R-:W5:Y:S04]  /*4830*/  LDG.E.U16 R33, desc[UR16][R24.64+0x2] ;  /* 0x0000021018217981 */ /* 0x000f68000c1e1500 */
[----:B------:R-:W3:Y:S01]  /*4840*/  LDG.E.U16 R36, desc[UR16][R24.64+0x6] ;  /* 0x0000061018247981 */ /* 0x000ee2000c1e1500 */
[----:B--2---:R-:W-:-:S02]  /*4850*/  HADD2.F32 R35, -RZ, R35.H0_H0 ;  /* 0x20000023ff237230 */ /* 0x004fc40000004100 */
[----:B----4-:R-:W-:-:S05]  /*4860*/  HADD2.F32 R34, -RZ, R34.H0_H0 ;  /* 0x20000022ff227230 */ /* 0x010fca0000004100 */
[----:B------:R-:W-:Y:S01]  /*4870*/  FADD R35, R34, -R35 ;  /* 0x8000002322237221 */ /* 0x000fe20000000000 */
[----:B-----5:R-:W-:Y:S02]  /*4880*/  HADD2.F32 R34, -RZ, R33.H0_H0 ;  /* 0x20000021ff227230 */ /* 0x020fe40000004100 */
[----:B------:R-:W2:Y:S01]  /*4890*/  LDG.E.U16 R33, desc[UR16][R22.64+0x6] ;  /* 0x0000061016217981 */ /* 0x000ea2000c1e1500 */
[----:B------:R-:W-:Y:S01]  /*48a0*/  FFMA R30, R35, R35, R30 ;  /* 0x00000023231e7223 */ /* 0x000fe2000000001e */
[----:B---3--:R-:W-:Y:S02]  /*48b0*/  HADD2.F32 R35, -RZ, R32.H0_H0 ;  /* 0x20000020ff237230 */ /* 0x008fe40000004100 */
[----:B------:R-:W3:Y:S03]  /*48c0*/  LDG.E.U16 R32, desc[UR16][R22.64+0x4] ;  /* 0x0000041016207981 */ /* 0x000ee6000c1e1500 */
[----:B------:R-:W-:-:S02]  /*48d0*/  FADD R35, R34, -R35 ;  /* 0x8000002322237221 */ /* 0x000fc40000000000 */
[----:B------:R-:W4:Y:S02]  /*48e0*/  LDG.E.U16 R34, desc[UR16][R24.64+0x4] ;  /* 0x0000041018227981 */ /* 0x000f24000c1e1500 */
[----:B------:R-:W-:Y:S01]  /*48f0*/  FFMA R30, R35, R35, R30 ;  /* 0x00000023231e7223 */ /* 0x000fe2000000001e */
[----:B------:R-:W-:Y:S01]  /*4900*/  HADD2.F32 R36, -RZ, R36.H0_H0 ;  /* 0x20000024ff247230 */ /* 0x000fe20000004100 */
[----:B------:R-:W-:Y:S01]  /*4910*/  IADD3 R31, PT, PT, R31, 0x4, RZ ;  /* 0x000000041f1f7810 */ /* 0x000fe20007ffe0ff */
[----:B--2---:R-:W-:Y:S02]  /*4920*/  HADD2.F32 R33, -RZ, R33.H0_H0 ;  /* 0x20000021ff217230 */ /* 0x004fe40000004100 */
[----:B---3--:R-:W-:Y:S02]  /*4930*/  HADD2.F32 R35, -RZ, R32.H0_H0 ;  /* 0x20000020ff237230 */ /* 0x008fe40000004100 */
[----:B----4-:R-:W-:Y:S02]  /*4940*/  HADD2.F32 R34, -RZ, R34.H0_H0 ;  /* 0x20000022ff227230 */ /* 0x010fe40000004100 */
[----:B------:R-:W-:-:S03]  /*4950*/  FADD R33, R36, -R33 ;  /* 0x8000002124217221 */ /* 0x000fc60000000000 */
[----:B------:R-:W-:-:S04]  /*4960*/  FADD R35, R34, -R35 ;  /* 0x8000002322237221 */ /* 0x000fc80000000000 */
[----:B------:R-:W-:-:S04]  /*4970*/  FFMA R30, R35, R35, R30 ;  /* 0x00000023231e7223 */ /* 0x000fc8000000001e */
[----:B------:R-:W-:-:S07]  /*4980*/  FFMA R30, R33, R33, R30 ;  /* 0x00000021211e7223 */ /* 0x000fce000000001e */
.L_x_118:
        /* <DEDUP_REMOVED lines=26> */
.L_x_116:
        /* <DEDUP_REMOVED lines=8> */
.L_x_120:
[C---:B--2---:R-:W-:Y:S01]  /*4bb0*/  FMUL.FTZ R25, R23.reuse, R30 ;  /* 0x0000001e17197220 */ /* 0x044fe20000410000 */
[----:B------:R-:W-:-:S03]  /*4bc0*/  FMUL.FTZ R22, R23, 0.5 ;  /* 0x3f00000017167820 */ /* 0x000fc60000410000 */
[----:B------:R-:W-:-:S04]  /*4bd0*/  FFMA R30, -R25, R25, R30 ;  /* 0x00000019191e7223 */ /* 0x000fc8000000011e */
[----:B------:R-:W-:-:S07]  /*4be0*/  FFMA R25, R30, R22, R25 ;  /* 0x000000161e197223 */ /* 0x000fce0000000019 */
.L_x_121:
[----:B------:R-:W-:Y:S05]  /*4bf0*/  BSYNC.RECONVERGENT B2 ;  /* 0x0000000000027941 */ /* 0x000fea0003800200 */
.L_x_119:
[----:B------:R-:W-:-:S13]  /*4c00*/  FSETP.GEU.AND P0, PT, R25, R11, PT ;  /* 0x0000000b1900720b */ /* 0x000fda0003f0e000 */
[----:B------:R-:W-:Y:S05]  /*4c10*/  @!P0 BRA `(.L_x_104) ;  /* 0x00000064005c8947 */ /* 0x000fea0003800000 */
[----:B------:R-:W-:Y:S02]  /*4c20*/  FSETP.GEU.AND P0, PT, R25, R14, PT ;  /* 0x0000000e1900720b */ /* 0x000fe40003f0e000 */
[----:B------:R-:W-:-:S13]  /*4c30*/  ISETP.LT.AND P2, PT, R13, R10, PT ;  /* 0x0000000a0d00720c */ /* 0x000fda0003f41270 */
[----:B------:R-:W-:Y:S05]  /*4c40*/  @!P0 BRA P2, `(.L_x_105) ;  /* 0x00000064004c8947 */ /* 0x000fea0001000000 */
.L_x_109:
[----:B------:R-:W-:Y:S05]  /*4c50*/  BSYNC.RECONVERGENT B1 ;  /* 0x0000000000017941 */ /* 0x000fea0003800200 */
.L_x_108:
[----:B------:R-:W-:-:S04]  /*4c60*/  IADD3 R27, PT, PT, R27, UR19, RZ ;  /* 0x000000131b1b7c10 */ /* 0x000fc8000fffe0ff */
[----:B------:R-:W-:-:S13]  /*4c70*/  ISETP.GE.AND P0, PT, R27, R15, PT ;  /* 0x0000000f1b00720c */ /* 0x000fda0003f06270 */
[----:B------:R-:W-:Y:S05]  /*4c80*/  @!P0 BRA `(.L_x_122) ;  /* 0xffffffe400248947 */ /* 0x000fea000383ffff */
[----:B------:R-:W-:Y:S05]  /*4c90*/  BSYNC B0 ;  /* 0x0000000000007941 */ /* 0x000fea0003800000 */
.L_x_107:
[----:B------:R-:W-:Y:S05]  /*4ca0*/  BRA `(.L_x_91) ;  /* 0x0000001400047947 */ /* 0x000fea0003800000 */
.L_x_92:
[----:B------:R-:W-:-:S09]  /*4cb0*/  UISETP.GE.AND UP0, UPT, UR11, UR4, UPT ;  /* 0x000000040b00728c */ /* 0x000fd2000bf06270 */
[----:B------:R-:W-:Y:S05]  /*4cc0*/  BRA.U UP0, `(.L_x_123) ;  /* 0x00000011008c7547 */ /* 0x000fea000b800000 */
[----:B------:R-:W-:Y:S01]  /*4cd0*/  BSSY B0, `(.L_x_124) ;  /* 0x0000121000007945 */ /* 0x000fe20003800000 */
[----:B------:R-:W-:-:S07]  /*4ce0*/  MOV R27, R0 ;  /* 0x00000000001b7202 */ /* 0x000fce0000000f00 */
.L_x_135:
        /* <DEDUP_REMOVED lines=25> */
[----:B------:R-:W-:Y:S01]  /*4e80*/  HFMA2 R31, -RZ, RZ, 0, 0 ;  /* 0x00000000ff1f7431 */ /* 0x000fe200000001ff */
[----:B------:R-:W-:Y:S01]  /*4e90*/  BSSY.RECONVERGENT B2, `(.L_x_127) ;  /* 0x000006e000027945 */ /* 0x000fe20003800200 */
[----:B------:R-:W-:Y:S02]  /*4ea0*/  MOV R32, RZ ;  /* 0x000000ff00207202 */ /* 0x000fe40000000f00 */
[----:B------:R-:W-:-:S07]  /*4eb0*/  MOV R29, UR11 ;  /* 0x0000000b001d7c02 */ /* 0x000fce0008000f00 */
.L_x_128:
[----:B------:R-:W1:Y:S01]  /*4ec0*/  LDCU.64 UR6, c[0x0][0x3a0] ;  /* 0x00007400ff0677ac */ /* 0x000e620008000a00 */
[----:B------:R-:W-:Y:S02]  /*4ed0*/  IADD3 R23, P0, PT, R28, R29, RZ ;  /* 0x0000001d1c177210 */ /* 0x000fe40007f1e0ff */
[----:B------:R-:W-:Y:S02]  /*4ee0*/  MOV R34, 0x2 ;  /* 0x0000000200227802 */ /* 0x000fe40000000f00 */
[----:B------:R-:W-:Y:S02]  /*4ef0*/  LEA.HI.X.SX32 R24, R29, R30, 0x1, P0 ;  /* 0x0000001e1d187211 */ /* 0x000fe400000f0eff */
[----:B-1----:R-:W-:-:S04]  /*4f00*/  LEA R22, P0, R23, UR6, 0x1 ;  /* 0x0000000617167c11 */ /* 0x002fc8000f8008ff */
[----:B------:R-:W-:Y:S01]  /*4f10*/  LEA.HI.X R23, R23, UR7, R24, 0x1, P0 ;  /* 0x0000000717177c11 */ /* 0x000fe200080f0c18 */
[----:B------:R-:W-:-:S04]  /*4f20*/  IMAD.WIDE R24, R29, R34, UR8 ;  /* 0x000000081d187e25 */ /* 0x000fc8000f8e0222 */
[----:B------:R-:W2:Y:S04]  /*4f30*/  LDG.E.U16 R36, desc[UR16][R22.64] ;  /* 0x0000001016247981 */ /* 0x000ea8000c1e1500 */
[----:B------:R-:W3:Y:S04]  /*4f40*/  LDG.E.U16 R35, desc[UR16][R24.64] ;  /* 0x0000001018237981 */ /* 0x000ee8000c1e1500 */
[----:B------:R-:W4:Y:S04]  /*4f50*/  LDG.E.U16 R33, desc[UR16][R24.64+0x2] ;  /* 0x0000021018217981 */ /* 0x000f28000c1e1500 */
[----:B------:R-:W5:Y:S01]  /*4f60*/  LDG.E.U16 R34, desc[UR16][R22.64+0x2] ;  /* 0x0000021016227981 */ /* 0x000f62000c1e1500 */
[----:B--2---:R-:W-:-:S02]  /*4f70*/  HADD2.F32 R36, -RZ, R36.H0_H0 ;  /* 0x20000024ff247230 */ /* 0x004fc40000004100 */
[----:B---3--:R-:W-:-:S05]  /*4f80*/  HADD2.F32 R35, -RZ, R35.H0_H0 ;  /* 0x20000023ff237230 */ /* 0x008fca0000004100 */
[----:B------:R-:W-:Y:S01]  /*4f90*/  FADD R36, R35, -R36 ;  /* 0x8000002423247221 */ /* 0x000fe20000000000 */
[----:B----4-:R-:W-:Y:S01]  /*4fa0*/  HADD2.F32 R33, -RZ, R33.H0_H0 ;  /* 0x20000021ff217230 */ /* 0x010fe20000004100 */
        /* <DEDUP_REMOVED lines=18> */
[----:B------:R-:W-:-:S03]  /*50d0*/  FFMA R34, R31, R31, R34 ;  /* 0x0000001f1f227223 */ /* 0x000fc60000000022 */
[----:B------:R-:W5:Y:S01]  /*50e0*/  LDG.E.U16 R31, desc[UR16][R24.64+0xa] ;  /* 0x00000a10181f7981 */ /* 0x000f62000c1e1500 */
[----:B---3--:R-:W-:Y:S02]  /*50f0*/  HADD2.F32 R35, -RZ, R35.H0_H0 ;  /* 0x20000023ff237230 */ /* 0x008fe40000004100 */
[----:B----4-:R-:W-:Y:S02]  /*5100*/  HADD2.F32 R36, -RZ, R36.H0_H0 ;  /* 0x20000024ff247230 */ /* 0x010fe40000004100 */
[----:B-----5:R-:W-:-:S03]  /*5110*/  HADD2.F32 R31, -RZ, R31.H0_H0 ;  /* 0x2000001fff1f7230 */ /* 0x020fc60000004100 */
[----:B------:R-:W-:Y:S01]  /*5120*/  FADD R35, R35, -R36 ;  /* 0x8000002423237221 */ /* 0x000fe20000000000 */
[----:B--2---:R-:W-:Y:S02]  /*5130*/  HADD2.F32 R36, -RZ, R33.H0_H0 ;  /* 0x20000021ff247230 */ /* 0x004fe40000004100 */
[----:B------:R-:W2:Y:S01]  /*5140*/  LDG.E.U16 R33, desc[UR16][R22.64+0xe] ;  /* 0x00000e1016217981 */ /* 0x000ea2000c1e1500 */
[----:B------:R-:W-:Y:S02]  /*5150*/  FFMA R34, R35, R35, R34 ;  /* 0x0000002323227223 */ /* 0x000fe40000000022 */
[----:B------:R-:W-:Y:S01]  /*5160*/  FADD R31, R31, -R36 ;  /* 0x800000241f1f7221 */ /* 0x000fe20000000000 */
        /* <DEDUP_REMOVED lines=48> */
[----:B------:R-:W3:Y:S03]  /*5470*/  LDG.E.U16 R35, desc[UR16][R24.64+0x1e] ;  /* 0x00001e1018237981 */ /* 0x000ee6000c1e1500 */
[----:B------:R-:W-:Y:S01]  /*5480*/  FFMA R31, R31, R31, R34 ;  /* 0x0000001f1f1f7223 */ /* 0x000fe20000000022 */
        /* <DEDUP_REMOVED lines=8> */
[----:B-----5:R-:W-:-:S03]  /*5510*/  HADD2.F32 R34, -RZ, R34.H0_H0 ;  /* 0x20000022ff227230 */ /* 0x020fc60000004100 */
[----:B------:R-:W-:Y:S02]  /*5520*/  FADD R36, R35, -R36 ;  /* 0x8000002423247221 */ /* 0x000fe40000000000 */
[----:B------:R-:W-:-:S04]  /*5530*/  FADD R34, R33, -R34 ;  /* 0x8000002221227221 */ /* 0x000fc80000000000 */
[----:B------:R-:W-:-:S04]  /*5540*/  FFMA R31, R34, R34, R31 ;  /* 0x00000022221f7223 */ /* 0x000fc8000000001f */
[----:B------:R-:W-:Y:S01]  /*5550*/  FFMA R31, R36, R36, R31 ;  /* 0x00000024241f7223 */ /* 0x000fe2000000001f */
[----:B------:R-:W-:Y:S06]  /*5560*/  @P0 BRA `(.L_x_128) ;  /* 0xfffffff800540947 */ /* 0x000fec000383ffff */
[----:B------:R-:W-:Y:S05]  /*5570*/  BSYNC.RECONVERGENT B2 ;  /* 0x0000000000027941 */ /* 0x000fea0003800200 */
.L_x_127:
[----:B------:R-:W-:-:S09]  /*5580*/  UISETP.NE.AND UP0, UPT, UR24, URZ, UPT ;  /* 0x000000ff1800728c */ /* 0x000fd2000bf05270 */
[----:B------:R-:W-:Y:S05]  /*5590*/  BRA.U !UP0, `(.L_x_129) ;  /* 0x0000000508f47547 */ /* 0x000fea000b800000 */
[----:B------:R-:W-:Y:S02]  /*55a0*/  UISETP.GE.U32.AND UP0, UPT, UR26, 0x7, UPT ;  /* 0x000000071a00788c */ /* 0x000fe4000bf06070 */
[----:B------:R-:W-:-:S07]  /*55b0*/  UISETP.NE.AND UP1, UPT, UR22, URZ, UPT ;  /* 0x000000ff1600728c */ /* 0x000fce000bf25270 */
[----:B------:R-:W-:Y:S05]  /*55c0*/  BRA.U !UP0, `(.L_x_130) ;  /* 0x0000000108e07547 */ /* 0x000fea000b800000 */
        /* <DEDUP_REMOVED lines=20> */
[----:B------:R-:W3:Y:S02]  /*5710*/  LDG.E.U16 R31, desc[UR16][R22.64+0x4] ;  /* 0x00000410161f7981 */ /* 0x000ee4000c1e1500 */
[----:B------:R-:W-:Y:S02]  /*5720*/  FFMA R32, R33, R33, R32 ;  /* 0x0000002121207223 */ /* 0x000fe40000000020 */
[----:B------:R-:W4:Y:S04]  /*5730*/  LDG.E.U16 R34, desc[UR16][R24.64+0x6] ;  /* 0x0000061018227981 */ /* 0x000f28000c1e1500 */
[----:B------:R-:W5:Y:S01]  /*5740*/  LDG.E.U16 R33, desc[UR16][R22.64+0x6] ;  /* 0x0000061016217981 */ /* 0x000f62000c1e1500 */
[----:B--2---:R-:W-:-:S02]  /*5750*/  HADD2.F32 R35, -RZ, R35.H0_H0 ;  /* 0x20000023ff237230 */ /* 0x004fc40000004100 */
[----:B---3--:R-:W-:Y:S02]  /*5760*/  HADD2.F32 R36, -RZ, R31.H0_H0 ;  /* 0x2000001fff247230 */ /* 0x008fe40000004100 */
[----:B------:R-:W2:Y:S03]  /*5770*/  LDG.E.U16 R31, desc[UR16][R22.64+0x8] ;  /* 0x00000810161f7981 */ /* 0x000ea6000c1e1500 */
[----:B------:R-:W-:-:S04]  /*5780*/  FADD R35, R35, -R36 ;  /* 0x8000002423237221 */ /* 0x000fc80000000000 */
[----:B------:R-:W-:Y:S02]  /*5790*/  FFMA R32, R35, R35, R32 ;  /* 0x0000002323207223 */ /* 0x000fe40000000020 */
[----:B------:R-:W3:Y:S01]  /*57a0*/  LDG.E.U16 R35, desc[UR16][R24.64+0x8] ;  /* 0x0000081018237981 */ /* 0x000ee2000c1e1500 */
[----:B----4-:R-:W-:Y:S02]  /*57b0*/  HADD2.F32 R34, -RZ, R34.H0_H0 ;  /* 0x20000022ff227230 */ /* 0x010fe40000004100 */
[----:B-----5:R-:W-:-:S05]  /*57c0*/  HADD2.F32 R33, -RZ, R33.H0_H0 ;  /* 0x20000021ff217230 */ /* 0x020fca0000004100 */
[----:B------:R-:W-:-:S04]  /*57d0*/  FADD R33, R34, -R33 ;  /* 0x8000002122217221 */ /* 0x000fc80000000000 */
[----:B------:R-:W-:Y:S02]  /*57e0*/  FFMA R34, R33, R33, R32 ;  /* 0x0000002121227223 */ /* 0x000fe40000000020 */
[----:B------:R-:W4:Y:S04]  /*57f0*/  LDG.E.U16 R32, desc[UR16][R22.64+0xa] ;  /* 0x00000a1016207981 */ /* 0x000f28000c1e1500 */
[----:B------:R-:W5:Y:S01]  /*5800*/  LDG.E.U16 R33, desc[UR16][R24.64+0xa] ;  /* 0x00000a1018217981 */ /* 0x000f62000c1e1500 */
[----:B--2---:R-:W-:-:S03]  /*5810*/  HADD2.F32 R36, -RZ, R31.H0_H0 ;  /* 0x2000001fff247230 */ /* 0x004fc60000004100 */
[----:B------:R-:W2:Y:S01]  /*5820*/  LDG.E.U16 R31, desc[UR16][R24.64+0xc] ;  /* 0x00000c10181f7981 */ /* 0x000ea2000c1e1500 */
[----:B---3--:R-:W-:-:S05]  /*5830*/  HADD2.F32 R35, -RZ, R35.H0_H0 ;  /* 0x20000023ff237230 */ /* 0x008fca0000004100 */
[----:B------:R-:W-:-:S04]  /*5840*/  FADD R35, R35, -R36 ;  /* 0x8000002423237221 */ /* 0x000fc80000000000 */
[----:B------:R-:W-:Y:S02]  /*5850*/  FFMA R34, R35, R35, R34 ;  /* 0x0000002323227223 */ /* 0x000fe40000000022 */
[----:B------:R-:W3:Y:S01]  /*5860*/  LDG.E.U16 R35, desc[UR16][R22.64+0xc] ;  /* 0x00000c1016237981 */ /* 0x000ee2000c1e1500 */
[----:B----4-:R-:W-:-:S03]  /*5870*/  HADD2.F32 R36, -RZ, R32.H0_H0 ;  /* 0x20000020ff247230 */ /* 0x010fc60000004100 */
[----:B------:R-:W4:Y:S01]  /*5880*/  LDG.E.U16 R32, desc[UR16][R24.64+0xe] ;  /* 0x00000e1018207981 */ /* 0x000f22000c1e1500 */
[----:B-----5:R-:W-:-:S05]  /*5890*/  HADD2.F32 R33, -RZ, R33.H0_H0 ;  /* 0x20000021ff217230 */ /* 0x020fca0000004100 */
[----:B------:R-:W-:Y:S01]  /*58a0*/  FADD R33, R33, -R36 ;  /* 0x8000002421217221 */ /* 0x000fe20000000000 */
[----:B------:R-:W-:-:S03]  /*58b0*/  HADD2.F32 R37, -RZ, R37.H0_H0 ;  /* 0x20000025ff257230 */ /* 0x000fc60000004100 */
[----:B------:R-:W-:Y:S01]  /*58c0*/  FFMA R34, R33, R33, R34 ;  /* 0x0000002121227223 */ /* 0x000fe20000000022 */
[----:B------:R-:W-:Y:S01]  /*58d0*/  IADD3 R29, PT, PT, R29, 0x8, RZ ;  /* 0x000000081d1d7810 */ /* 0x000fe20007ffe0ff */
[----:B--2---:R-:W-:Y:S02]  /*58e0*/  HADD2.F32 R31, -RZ, R31.H0_H0 ;  /* 0x2000001fff1f7230 */ /* 0x004fe40000004100 */
[----:B---3--:R-:W-:Y:S02]  /*58f0*/  HADD2.F32 R36, -RZ, R35.H0_H0 ;  /* 0x20000023ff247230 */ /* 0x008fe40000004100 */
[----:B----4-:R-:W-:-:S03]  /*5900*/  HADD2.F32 R32, -RZ, R32.H0_H0 ;  /* 0x20000020ff207230 */ /* 0x010fc60000004100 */
[----:B------:R-:W-:Y:S02]  /*5910*/  FADD R31, R31, -R36 ;  /* 0x800000241f1f7221 */ /* 0x000fe40000000000 */
[----:B------:R-:W-:Y:S02]  /*5920*/  FADD R32, R32, -R37 ;  /* 0x8000002520207221 */ /* 0x000fe40000000000 */
[----:B------:R-:W-:-:S04]  /*5930*/  FFMA R31, R31, R31, R34 ;  /* 0x0000001f1f1f7223 */ /* 0x000fc80000000022 */
[----:B------:R-:W-:-:S07]  /*5940*/  FFMA R31, R32, R32, R31 ;  /* 0x00000020201f7223 */ /* 0x000fce000000001f */
.L_x_130:
[----:B------:R-:W-:Y:S05]  /*5950*/  BRA.U !UP1, `(.L_x_129) ;  /* 0x0000000509047547 */ /* 0x000fea000b800000 */
[----:B------:R-:W-:Y:S02]  /*5960*/  UISETP.GE.U32.AND UP0, UPT, UR25, 0x3, UPT ;  /* 0x000000031900788c */ /* 0x000fe4000bf06070 */
[----:B------:R-:W-:-:S07]  /*5970*/  UISETP.NE.AND UP1, UPT, UR23, URZ, UPT ;  /* 0x000000ff1700728c */ /* 0x000fce000bf25270 */
[----:B------:R-:W-:Y:S05]  /*5980*/  BRA.U !UP0, `(.L_x_131) ;  /* 0x0000000108807547 */ /* 0x000fea000b800000 */
[----:B------:R-:W1:Y:S01]  /*5990*/  LDCU.64 UR6, c[0x0][0x3a0] ;  /* 0x00007400ff0677ac */ /* 0x000e620008000a00 */
[----:B------:R-:W-:Y:S01]  /*59a0*/  IADD3 R23, P0, PT, R28, R29, RZ ;  /* 0x0000001d1c177210 */ /* 0x000fe20007f1e0ff */
[----:B------:R-:W-:-:S03]  /*59b0*/  HFMA2 R32, -RZ, RZ, 0, 1.1920928955078125e-07 ;  /* 0x00000002ff207431 */ /* 0x000fc600000001ff */
        /* <DEDUP_REMOVED lines=8> */
[----:B------:R-:W4:Y:S01]  /*5a40*/  LDG.E.U16 R36, desc[UR16][R22.64+0x6] ;  /* 0x0000061016247981 */ /* 0x000f22000c1e1500 */
[----:B--2---:R-:W-:-:S02]  /*5a50*/  HADD2.F32 R35, -RZ, R35.H0_H0 ;  /* 0x20000023ff237230 */ /* 0x004fc40000004100 */
[----:B---3--:R-:W-:-:S05]  /*5a60*/  HADD2.F32 R34, -RZ, R34.H0_H0 ;  /* 0x20000022ff227230 */ /* 0x008fca0000004100 */
[----:B------:R-:W-:Y:S01]  /*5a70*/  FADD R34, R34, -R35 ;  /* 0x8000002322227221 */ /* 0x000fe20000000000 */
[----:B-----5:R-:W-:-:S03]  /*5a80*/  HADD2.F32 R35, -RZ, R32.H0_H0 ;  /* 0x20000020ff237230 */ /* 0x020fc60000004100 */
[----:B------:R-:W-:Y:S01]  /*5a90*/  FFMA R31, R34, R34, R31 ;  /* 0x00000022221f7223 */ /* 0x000fe2000000001f */
[----:B----4-:R-:W-:Y:S01]  /*5aa0*/  HADD2.F32 R34, -RZ, R33.H0_H0 ;  /* 0x20000021ff227230 */ /* 0x010fe20000004100 */
[----:B------:R-:W2:Y:S04]  /*5ab0*/  LDG.E.U16 R32, desc[UR16][R24.64+0x4] ;  /* 0x0000041018207981 */ /* 0x000ea8000c1e1500 */
[----:B------:R-:W-:Y:S01]  /*5ac0*/  FADD R34, R34, -R35 ;  /* 0x8000002322227221 */ /* 0x000fe20000000000 */
[----:B------:R-:W3:Y:S04]  /*5ad0*/  LDG.E.U16 R33, desc[UR16][R24.64+0x6] ;  /* 0x0000061018217981 */ /* 0x000ee8000c1e1500 */
[----:B------:R-:W4:Y:S01]  /*5ae0*/  LDG.E.U16 R35, desc[UR16][R22.64+0x4] ;  /* 0x0000041016237981 */ /* 0x000f22000c1e1500 */
[----:B------:R-:W-:-:S02]  /*5af0*/  HADD2.F32 R36, -RZ, R36.H0_H0 ;  /* 0x20000024ff247230 */ /* 0x000fc40000004100 */
[----:B------:R-:W-:Y:S01]  /*5b00*/  FFMA R31, R34, R34, R31 ;  /* 0x00000022221f7223 */ /* 0x000fe2000000001f */
[----:B------:R-:W-:Y:S01]  /*5b10*/  IADD3 R29, PT, PT, R29, 0x4, RZ ;  /* 0x000000041d1d7810 */ /* 0x000fe20007ffe0ff */
[----:B--2---:R-:W-:Y:S02]  /*5b20*/  HADD2.F32 R32, -RZ, R32.H0_H0 ;  /* 0x20000020ff207230 */ /* 0x004fe40000004100 */
[----:B---3--:R-:W-:Y:S02]  /*5b30*/  HADD2.F32 R33, -RZ, R33.H0_H0 ;  /* 0x20000021ff217230 */ /* 0x008fe40000004100 */
[----:B----4-:R-:W-:-:S03]  /*5b40*/  HADD2.F32 R35, -RZ, R35.H0_H0 ;  /* 0x20000023ff237230 */ /* 0x010fc60000004100 */
[----:B------:R-:W-:Y:S02]  /*5b50*/  FADD R36, R33, -R36 ;  /* 0x8000002421247221 */ /* 0x000fe40000000000 */
[----:B------:R-:W-:-:S04]  /*5b60*/  FADD R32, R32, -R35 ;  /* 0x8000002320207221 */ /* 0x000fc80000000000 */
[----:B------:R-:W-:-:S04]  /*5b70*/  FFMA R31, R32, R32, R31 ;  /* 0x00000020201f7223 */ /* 0x000fc8000000001f */
[----:B------:R-:W-:-:S07]  /*5b80*/  FFMA R31, R36, R36, R31 ;  /* 0x00000024241f7223 */ /* 0x000fce000000001f */
.L_x_131:
[----:B------:R-:W-:Y:S05]  /*5b90*/  BRA.U !UP1, `(.L_x_129) ;  /* 0x0000000109747547 */ /* 0x000fea000b800000 */
[----:B------:R-:W1:Y:S01]  /*5ba0*/  LDCU.64 UR6, c[0x0][0x3a0] ;  /* 0x00007400ff0677ac */ /* 0x000e620008000a00 */
[----:B------:R-:W-:Y:S02]  /*5bb0*/  IADD3 R28, P0, PT, R28, R29, RZ ;  /* 0x0000001d1c1c7210 */ /* 0x000fe40007f1e0ff */
[----:B------:R-:W-:Y:S02]  /*5bc0*/  MOV R24, 0x2 ;  /* 0x0000000200187802 */ /* 0x000fe40000000f00 */
[----:B------:R-:W-:-:S03]  /*5bd0*/  LEA.HI.X.SX32 R23, R29, R30, 0x1, P0 ;  /* 0x0000001e1d177211 */ /* 0x000fc600000f0eff */
        /* <DEDUP_REMOVED lines=25> */
.L_x_129:
[----:B------:R-:W-:Y:S01]  /*5d70*/  IADD3 R22, PT, PT, R31, -0xd000000, RZ ;  /* 0xf30000001f167810 */ /* 0x000fe20007ffe0ff */
[----:B------:R1:W2:Y:S01]  /*5d80*/  MUFU.RSQ R24, R31 ;  /* 0x0000001f00187308 */ /* 0x0002a20000001400 */
[----:B------:R-:W-:Y:S02]  /*5d90*/  BSSY.RECONVERGENT B2, `(.L_x_132) ;  /* 0x000000b000027945 */ /* 0x000fe40003800200 */
[----:B------:R-:W-:-:S13]  /*5da0*/  ISETP.GT.U32.AND P0, PT, R22, 0x727fffff, PT ;  /* 0x727fffff1600780c */ /* 0x000fda0003f04070 */
[----:B-1----:R-:W-:Y:S05]  /*5db0*/  @!P0 BRA `(.L_x_133) ;  /* 0x0000000000108947 */ /* 0x002fea0003800000 */
[----:B------:R-:W-:Y:S02]  /*5dc0*/  MOV R30, R31 ;  /* 0x0000001f001e7202 */ /* 0x000fe40000000f00 */
[----:B------:R-:W-:-:S07]  /*5dd0*/  MOV R22, 0x5df0 ;  /* 0x00005df000167802 */ /* 0x000fce0000000f00 */
[----:B0-2---:R-:W-:Y:S05]  /*5de0*/  CALL.REL.NOINC `($__internal_3_$__cuda_sm20_sqrt_rn_f32_slowpath) ;  /* 0x0000005400387944 */ /* 0x005fea0003c00000 */
[----:B------:R-:W-:Y:S05]  /*5df0*/  BRA `(.L_x_134) ;  /* 0x0000000000107947 */ /* 0x000fea0003800000 */
.L_x_133:
[C---:B--2---:R-:W-:Y:S01]  /*5e00*/  FMUL.FTZ R22, R24.reuse, R31 ;  /* 0x0000001f18167220 */ /* 0x044fe20000410000 */
[----:B------:R-:W-:-:S03]  /*5e10*/  FMUL.FTZ R23, R24, 0.5 ;  /* 0x3f00000018177820 */ /* 0x000fc60000410000 */
[----:B------:R-:W-:-:S04]  /*5e20*/  FFMA R25, -R22, R22, R31 ;  /* 0x0000001616197223 */ /* 0x000fc8000000011f */
[----:B------:R-:W-:-:S07]  /*5e30*/  FFMA R25, R25, R23, R22 ;  /* 0x0000001719197223 */ /* 0x000fce0000000016 */
.L_x_134:
[----:B------:R-:W-:Y:S05]  /*5e40*/  BSYNC.RECONVERGENT B2 ;  /* 0x0000000000027941 */ /* 0x000fea0003800200 */
.L_x_132:
[----:B------:R-:W-:-:S13]  /*5e50*/  FSETP.GEU.AND P0, PT, R25, R11, PT ;  /* 0x0000000b1900720b */ /* 0x000fda0003f0e000 */
[----:B------:R-:W-:Y:S05]  /*5e60*/  @!P0 BRA `(.L_x_104) ;  /* 0x0000005000c88947 */ /* 0x000fea0003800000 */
[----:B------:R-:W-:Y:S02]  /*5e70*/  FSETP.GEU.AND P0, PT, R25, R14, PT ;  /* 0x0000000e1900720b */ /* 0x000fe40003f0e000 */
[----:B------:R-:W-:-:S13]  /*5e80*/  ISETP.LT.AND P2, PT, R13, R10, PT ;  /* 0x0000000a0d00720c */ /* 0x000fda0003f41270 */
[----:B------:R-:W-:Y:S05]  /*5e90*/  @!P0 BRA P2, `(.L_x_105) ;  /* 0x0000005000b88947 */ /* 0x000fea0001000000 */
.L_x_126:
[----:B------:R-:W-:Y:S05]  /*5ea0*/  BSYNC.RECONVERGENT B1 ;  /* 0x0000000000017941 */ /* 0x000fea0003800200 */
.L_x_125:
[----:B------:R-:W-:-:S04]  /*5eb0*/  IADD3 R27, PT, PT, R27, UR19, RZ ;  /* 0x000000131b1b7c10 */ /* 0x000fc8000fffe0ff */
[----:B------:R-:W-:-:S13]  /*5ec0*/  ISETP.GE.AND P0, PT, R27, R15, PT ;  /* 0x0000000f1b00720c */ /* 0x000fda0003f06270 */
[----:B------:R-:W-:Y:S05]  /*5ed0*/  @!P0 BRA `(.L_x_135) ;  /* 0xffffffec00848947 */ /* 0x000fea000383ffff */
[----:B------:R-:W-:Y:S05]  /*5ee0*/  BSYNC B0 ;  /* 0x0000000000007941 */ /* 0x000fea0003800000 */
.L_x_124:
[----:B------:R-:W-:Y:S05]  /*5ef0*/  BRA `(.L_x_91) ;  /* 0x0000000000707947 */ /* 0x000fea0003800000 */
.L_x_123:
[----:B------:R-:W-:Y:S02]  /*5f00*/  FSETP.GT.AND P0, PT, R14, RZ, PT ;  /* 0x000000ff0e00720b */ /* 0x000fe40003f04000 */
[----:B------:R-:W-:Y:S02]  /*5f10*/  MOV R14, R0 ;  /* 0x00000000000e7202 */ /* 0x000fe40000000f00 */
[----:B------:R-:W-:-:S13]  /*5f20*/  ISETP.LT.AND P0, PT, R13, R10, P0 ;  /* 0x0000000a0d00720c */ /* 0x000fda0000701270 */
.L_x_138:
[----:B------:R-:W-:-:S05]  /*5f30*/  IADD3 R23, PT, PT, R26, R14, RZ ;  /* 0x0000000e1a177210 */ /* 0x000fca0007ffe0ff */
[----:B-----5:R-:W-:-:S06]  /*5f40*/  IMAD.WIDE R22, R23, 0x4, R20 ;  /* 0x0000000417167825 */ /* 0x020fcc00078e0214 */
        /* <DEDUP_REMOVED lines=16> */
[----:B------:R-:W-:-:S13]  /*6050*/  FSETP.GT.AND P2, PT, R11, RZ, PT ;  /* 0x000000ff0b00720b */ /* 0x000fda0003f44000 */
[----:B------:R-:W-:Y:S05]  /*6060*/  @P2 BRA `(.L_x_104) ;  /* 0x0000005000482947 */ /* 0x000fea0003800000 */
[----:B------:R-:W-:Y:S05]  /*6070*/  @P0 BRA `(.L_x_105) ;  /* 0x0000005000400947 */ /* 0x000fea0003800000 */
.L_x_137:
[----:B------:R-:W-:Y:S05]  /*6080*/  BSYNC.RECONVERGENT B0 ;  /* 0x0000000000007941 */ /* 0x000fea0003800200 */
.L_x_136:
[----:B------:R-:W-:-:S04]  /*6090*/  IADD3 R14, PT, PT, R14, UR19, RZ ;  /* 0x000000130e0e7c10 */ /* 0x000fc8000fffe0ff */
[----:B------:R-:W-:-:S13]  /*60a0*/  ISETP.GE.AND P2, PT, R14, R15, PT ;  /* 0x0000000f0e00720c */ /* 0x000fda0003f46270 */
[----:B------:R-:W-:Y:S05]  /*60b0*/  @!P2 BRA `(.L_x_138) ;  /* 0xfffffffc009ca947 */ /* 0x000fea000383ffff */
.L_x_91:
[----:B------:R-:W-:Y:S05]  /*60c0*/  WARPSYNC.ALL ;  /* 0x0000000000007948 */ /* 0x000fea0003800000 */
[----:B------:R-:W-:Y:S06]  /*60d0*/  BAR.SYNC.DEFER_BLOCKING 0x0 ;  /* 0x0000000000007b1d */ /* 0x000fec0000010000 */
[----:B------:R-:W-:Y:S04]  /*60e0*/  BSSY.RECONVERGENT B0, `(.L_x_139) ;  /* 0x0000042000007945 */ /* 0x000fe80003800200 */
        /* <DEDUP_REMOVED lines=14> */
[C---:B------:R-:W-:Y:S02]  /*61d0*/  IADD3 R14, PT, PT, R15.reuse, 0x800, RZ ;  /* 0x000008000f0e7810 */ /* 0x040fe40007ffe0ff */
[----:B------:R-:W-:Y:S02]  /*61e0*/  IADD3 R15, PT, PT, R15, 0xc00, RZ ;  /* 0x00000c000f0f7810 */ /* 0x000fe40007ffe0ff */
[C---:B-1----:R-:W-:Y:S02]  /*61f0*/  LEA R14, R22.reuse, R14, 0x18 ;  /* 0x0000000e160e7211 */ /* 0x042fe400078ec0ff */
[----:B------:R-:W-:Y:S01]  /*6200*/  LEA R22, R22, R15, 0x18 ;  /* 0x0000000f16167211 */ /* 0x000fe200078ec0ff */
[----:B------:R-:W-:-:S07]  /*6210*/  HFMA2 R15, -RZ, RZ, 0, 0 ;  /* 0x00000000ff0f7431 */ /* 0x000fce00000001ff */
.L_x_143:
        /* <DEDUP_REMOVED lines=21> */
.L_x_142:
[----:B------:R-:W-:Y:S05]  /*6370*/  BSYNC.RECONVERGENT B1 ;  /* 0x0000000000017941 */ /* 0x000fea0003800200 */
.L_x_141:
[----:B------:R-:W-:Y:S05]  /*6380*/  @!P2 BRA `(.L_x_140) ;  /* 0x00000000005ca947 */ /* 0x000fea0003800000 */
[----:B------:R-:W2:Y:S01]  /*6390*/  S2UR UR7, SR_CgaCtaId ;  /* 0x00000000000779c3 */ /* 0x000ea20000008800 */
[----:B------:R-:W-:Y:S01]  /*63a0*/  UMOV UR4, 0x400 ;  /* 0x0000040000047882 */ /* 0x000fe20000000000 */
[----:B------:R-:W-:Y:S01]  /*63b0*/  ISETP.NE.AND P0, PT, R29, 0x1, PT ;  /* 0x000000011d00780c */ /* 0x000fe20003f05270 */
[----:B------:R-:W-:Y:S02]  /*63c0*/  UIADD3 UR6, UPT, UPT, UR4, 0x800, URZ ;  /* 0x0000080004067890 */ /* 0x000fe4000fffe0ff */
[----:B------:R-:W-:Y:S02]  /*63d0*/  UIADD3 UR4, UPT, UPT, UR4, 0xc00, URZ ;  /* 0x00000c0004047890 */ /* 0x000fe4000fffe0ff */
[----:B--2---:R-:W-:Y:S02]  /*63e0*/  ULEA UR6, UR7, UR6, 0x18 ;  /* 0x0000000607067291 */ /* 0x004fe4000f8ec0ff */
[----:B------:R-:W-:-:S04]  /*63f0*/  ULEA UR4, UR7, UR4, 0x18 ;  /* 0x0000000407047291 */ /* 0x000fc8000f8ec0ff */
[C---:B------:R-:W-:Y:S02]  /*6400*/  LEA R21, R12.reuse, UR6, 0x2 ;  /* 0x000000060c157c11 */ /* 0x040fe4000f8e10ff */
[----:B-1----:R-:W-:-:S03]  /*6410*/  LEA R23, R12, UR4, 0x2 ;  /* 0x000000040c177c11 */ /* 0x002fc6000f8e10ff */
[----:B------:R-:W1:Y:S04]  /*6420*/  LDS R14, [R21+0x4] ;  /* 0x00000400150e7984 */ /* 0x000e680000000800 */
        /* <DEDUP_REMOVED lines=13> */
.L_x_140:
[----:B------:R-:W-:Y:S05]  /*6500*/  BSYNC.RECONVERGENT B0 ;  /* 0x0000000000007941 */ /* 0x000fea0003800200 */
.L_x_139:
[----:B--2---:R-:W-:Y:S01]  /*6510*/  MOV R12, UR5 ;  /* 0x00000005000c7c02 */ /* 0x004fe20008000f00 */
[----:B------:R-:W-:Y:S01]  /*6520*/  BAR.SYNC.DEFER_BLOCKING 0x0 ;  /* 0x0000000000007b1d */ /* 0x000fe20000010000 */
[----:B------:R-:W-:Y:S01]  /*6530*/  ISETP.GT.AND P0, PT, R13, RZ, PT ;  /* 0x000000ff0d00720c */ /* 0x000fe20003f04270 */
[----:B------:R-:W-:Y:S01]  /*6540*/  UIADD3 UR5, UPT, UPT, UR5, 0x1, URZ ;  /* 0x0000000105057890 */ /* 0x000fe2000fffe0ff */
[----:B------:R-:W-:-:S13]  /*6550*/  ISETP.LT.U32.AND P2, PT, R12, 0x63, PT ;  /* 0x000000630c00780c */ /* 0x000fda0003f41070 */
[----:B------:R-:W-:Y:S05]  /*6560*/  @P0 BRA P2, `(.L_x_144) ;  /* 0xffffffbc00180947 */ /* 0x000fea000103ffff */
[----:B------:R-:W-:Y:S02]  /*6570*/  ISETP.GE.AND P0, PT, R3, 0x2, PT ;  /* 0x000000020300780c */ /* 0x000fe40003f06270 */
[----:B------:R-:W-:-:S11]  /*6580*/  MOV R3, R9 ;  /* 0x0000000900037202 */ /* 0x000fd60000000f00 */
[----:B------:R-:W-:Y:S05]  /*6590*/  @P0 BRA `(.L_x_145) ;  /* 0xffffff9c00940947 */ /* 0x000fea000383ffff */
.L_x_74:
[----:B------:R-:W-:Y:S05]  /*65a0*/  WARPSYNC.ALL ;  /* 0x0000000000007948 */ /* 0x000fea0003800000 */
[----:B------:R-:W2:Y:S08]  /*65b0*/  LDC.64 R6, c[0x0][0x380] ;  /* 0x0000e000ff067b82 */ /* 0x000eb00000000a00 */
[----:B------:R-:W-:Y:S06]  /*65c0*/  BAR.SYNC.DEFER_BLOCKING 0x0 ;  /* 0x0000000000007b1d */ /* 0x000fec0000010000 */
[----:B--2---:R-:W2:Y:S01]  /*65d0*/  LDG.E R31, desc[UR16][R6.64+0x14] ;  /* 0x00001410061f7981 */ /* 0x004ea2000c1e1900 */
[----:B------:R-:W-:Y:S01]  /*65e0*/  BSSY.RECONVERGENT B0, `(.L_x_146) ;  /* 0x00003e0000007945 */ /* 0x000fe20003800200 */
[----:B------:R-:W-:Y:S01]  /*65f0*/  HFMA2 R26, -RZ, RZ, 0, 0 ;  /* 0x00000000ff1a7431 */ /* 0x000fe200000001ff */
[----:B------:R-:W2:Y:S02]  /*6600*/  S2R R27, SR_TID.X ;  /* 0x00000000001b7919 */ /* 0x000ea40000002100 */
[----:B--2---:R-:W-:-:S13]  /*6610*/  ISETP.GE.AND P0, PT, R27, R31, PT ;  /* 0x0000001f1b00720c */ /* 0x004fda0003f06270 */
[----:B------:R-:W-:Y:S05]  /*6620*/  @P0 BRA `(.L_x_147) ;  /* 0x0000003c006c0947 */ /* 0x000fea0003800000 */
[----:B------:R-:W5:Y:S01]  /*6630*/  LDG.E.64 R6, desc[UR16][R6.64] ;  /* 0x0000001006067981 */ /* 0x000f62000c1e1b00 */
[----:B------:R-:W2:Y:S08]  /*6640*/  LDC R11, c[0x0][0x3a8] ;  /* 0x0000ea00ff0b7b82 */ /* 0x000eb00000000800 */
[----:B------:R-:W4:Y:S01]  /*6650*/  LDC R17, c[0x0][0x360] ;  /* 0x0000d800ff117b82 */ /* 0x000f220000000800 */
[----:B--2---:R-:W-:-:S02]  /*6660*/  ISETP.GE.AND P0, PT, R11, 0x8, PT ;  /* 0x000000080b00780c */ /* 0x004fc40003f06270 */
[----:B------:R-:W-:-:S04]  /*6670*/  SHF.R.S32.HI R0, RZ, 0x1f, R11 ;  /* 0x0000001fff007819 */ /* 0x000fc8000001140b */
[----:B------:R-:W-:-:S04]  /*6680*/  LEA.HI R0, R0, R11, RZ, 0x3 ;  /* 0x0000000b00007211 */ /* 0x000fc800078f18ff */
[----:B------:R-:W-:-:S03]  /*6690*/  LOP3.LUT R16, R0, 0xfffffff8, RZ, 0xc0, !PT ;  /* 0xfffffff800107812 */ /* 0x000fc600078ec0ff */
[----:B----4-:R-:W-:Y:S05]  /*66a0*/  @!P0 BRA `(.L_x_148) ;  /* 0x00000020001c8947 */ /* 0x010fea0003800000 */
[----:B------:R-:W-:Y:S02]  /*66b0*/  SHF.R.S32.HI R15, RZ, 0x3, R0 ;  /* 0x00000003ff0f7819 */ /* 0x000fe40000011400 */
[----:B0-----:R-:W-:Y:S02]  /*66c0*/  IADD3 R5, PT, PT, -R16, R11, RZ ;  /* 0x0000000b10057210 */ /* 0x001fe40007ffe1ff */
[----:B------:R-:W-:Y:S02]  /*66d0*/  LOP3.LUT R14, R11, 0x7, RZ, 0xc0, !PT ;  /* 0x000000070b0e7812 */ /* 0x000fe400078ec0ff */
[----:B------:R-:W-:Y:S02]  /*66e0*/  LOP3.LUT R9, R5, 0xf, RZ, 0xc0, !PT ;  /* 0x0000000f05097812 */ /* 0x000fe400078ec0ff */
[----:B------:R-:W-:Y:S02]  /*66f0*/  LOP3.LUT R8, R15, 0xffffffe, RZ, 0xc0, !PT ;  /* 0x0ffffffe0f087812 */ /* 0x000fe400078ec0ff */
[----:B------:R-:W-:-:S02]  /*6700*/  LOP3.LUT R13, R11, 0x7ffffff8, RZ, 0xc0, !PT ;  /* 0x7ffffff80b0d7812 */ /* 0x000fc400078ec0ff */
[----:B------:R-:W-:Y:S02]  /*6710*/  IADD3 R12, PT, PT, R16, -R11, RZ ;  /* 0x8000000b100c7210 */ /* 0x000fe40007ffe0ff */
[----:B------:R-:W-:Y:S02]  /*6720*/  LOP3.LUT R11, R11, 0x3, RZ, 0xc0, !PT ;  /* 0x000000030b0b7812 */ /* 0x000fe400078ec0ff */
[----:B------:R-:W-:Y:S02]  /*6730*/  MOV R26, RZ ;  /* 0x000000ff001a7202 */ /* 0x000fe40000000f00 */
[----:B------:R-:W-:Y:S02]  /*6740*/  MOV R10, R27 ;  /* 0x0000001b000a7202 */ /* 0x000fe40000000f00 */
[----:B------:R-:W-:Y:S02]  /*6750*/  LOP3.LUT R5, R5, 0xfffffff0, RZ, 0xc0, !PT ;  /* 0xfffffff005057812 */ /* 0x000fe400078ec0ff */
[----:B------:R-:W-:-:S02]  /*6760*/  IADD3 R4, PT, PT, R14, -0x1, RZ ;  /* 0xffffffff0e047810 */ /* 0x000fc40007ffe0ff */
[----:B------:R-:W-:Y:S02]  /*6770*/  IADD3 R3, PT, PT, R9, -0x1, RZ ;  /* 0xffffffff09037810 */ /* 0x000fe40007ffe0ff */
[----:B------:R-:W-:-:S07]  /*6780*/  IADD3 R2, PT, PT, -R8, RZ, RZ ;  /* 0x000000ff08027210 */ /* 0x000fce0007ffe1ff */
.L_x_169:
[----:B0-----:R-:W0:Y:S02]  /*6790*/  LDCU UR4, c[0x0][0x38c] ;  /* 0x00007180ff0477ac */ /* 0x001e240008000800 */
[----:B0-----:R-:W-:-:S04]  /*67a0*/  IMAD R19, R31, UR4, R10 ;  /* 0x000000041f137c24 */ /* 0x001fc8000f8e020a */
[----:B-----5:R-:W-:-:S05]  /*67b0*/  IMAD.WIDE R18, R19, 0x4, R6 ;  /* 0x0000000413127825 */ /* 0x020fca00078e0206 */
[----:B------:R-:W2:Y:S01]  /*67c0*/  LD.E R0, desc[UR16][R18.64] ;  /* 0x0000001012007980 */ /* 0x000ea2000c101900 */
[----:B------:R-:W-:Y:S01]  /*67d0*/  IADD3 R10, PT, PT, R17, R10, RZ ;  /* 0x0000000a110a7210 */ /* 0x000fe20007ffe0ff */
[----:B------:R-:W-:Y:S03]  /*67e0*/  BSSY.RECONVERGENT B1, `(.L_x_149) ;  /* 0x00001f1000017945 */ /* 0x000fe60003800200 */
[----:B------:R-:W-:Y:S02]  /*67f0*/  ISETP.GE.AND P0, PT, R10, R31, PT ;  /* 0x0000001f0a00720c */ /* 0x000fe40003f06270 */
[----:B--2---:R-:W-:-:S13]  /*6800*/  ISETP.GE.AND P1, PT, R0, RZ, PT ;  /* 0x000000ff0000720c */ /* 0x004fda0003f26270 */
[----:B------:R-:W-:Y:S05]  /*6810*/  @!P1 BRA `(.L_x_150) ;  /* 0x0000001c00b49947 */ /* 0x000fea0003800000 */
[----:B-1-3--:R-:W0:Y:S01]  /*6820*/  LDC.64 R22, c[0x0][0x3a0] ;  /* 0x0000e800ff167b82 */ /* 0x00ae220000000a00 */
[----:B------:R-:W1:Y:S01]  /*6830*/  LDCU UR4, c[0x0][0x3a8] ;  /* 0x00007500ff0477ac */ /* 0x000e620008000800 */
[----:B------:R-:W-:Y:S01]  /*6840*/  ISETP.NE.AND P1, PT, R13, 0x8, PT ;  /* 0x000000080d00780c */ /* 0x000fe20003f25270 */
[----:B------:R-:W-:Y:S02]  /*6850*/  HFMA2 R30, -RZ, RZ, 0, 0 ;  /* 0x00000000ff1e7431 */ /* 0x000fe400000001ff */
[----:B-1----:R-:W-:-:S04]  /*6860*/  IMAD R19, R0, UR4, RZ ;  /* 0x0000000400137c24 */ /* 0x002fc8000f8e02ff */
[----:B0-----:R-:W-:Y:S01]  /*6870*/  IMAD.WIDE.U32 R22, R19, 0x2, R22 ;  /* 0x0000000213167825 */ /* 0x001fe200078e0016 */
[----:B------:R-:W-:-:S05]  /*6880*/  CS2R R18, SRZ ;  /* 0x0000000000127805 */ /* 0x000fca000001ff00 */
[----:B------:R-:W-:Y:S05]  /*6890*/  @!P1 BRA `(.L_x_151) ;  /* 0x0000000400b09947 */ /* 0x000fea0003800000 */
[----:B------:R-:W-:Y:S02]  /*68a0*/  MOV R30, RZ ;  /* 0x000000ff001e7202 */ /* 0x000fe40000000f00 */
[----:B------:R-:W-:Y:S02]  /*68b0*/  MOV R25, RZ ;  /* 0x000000ff00197202 */ /* 0x000fe40000000f00 */
[----:B------:R-:W-:-:S07]  /*68c0*/  MOV R24, R2 ;  /* 0x0000000200187202 */ /* 0x000fce0000000f00 */
.L_x_152:
        /* <DEDUP_REMOVED lines=14> */
[----:B-----5:R-:W-:-:S05]  /*69b0*/  HADD2.F32 R28, -RZ, R28.H0_H0 ;  /* 0x2000001cff1c7230 */ /* 0x020fca0000004100 */
[----:B------:R-:W-:Y:S02]  /*69c0*/  FADD R35, R28, -R29 ;  /* 0x8000001d1c237221 */ /* 0x000fe40000000000 */
[----:B------:R-:W4:Y:S04]  /*69d0*/  LDG.E.U16 R28, desc[UR16][R18.64+0x6] ;  /* 0x00000610121c7981 */ /* 0x000f28000c1e1500 */
[----:B------:R-:W5:Y:S01]  /*69e0*/  LDG.E.U16 R29, desc[UR16][R20.64+0x6] ;  /* 0x00000610141d7981 */ /* 0x000f62000c1e1500 */
[----:B--2---:R-:W-:Y:S02]  /*69f0*/  HADD2.F32 R37, -RZ, R32.H0_H0 ;  /* 0x20000020ff257230 */ /* 0x004fe40000004100 */
[----:B---3--:R-:W-:Y:S02]  /*6a00*/  HADD2.F32 R32, -RZ, R33.H0_H0 ;  /* 0x20000021ff207230 */ /* 0x008fe40000004100 */
[----:B------:R-:W-:-:S02]  /*6a10*/  FFMA R33, R35, R35, R30 ;  /* 0x0000002323217223 */ /* 0x000fc4000000001e */
        /* <DEDUP_REMOVED lines=11> */
[----:B---3--:R-:W-:-:S02]  /*6ad0*/  HADD2.F32 R35, -RZ, R32.H0_H0 ;  /* 0x20000020ff237230 */ /* 0x008fc40000004100 */
[----:B------:R-:W2:Y:S03]  /*6ae0*/  LDG.E.U16 R32, desc[UR16][R20.64+0xc] ;  /* 0x00000c1014207981 */ /* 0x000ea6000c1e1500 */
[----:B------:R-:W-:Y:S02]  /*6af0*/  FADD R34, R30, -R35 ;  /* 0x800000231e227221 */ /* 0x000fe40000000000 */
[----:B------:R-:W3:Y:S02]  /*6b00*/  LDG.E.U16 R30, desc[UR16][R18.64+0xc] ;  /* 0x00000c10121e7981 */ /* 0x000ee4000c1e1500 */
[----:B------:R-:W-:Y:S01]  /*6b10*/  FFMA R33, R34, R34, R33 ;  /* 0x0000002222217223 */ /* 0x000fe20000000021 */
[----:B----4-:R-:W-:Y:S02]  /*6b20*/  HADD2.F32 R28, -RZ, R28.H0_H0 ;  /* 0x2000001cff1c7230 */ /* 0x010fe40000004100 */
[----:B-----5:R-:W-:-:S05]  /*6b30*/  HADD2.F32 R29, -RZ, R29.H0_H0 ;  /* 0x2000001dff1d7230 */ /* 0x020fca0000004100 */
        /* <DEDUP_REMOVED lines=17> */
[----:B------:R-:W2:Y:S01]  /*6c50*/  LDG.E.U16 R30, desc[UR16][R20.64+0x14] ;  /* 0x00001410141e7981 */ /* 0x000ea2000c1e1500 */
[----:B---3--:R-:W-:-:S05]  /*6c60*/  HADD2.F32 R32, -RZ, R32.H0_H0 ;  /* 0x20000020ff207230 */ /* 0x008fca0000004100 */
        /* <DEDUP_REMOVED lines=13> */
[----:B------:R-:W3:Y:S04]  /*6d40*/  LDG.E.U16 R30, desc[UR16][R18.64+0x18] ;  /* 0x00001810121e7981 */ /* 0x000ee8000c1e1500 */
[----:B------:R-:W3:Y:S01]  /*6d50*/  LDG.E.U16 R35, desc[UR16][R20.64+0x1c] ;  /* 0x00001c1014237981 */ /* 0x000ee2000c1e1500 */
[----:B----4-:R-:W-:-:S02]  /*6d60*/  HADD2.F32 R36, -RZ, R28.H0_H0 ;  /* 0x2000001cff247230 */ /* 0x010fc40000004100 */
[----:B-----5:R-:W-:Y:S02]  /*6d70*/  HADD2.F32 R29, -RZ, R29.H0_H0 ;  /* 0x2000001dff1d7230 */ /* 0x020fe40000004100 */
[----:B------:R-:W-:Y:S02]  /*6d80*/  FFMA R28, R34, R34, R33 ;  /* 0x00000022221c7223 */ /* 0x000fe40000000021 */
[----:B------:R-:W4:Y:S01]  /*6d90*/  LDG.E.U16 R34, desc[UR16][R18.64+0x1e] ;  /* 0x00001e1012227981 */ /* 0x000f22000c1e1500 */
[----:B------:R-:W-:-:S03]  /*6da0*/  FADD R29, R29, -R36 ;  /* 0x800000241d1d7221 */ /* 0x000fc60000000000 */
[----:B------:R-:W5:Y:S01]  /*6db0*/  LDG.E.U16 R36, desc[UR16][R20.64+0x1e] ;  /* 0x00001e1014247981 */ /* 0x000f62000c1e1500 */
[----:B------:R-:W-:-:S03]  /*6dc0*/  FFMA R28, R29, R29, R28 ;  /* 0x0000001d1d1c7223 */ /* 0x000fc6000000001c */
[----:B------:R-:W5:Y:S01]  /*6dd0*/  LDG.E.U16 R29, desc[UR16][R18.64+0x1a] ;  /* 0x00001a10121d7981 */ /* 0x000f62000c1e1500 */
[----:B--2---:R-:W-:Y:S02]  /*6de0*/  HADD2.F32 R32, -RZ, R32.H0_H0 ;  /* 0x20000020ff207230 */ /* 0x004fe40000004100 */
[----:B---3--:R-:W-:Y:S02]  /*6df0*/  HADD2.F32 R33, -RZ, R30.H0_H0 ;  /* 0x2000001eff217230 */ /* 0x008fe40000004100 */
[----:B------:R-:W2:Y:S03]  /*6e00*/  LDG.E.U16 R30, desc[UR16][R20.64+0x1a] ;  /* 0x00001a10141e7981 */ /* 0x000ea6000c1e1500 */
[----:B------:R-:W-:Y:S02]  /*6e10*/  FADD R33, R32, -R33 ;  /* 0x8000002120217221 */ /* 0x000fe40000000000 */
[----:B------:R-:W3:Y:S01]  /*6e20*/  LDG.E.U16 R32, desc[UR16][R18.64+0x1c] ;  /* 0x00001c1012207981 */ /* 0x000ee2000c1e1500 */
[----:B------:R-:W-:Y:S01]  /*6e30*/  IADD3 R24, PT, PT, R24, 0x2, RZ ;  /* 0x0000000218187810 */ /* 0x000fe20007ffe0ff */
[----:B------:R-:W-:-:S03]  /*6e40*/  HADD2.F32 R35, -RZ, R35.H0_H0 ;  /* 0x20000023ff237230 */ /* 0x000fc60000004100 */
[----:B------:R-:W-:Y:S01]  /*6e50*/  ISETP.NE.AND P1, PT, R24, RZ, PT ;  /* 0x000000ff1800720c */ /* 0x000fe20003f25270 */
[----:B------:R-:W-:Y:S01]  /*6e60*/  FFMA R28, R33, R33, R28 ;  /* 0x00000021211c7223 */ /* 0x000fe2000000001c */
[----:B------:R-:W-:Y:S01]  /*6e70*/  IADD3 R25, PT, PT, R25, 0x10, RZ ;  /* 0x0000001019197810 */ /* 0x000fe20007ffe0ff */
[----:B----4-:R-:W-:Y:S02]  /*6e80*/  HADD2.F32 R33, -RZ, R34.H0_H0 ;  /* 0x20000022ff217230 */ /* 0x010fe40000004100 */
[----:B-----5:R-:W-:Y:S02]  /*6e90*/  HADD2.F32 R29, -RZ, R29.H0_H0 ;  /* 0x2000001dff1d7230 */ /* 0x020fe40000004100 */
[----:B------:R-:W-:-:S05]  /*6ea0*/  HADD2.F32 R36, -RZ, R36.H0_H0 ;  /* 0x20000024ff247230 */ /* 0x000fca0000004100 */
[----:B------:R-:W-:Y:S01]  /*6eb0*/  FADD R33, R36, -R33 ;  /* 0x8000002124217221 */ /* 0x000fe20000000000 */
[----:B--2---:R-:W-:Y:S02]  /*6ec0*/  HADD2.F32 R30, -RZ, R30.H0_H0 ;  /* 0x2000001eff1e7230 */ /* 0x004fe40000004100 */
[----:B---3--:R-:W-:-:S03]  /*6ed0*/  HADD2.F32 R32, -RZ, R32.H0_H0 ;  /* 0x20000020ff207230 */ /* 0x008fc60000004100 */
[----:B------:R-:W-:-:S04]  /*6ee0*/  FADD R29, R30, -R29 ;  /* 0x8000001d1e1d7221 */ /* 0x000fc80000000000 */
[----:B------:R-:W-:Y:S01]  /*6ef0*/  FFMA R28, R29, R29, R28 ;  /* 0x0000001d1d1c7223 */ /* 0x000fe2000000001c */
[----:B------:R-:W-:-:S04]  /*6f00*/  FADD R35, R35, -R32 ;  /* 0x8000002023237221 */ /* 0x000fc80000000000 */
[----:B------:R-:W-:-:S04]  /*6f10*/  FFMA R28, R35, R35, R28 ;  /* 0x00000023231c7223 */ /* 0x000fc8000000001c */
[----:B------:R-:W-:Y:S01]  /*6f20*/  FFMA R30, R33, R33, R28 ;  /* 0x00000021211e7223 */ /* 0x000fe2000000001c */
[----:B------:R-:W-:Y:S06]  /*6f30*/  @P1 BRA `(.L_x_152) ;  /* 0xfffffff800641947 */ /* 0x000fec000383ffff */
[----:B------:R-:W-:Y:S01]  /*6f40*/  HFMA2 R19, -RZ, RZ, 0, 0 ;  /* 0x00000000ff137431 */ /* 0x000fe200000001ff */
[----:B------:R-:W-:-:S07]  /*6f50*/  SHF.L.U32 R18, R8, 0x3, RZ ;  /* 0x0000000308127819 */ /* 0x000fce00000006ff */
.L_x_151:
[----:B------:R-:W-:Y:S02]  /*6f60*/  LOP3.LUT P1, RZ, R15, 0x1, RZ, 0xc0, !PT ;  /* 0x000000010fff7812 */ /* 0x000fe4000782c0ff */
[----:B------:R-:W-:-:S11]  /*6f70*/  ISETP.GE.AND P3, PT, R16, UR4, PT ;  /* 0x0000000410007c0c */ /* 0x000fd6000bf66270 */
[----:B------:R-:W-:Y:S05]  /*6f80*/  @!P1 BRA `(.L_x_153) ;  /* 0x0000000000d89947 */ /* 0x000fea0003800000 */
        /* <DEDUP_REMOVED lines=20> */
[----:B------:R-:W-:-:S03]  /*70d0*/  HADD2.F32 R25, -RZ, R25.H0_H0 ;  /* 0x20000019ff197230 */ /* 0x000fc60000004100 */
[----:B------:R-:W-:Y:S01]  /*70e0*/  FADD R29, R24, -R29 ;  /* 0x8000001d181d7221 */ /* 0x000fe20000000000 */
[----:B------:R-:W-:-:S03]  /*70f0*/  HADD2.F32 R24, -RZ, R28.H0_H0 ;  /* 0x2000001cff187230 */ /* 0x000fc60000004100 */
[----:B------:R-:W-:Y:S02]  /*7100*/  FFMA R28, R29, R29, R30 ;  /* 0x0000001d1d1c7223 */ /* 0x000fe4000000001e */
[----:B------:R-:W-:Y:S01]  /*7110*/  FADD R29, R24, -R25 ;  /* 0x80000019181d7221 */ /* 0x000fe20000000000 */
[----:B------:R-:W4:Y:S04]  /*7120*/  LDG.E.U16 R30, desc[UR16][R18.64+0xa] ;  /* 0x00000a10121e7981 */ /* 0x000f28000c1e1500 */
[----:B------:R-:W5:Y:S04]  /*7130*/  LDG.E.U16 R24, desc[UR16][R20.64+0x8] ;  /* 0x0000081014187981 */ /* 0x000f68000c1e1500 */
[----:B------:R-:W5:Y:S01]  /*7140*/  LDG.E.U16 R25, desc[UR16][R18.64+0x8] ;  /* 0x0000081012197981 */ /* 0x000f62000c1e1500 */
[----:B------:R-:W-:-:S03]  /*7150*/  FFMA R28, R29, R29, R28 ;  /* 0x0000001d1d1c7223 */ /* 0x000fc6000000001c */
        /* <DEDUP_REMOVED lines=8> */
[----:B------:R-:W-:Y:S01]  /*71e0*/  FFMA R28, R37, R37, R28 ;  /* 0x00000025251c7223 */ /* 0x000fe2000000001c */
[----:B----4-:R-:W-:-:S02]  /*71f0*/  HADD2.F32 R37, -RZ, R30.H0_H0 ;  /* 0x2000001eff257230 */ /* 0x010fc40000004100 */
[----:B-----5:R-:W-:Y:S02]  /*7200*/  HADD2.F32 R24, -RZ, R24.H0_H0 ;  /* 0x20000018ff187230 */ /* 0x020fe40000004100 */
[----:B------:R-:W-:-:S05]  /*7210*/  HADD2.F32 R25, -RZ, R25.H0_H0 ;  /* 0x20000019ff197230 */ /* 0x000fca0000004100 */
[----:B------:R-:W-:Y:S01]  /*7220*/  FADD R25, R24, -R25 ;  /* 0x8000001918197221 */ /* 0x000fe20000000000 */
[----:B------:R-:W-:-:S03]  /*7230*/  HADD2.F32 R29, -RZ, R29.H0_H0 ;  /* 0x2000001dff1d7230 */ /* 0x000fc60000004100 */
[----:B------:R-:W-:Y:S01]  /*7240*/  FFMA R28, R25, R25, R28 ;  /* 0x00000019191c7223 */ /* 0x000fe2000000001c */
[----:B--2---:R-:W-:-:S05]  /*7250*/  HADD2.F32 R32, -RZ, R32.H0_H0 ;  /* 0x20000020ff207230 */ /* 0x004fca0000004100 */
[----:B------:R-:W-:Y:S01]  /*7260*/  FADD R37, R32, -R37 ;  /* 0x8000002520257221 */ /* 0x000fe20000000000 */
[----:B---3--:R-:W-:-:S03]  /*7270*/  HADD2.F32 R34, -RZ, R34.H0_H0 ;  /* 0x20000022ff227230 */ /* 0x008fc60000004100 */
[----:B------:R-:W-:Y:S01]  /*7280*/  FFMA R28, R37, R37, R28 ;  /* 0x00000025251c7223 */ /* 0x000fe2000000001c */
[----:B------:R-:W-:Y:S02]  /*7290*/  HADD2.F32 R33, -RZ, R33.H0_H0 ;  /* 0x20000021ff217230 */ /* 0x000fe40000004100 */
[----:B------:R-:W-:Y:S02]  /*72a0*/  HADD2.F32 R18, -RZ, R35.H0_H0 ;  /* 0x20000023ff127230 */ /* 0x000fe40000004100 */
[----:B------:R-:W-:-:S03]  /*72b0*/  FADD R29, R29, -R34 ;  /* 0x800000221d1d7221 */ /* 0x000fc60000000000 */
[----:B------:R-:W-:Y:S01]  /*72c0*/  FADD R33, R33, -R18 ;  /* 0x8000001221217221 */ /* 0x000fe20000000000 */
[----:B------:R-:W-:-:S04]  /*72d0*/  FFMA R28, R29, R29, R28 ;  /* 0x0000001d1d1c7223 */ /* 0x000fc8000000001c */
[----:B------:R-:W-:-:S07]  /*72e0*/  FFMA R30, R33, R33, R28 ;  /* 0x00000021211e7223 */ /* 0x000fce000000001c */
.L_x_153:
[----:B------:R-:W-:Y:S05]  /*72f0*/  @P3 BRA `(.L_x_154) ;  /* 0x0000000c00783947 */ /* 0x000fea0003800000 */
[----:B------:R-:W-:Y:S02]  /*7300*/  ISETP.GT.U32.AND P1, PT, R12, -0x10, PT ;  /* 0xfffffff00c00780c */ /* 0x000fe40003f24070 */
[----:B------:R-:W-:Y:S02]  /*7310*/  ISETP.NE.AND P2, PT, R9, RZ, PT ;  /* 0x000000ff0900720c */ /* 0x000fe40003f45270 */
[----:B------:R-:W-:-:S09]  /*7320*/  MOV R25, R16 ;  /* 0x0000001000197202 */ /* 0x000fd20000000f00 */
[----:B------:R-:W-:Y:S05]  /*7330*/  @P1 BRA `(.L_x_155) ;  /* 0x0000000400a41947 */ /* 0x000fea0003800000 */
[----:B------:R-:W-:Y:S01]  /*7340*/  MOV R25, R16 ;  /* 0x0000001000197202 */ /* 0x000fe20000000f00 */
[----:B------:R-:W-:-:S06]  /*7350*/  UMOV UR4, URZ ;  /* 0x000000ff00047c82 */ /* 0x000fcc0008000000 */
.L_x_156:
        /* <DEDUP_REMOVED lines=14> */
[----:B------:R-:W-:-:S04]  /*7440*/  FADD R33, R32, -R33 ;  /* 0x8000002120217221 */ /* 0x000fc80000000000 */
[----:B------:R-:W-:Y:S01]  /*7450*/  FFMA R30, R33, R33, R30 ;  /* 0x00000021211e7223 */ /* 0x000fe2000000001e */
[----:B------:R-:W-:Y:S01]  /*7460*/  FADD R29, R29, -R34 ;  /* 0x800000221d1d7221 */ /* 0x000fe20000000000 */
[----:B------:R-:W-:Y:S02]  /*7470*/  HADD2.F32 R33, -RZ, R24.H0_H0 ;  /* 0x20000018ff217230 */ /* 0x000fe40000004100 */
[----:B------:R-:W-:Y:S01]  /*7480*/  HADD2.F32 R32, -RZ, R28.H0_H0 ;  /* 0x2000001cff207230 */ /* 0x000fe20000004100 */
[----:B------:R-:W2:Y:S01]  /*7490*/  LDG.E.U16 R24, desc[UR16][R18.64+0x6] ;  /* 0x0000061012187981 */ /* 0x000ea2000c1e1500 */
[----:B------:R-:W-:-:S03]  /*74a0*/  FFMA R34, R29, R29, R30 ;  /* 0x0000001d1d227223 */ /* 0x000fc6000000001e */
[----:B------:R-:W3:Y:S01]  /*74b0*/  LDG.E.U16 R28, desc[UR16][R20.64+0x6] ;  /* 0x00000610141c7981 */ /* 0x000ee2000c1e1500 */
[----:B------:R-:W-:-:S03]  /*74c0*/  FADD R33, R32, -R33 ;  /* 0x8000002120217221 */ /* 0x000fc60000000000 */
[----:B------:R-:W4:Y:S04]  /*74d0*/  LDG.E.U16 R30, desc[UR16][R18.64+0x8] ;  /* 0x00000810121e7981 */ /* 0x000f28000c1e1500 */
[----:B------:R-:W5:Y:S01]  /*74e0*/  LDG.E.U16 R29, desc[UR16][R20.64+0x8] ;  /* 0x00000810141d7981 */ /* 0x000f62000c1e1500 */
[----:B------:R-:W-:-:S03]  /*74f0*/  FFMA R34, R33, R33, R34 ;  /* 0x0000002121227223 */ /* 0x000fc60000000022 */
        /* <DEDUP_REMOVED lines=9> */
[----:B------:R-:W-:Y:S01]  /*7590*/  FFMA R34, R35, R35, R34 ;  /* 0x0000002323227223 */ /* 0x000fe20000000022 */
[----:B------:R-:W-:Y:S02]  /*75a0*/  HADD2.F32 R33, -RZ, R33.H0_H0 ;  /* 0x20000021ff217230 */ /* 0x000fe40000004100 */
[----:B------:R-:W-:Y:S02]  /*75b0*/  FADD R29, R29, -R30 ;  /* 0x8000001e1d1d7221 */ /* 0x000fe40000000000 */
[----:B------:R-:W4:Y:S01]  /*75c0*/  LDG.E.U16 R30, desc[UR16][R18.64+0xe] ;  /* 0x00000e10121e7981 */ /* 0x000f22000c1e1500 */
[----:B------:R-:W-:-:S02]  /*75d0*/  HADD2.F32 R32, -RZ, R32.H0_H0 ;  /* 0x20000020ff207230 */ /* 0x000fc40000004100 */
[----:B------:R-:W-:Y:S02]  /*75e0*/  FFMA R34, R29, R29, R34 ;  /* 0x0000001d1d227223 */ /* 0x000fe40000000022 */
[----:B------:R-:W5:Y:S01]  /*75f0*/  LDG.E.U16 R29, desc[UR16][R20.64+0xe] ;  /* 0x00000e10141d7981 */ /* 0x000f62000c1e1500 */
[----:B------:R-:W-:-:S03]  /*7600*/  FADD R33, R32, -R33 ;  /* 0x8000002120217221 */ /* 0x000fc60000000000 */
[----:B------:R-:W5:Y:S01]  /*7610*/  LDG.E.U16 R32, desc[UR16][R18.64+0x10] ;  /* 0x0000101012207981 */ /* 0x000f62000c1e1500 */
[----:B------:R-:W-:-:S03]  /*7620*/  FFMA R34, R33, R33, R34 ;  /* 0x0000002121227223 */ /* 0x000fc60000000022 */
[----:B------:R-:W5:Y:S01]  /*7630*/  LDG.E.U16 R33, desc[UR16][R20.64+0x10] ;  /* 0x0000101014217981 */ /* 0x000f62000c1e1500 */
[----:B--2---:R-:W-:-:S03]  /*7640*/  HADD2.F32 R35, -RZ, R24.H0_H0 ;  /* 0x20000018ff237230 */ /* 0x004fc60000004100 */
[----:B------:R-:W2:Y:S01]  /*7650*/  LDG.E.U16 R24, desc[UR16][R18.64+0x12] ;  /* 0x0000121012187981 */ /* 0x000ea2000c1e1500 */
[----:B---3--:R-:W-:-:S05]  /*7660*/  HADD2.F32 R28, -RZ, R28.H0_H0 ;  /* 0x2000001cff1c7230 */ /* 0x008fca0000004100 */
[----:B------:R-:W-:Y:S02]  /*7670*/  FADD R35, R28, -R35 ;  /* 0x800000231c237221 */ /* 0x000fe40000000000 */
[----:B------:R-:W3:Y:S01]  /*7680*/  LDG.E.U16 R28, desc[UR16][R20.64+0x12] ;  /* 0x00001210141c7981 */ /* 0x000ee2000c1e1500 */
[----:B----4-:R-:W-:Y:S02]  /*7690*/  HADD2.F32 R30, -RZ, R30.H0_H0 ;  /* 0x2000001eff1e7230 */ /* 0x010fe40000004100 */
[----:B-----5:R-:W-:Y:S02]  /*76a0*/  HADD2.F32 R29, -RZ, R29.H0_H0 ;  /* 0x2000001dff1d7230 */ /* 0x020fe40000004100 */
[----:B------:R-:W-:Y:S01]  /*76b0*/  FFMA R34, R35, R35, R34 ;  /* 0x0000002323227223 */ /* 0x000fe20000000022 */
[----:B------:R-:W-:Y:S02]  /*76c0*/  HADD2.F32 R32, -RZ, R32.H0_H0 ;  /* 0x20000020ff207230 */ /* 0x000fe40000004100 */
[----:B------:R-:W-:-:S02]  /*76d0*/  FADD R29, R29, -R30 ;  /* 0x8000001e1d1d7221 */ /* 0x000fc40000000000 */
[----:B------:R-:W4:Y:S01]  /*76e0*/  LDG.E.U16 R30, desc[UR16][R18.64+0x14] ;  /* 0x00001410121e7981 */ /* 0x000f22000c1e1500 */
[----:B------:R-:W-:Y:S02]  /*76f0*/  HADD2.F32 R33, -RZ, R33.H0_H0 ;  /* 0x20000021ff217230 */ /* 0x000fe40000004100 */
        /* <DEDUP_REMOVED lines=15> */
[----:B------:R-:W-:Y:S01]  /*77f0*/  FADD R29, R29, -R30 ;  /* 0x8000001e1d1d7221 */ /* 0x000fe20000000000 */
[----:B------:R-:W-:-:S03]  /*7800*/  HADD2.F32 R30, -RZ, R33.H0_H0 ;  /* 0x20000021ff1e7230 */ /* 0x000fc60000004100 */
[----:B------:R-:W-:Y:S02]  /*7810*/  FFMA R33, R29, R29, R34 ;  /* 0x0000001d1d217223 */ /* 0x000fe40000000022 */
[----:B------:R-:W4:Y:S01]  /*7820*/  LDG.E.U16 R29, desc[UR16][R18.64+0x1a] ;  /* 0x00001a10121d7981 */ /* 0x000f22000c1e1500 */
[----:B------:R-:W-:-:S03]  /*7830*/  FADD R32, R30, -R35 ;  /* 0x800000231e207221 */ /* 0x000fc60000000000 */
[----:B------:R-:W5:Y:S01]  /*7840*/  LDG.E.U16 R30, desc[UR16][R20.64+0x1a] ;  /* 0x00001a10141e7981 */ /* 0x000f62000c1e1500 */
[----:B------:R-:W-:-:S03]  /*7850*/  FFMA R33, R32, R32, R33 ;  /* 0x0000002020217223 */ /* 0x000fc60000000021 */
[----:B------:R-:W5:Y:S04]  /*7860*/  LDG.E.U16 R32, desc[UR16][R18.64+0x1c] ;  /* 0x00001c1012207981 */ /* 0x000f68000c1e1500 */
[----:B------:R-:W5:Y:S04]  /*7870*/  LDG.E.U16 R34, desc[UR16][R20.64+0x1c] ;  /* 0x00001c1014227981 */ /* 0x000f68000c1e1500 */
[----:B------:R-:W5:Y:S01]  /*7880*/  LDG.E.U16 R35, desc[UR16][R18.64+0x1e] ;  /* 0x00001e1012237981 */ /* 0x000f62000c1e1500 */
[----:B------:R-:W-:-:S06]  /*7890*/  UIADD3 UR4, UPT, UPT, UR4, 0x10, URZ ;  /* 0x0000001004047890 */ /* 0x000fcc000fffe0ff */
[----:B------:R-:W-:Y:S01]  /*78a0*/  ISETP.NE.AND P1, PT, R5, UR4, PT ;  /* 0x0000000405007c0c */ /* 0x000fe2000bf25270 */
[----:B------:R-:W-:Y:S01]  /*78b0*/  HADD2.F32 R36, -RZ, R36.H0_H0 ;  /* 0x20000024ff247230 */ /* 0x000fe20000004100 */
[----:B------:R-:W-:Y:S01]  /*78c0*/  IADD3 R25, PT, PT, R25, 0x10, RZ ;  /* 0x0000001019197810 */ /* 0x000fe20007ffe0ff */
[----:B--2---:R-:W-:Y:S02]  /*78d0*/  HADD2.F32 R37, -RZ, R24.H0_H0 ;  /* 0x20000018ff257230 */ /* 0x004fe40000004100 */
[----:B---3--:R-:W-:-:S05]  /*78e0*/  HADD2.F32 R28, -RZ, R28.H0_H0 ;  /* 0x2000001cff1c7230 */ /* 0x008fca0000004100 */
[----:B------:R-:W-:-:S04]  /*78f0*/  FADD R28, R28, -R37 ;  /* 0x800000251c1c7221 */ /* 0x000fc80000000000 */
[----:B------:R-:W-:Y:S01]  /*7900*/  FFMA R33, R28, R28, R33 ;  /* 0x0000001c1c217223 */ /* 0x000fe20000000021 */
[----:B----4-:R-:W-:Y:S02]  /*7910*/  HADD2.F32 R29, -RZ, R29.H0_H0 ;  /* 0x2000001dff1d7230 */ /* 0x010fe40000004100 */
[----:B-----5:R-:W-:-:S05]  /*7920*/  HADD2.F32 R30, -RZ, R30.H0_H0 ;  /* 0x2000001eff1e7230 */ /* 0x020fca0000004100 */
[----:B------:R-:W-:Y:S01]  /*7930*/  FADD R30, R30, -R29 ;  /* 0x8000001d1e1e7221 */ /* 0x000fe20000000000 */
[----:B------:R-:W-:Y:S02]  /*7940*/  HADD2.F32 R29, -RZ, R32.H0_H0 ;  /* 0x20000020ff1d7230 */ /* 0x000fe40000004100 */
[----:B------:R-:W-:Y:S02]  /*7950*/  HADD2.F32 R34, -RZ, R34.H0_H0 ;  /* 0x20000022ff227230 */ /* 0x000fe40000004100 */
[----:B------:R-:W-:Y:S01]  /*7960*/  FFMA R33, R30, R30, R33 ;  /* 0x0000001e1e217223 */ /* 0x000fe20000000021 */
[----:B------:R-:W-:Y:S02]  /*7970*/  HADD2.F32 R35, -RZ, R35.H0_H0 ;  /* 0x20000023ff237230 */ /* 0x000fe40000004100 */
[----:B------:R-:W-:-:S03]  /*7980*/  FADD R34, R34, -R29 ;  /* 0x8000001d22227221 */ /* 0x000fc60000000000 */
[----:B------:R-:W-:Y:S01]  /*7990*/  FADD R36, R36, -R35 ;  /* 0x8000002324247221 */ /* 0x000fe20000000000 */
[----:B------:R-:W-:-:S04]  /*79a0*/  FFMA R33, R34, R34, R33 ;  /* 0x0000002222217223 */ /* 0x000fc80000000021 */
[----:B------:R-:W-:Y:S01]  /*79b0*/  FFMA R30, R36, R36, R33 ;  /* 0x00000024241e7223 */ /* 0x000fe20000000021 */
[----:B------:R-:W-:Y:S06]  /*79c0*/  @P1 BRA `(.L_x_156) ;  /* 0xfffffff800641947 */ /* 0x000fec000383ffff */
.L_x_155:
[----:B------:R-:W-:Y:S05]  /*79d0*/  @!P2 BRA `(.L_x_154) ;  /* 0x0000000400c0a947 */ /* 0x000fea0003800000 */
[----:B------:R-:W-:Y:S02]  /*79e0*/  ISETP.GE.U32.AND P1, PT, R3, 0x7, PT ;  /* 0x000000070300780c */ /* 0x000fe40003f26070 */
[----:B------:R-:W-:-:S11]  /*79f0*/  ISETP.NE.AND P2, PT, R14, RZ, PT ;  /* 0x000000ff0e00720c */ /* 0x000fd60003f45270 */
[----:B------:R-:W-:Y:S05]  /*7a00*/  @!P1 BRA `(.L_x_157) ;  /* 0x0000000000d09947 */ /* 0x000fea0003800000 */
        /* <DEDUP_REMOVED lines=9> */
[----:B------:R-:W2:Y:S03]  /*7aa0*/  LDG.E.U16 R28, desc[UR16][R20.64+0x2] ;  /* 0x00000210141c7981 */ /* 0x000ea6000c1e1500 */
[----:B------:R-:W-:Y:S02]  /*7ab0*/  FADD R33, R29, -R32 ;  /* 0x800000201d217221 */ /* 0x000fe40000000000 */
[----:B------:R-:W3:Y:S04]  /*7ac0*/  LDG.E.U16 R32, desc[UR16][R18.64+0x4] ;  /* 0x0000041012207981 */ /* 0x000ee8000c1e1500 */
[----:B------:R-:W5:Y:S01]  /*7ad0*/  LDG.E.U16 R29, desc[UR16][R20.64+0x4] ;  /* 0x00000410141d7981 */ /* 0x000f62000c1e1500 */
[----:B------:R-:W-:-:S03]  /*7ae0*/  FFMA R34, R33, R33, R30 ;  /* 0x0000002121227223 */ /* 0x000fc6000000001e */
[----:B------:R-:W5:Y:S04]  /*7af0*/  LDG.E.U16 R30, desc[UR16][R18.64+0x6] ;  /* 0x00000610121e7981 */ /* 0x000f68000c1e1500 */
[----:B------:R-:W5:Y:S01]  /*7b00*/  LDG.E.U16 R33, desc[UR16][R20.64+0x6] ;  /* 0x0000061014217981 */ /* 0x000f62000c1e1500 */
[----:B----4-:R-:W-:-:S03]  /*7b10*/  HADD2.F32 R35, -RZ, R24.H0_H0 ;  /* 0x20000018ff237230 */ /* 0x010fc60000004100 */
[----:B------:R-:W4:Y:S01]  /*7b20*/  LDG.E.U16 R24, desc[UR16][R18.64+0x8] ;  /* 0x0000081012187981 */ /* 0x000f22000c1e1500 */
[----:B--2---:R-:W-:Y:S02]  /*7b30*/  HADD2.F32 R28, -RZ, R28.H0_H0 ;  /* 0x2000001cff1c7230 */ /* 0x004fe40000004100 */
[----:B---3--:R-:W-:-:S03]  /*7b40*/  HADD2.F32 R32, -RZ, R32.H0_H0 ;  /* 0x20000020ff207230 */ /* 0x008fc60000004100 */
[----:B------:R-:W-:Y:S02]  /*7b50*/  FADD R35, R28, -R35 ;  /* 0x800000231c237221 */ /* 0x000fe40000000000 */
[----:B------:R-:W2:Y:S01]  /*7b60*/  LDG.E.U16 R28, desc[UR16][R20.64+0x8] ;  /* 0x00000810141c7981 */ /* 0x000ea2000c1e1500 */
[----:B-----5:R-:W-:Y:S02]  /*7b70*/  HADD2.F32 R29, -RZ, R29.H0_H0 ;  /* 0x2000001dff1d7230 */ /* 0x020fe40000004100 */
[----:B------:R-:W-:Y:S01]  /*7b80*/  FFMA R34, R35, R35, R34 ;  /* 0x0000002323227223 */ /* 0x000fe20000000022 */
[----:B------:R-:W-:Y:S02]  /*7b90*/  HADD2.F32 R30, -RZ, R30.H0_H0 ;  /* 0x2000001eff1e7230 */ /* 0x000fe40000004100 */
[----:B------:R-:W-:Y:S02]  /*7ba0*/  FADD R29, R29, -R32 ;  /* 0x800000201d1d7221 */ /* 0x000fe40000000000 */
[----:B------:R-:W3:Y:S01]  /*7bb0*/  LDG.E.U16 R32, desc[UR16][R18.64+0xc] ;  /* 0x00000c1012207981 */ /* 0x000ee2000c1e1500 */
[----:B------:R-:W-:-:S02]  /*7bc0*/  HADD2.F32 R33, -RZ, R33.H0_H0 ;  /* 0x20000021ff217230 */ /* 0x000fc40000004100 */
[----:B------:R-:W-:Y:S02]  /*7bd0*/  FFMA R34, R29, R29, R34 ;  /* 0x0000001d1d227223 */ /* 0x000fe40000000022 */
[----:B------:R-:W5:Y:S01]  /*7be0*/  LDG.E.U16 R29, desc[UR16][R18.64+0xa] ;  /* 0x00000a10121d7981 */ /* 0x000f62000c1e1500 */
[----:B------:R-:W-:-:S03]  /*7bf0*/  FADD R35, R33, -R30 ;  /* 0x8000001e21237221 */ /* 0x000fc60000000000 */
[----:B------:R-:W5:Y:S01]  /*7c00*/  LDG.E.U16 R30, desc[UR16][R20.64+0xa] ;  /* 0x00000a10141e7981 */ /* 0x000f62000c1e1500 */
[----:B------:R-:W-:-:S03]  /*7c10*/  FFMA R35, R35, R35, R34 ;  /* 0x0000002323237223 */ /* 0x000fc60000000022 */
[----:B------:R-:W5:Y:S04]  /*7c20*/  LDG.E.U16 R34, desc[UR16][R20.64+0xc] ;  /* 0x00000c1014227981 */ /* 0x000f68000c1e1500 */
[----:B------:R3:W5:Y:S01]  /*7c30*/  LDG.E.U16 R33, desc[UR16][R18.64+0xe] ;  /* 0x00000e1012217981 */ /* 0x000762000c1e1500 */
[----:B----4-:R-:W-:Y:S02]  /*7c40*/  HADD2.F32 R37, -RZ, R24.H0_H0 ;  /* 0x20000018ff257230 */ /* 0x010fe40000004100 */
[----:B------:R-:W-:Y:S01]  /*7c50*/  HADD2.F32 R36, -RZ, R36.H0_H0 ;  /* 0x20000024ff247230 */ /* 0x000fe20000004100 */
[----:B------:R-:W-:Y:S01]  /*7c60*/  IADD3 R25, PT, PT, R25, 0x8, RZ ;  /* 0x0000000819197810 */ /* 0x000fe20007ffe0ff */
[----:B--2---:R-:W-:-:S05]  /*7c70*/  HADD2.F32 R28, -RZ, R28.H0_H0 ;  /* 0x2000001cff1c7230 */ /* 0x004fca0000004100 */
[----:B------:R-:W-:Y:S01]  /*7c80*/  FADD R28, R28, -R37 ;  /* 0x800000251c1c7221 */ /* 0x000fe20000000000 */
[----:B---3--:R-:W-:Y:S02]  /*7c90*/  HADD2.F32 R19, -RZ, R32.H0_H0 ;  /* 0x20000020ff137230 */ /* 0x008fe40000004100 */
[----:B-----5:R-:W-:Y:S02]  /*7ca0*/  HADD2.F32 R29, -RZ, R29.H0_H0 ;  /* 0x2000001dff1d7230 */ /* 0x020fe40000004100 */
[----:B------:R-:W-:Y:S02]  /*7cb0*/  HADD2.F32 R30, -RZ, R30.H0_H0 ;  /* 0x2000001eff1e7230 */ /* 0x000fe40000004100 */
        /* <DEDUP_REMOVED lines=9> */
.L_x_157:
[----:B------:R-:W-:Y:S05]  /*7d50*/  @!P2 BRA `(.L_x_154) ;  /* 0x0000000000e0a947 */ /* 0x000fea0003800000 */
[----:B------:R-:W-:Y:S02]  /*7d60*/  ISETP.GE.U32.AND P1, PT, R4, 0x3, PT ;  /* 0x000000030400780c */ /* 0x000fe40003f26070 */
[----:B------:R-:W-:-:S11]  /*7d70*/  ISETP.NE.AND P2, PT, R11, RZ, PT ;  /* 0x000000ff0b00720c */ /* 0x000fd60003f45270 */
        /* <DEDUP_REMOVED lines=14> */
[----:B----4-:R-:W-:Y:S02]  /*7e60*/  HADD2.F32 R35, -RZ, R35.H0_H0 ;  /* 0x20000023ff237230 */ /* 0x010fe40000004100 */
[----:B---3--:R-:W-:Y:S02]  /*7e70*/  HADD2.F32 R29, -RZ, R29.H0_H0 ;  /* 0x2000001dff1d7230 */ /* 0x008fe40000004100 */
[----:B-----5:R-:W-:Y:S02]  /*7e80*/  HADD2.F32 R24, -RZ, R24.H0_H0 ;  /* 0x20000018ff187230 */ /* 0x020fe40000004100 */
[----:B------:R-:W-:-:S04]  /*7e90*/  FADD R35, R35, -R36 ;  /* 0x8000002423237221 */ /* 0x000fc80000000000 */
        /* <DEDUP_REMOVED lines=11> */
.L_x_158:
[----:B------:R-:W-:Y:S05]  /*7f50*/  @!P2 BRA `(.L_x_154) ;  /* 0x000000000060a947 */ /* 0x000fea0003800000 */
[----:B------:R-:W-:Y:S01]  /*7f60*/  MOV R18, 0x2 ;  /* 0x0000000200127802 */ /* 0x000fe20000000f00 */
[----:B------:R-:W-:-:S04]  /*7f70*/  IMAD.WIDE.U32 R22, R25, 0x2, R22 ;  /* 0x0000000219167825 */ /* 0x000fc800078e0016 */
[----:B------:R-:W-:Y:S01]  /*7f80*/  IMAD.WIDE.U32 R18, R25, R18, UR8 ;  /* 0x0000000819127e25 */ /* 0x000fe2000f8e0012 */
[----:B------:R-:W2:Y:S04]  /*7f90*/  LDG.E.U16 R21, desc[UR16][R22.64] ;  /* 0x0000001016157981 */ /* 0x000ea8000c1e1500 */
[----:B------:R-:W3:Y:S01]  /*7fa0*/  LDG.E.U16 R20, desc[UR16][R18.64] ;  /* 0x0000001012147981 */ /* 0x000ee2000c1e1500 */
[----:B------:R-:W-:Y:S01]  /*7fb0*/  ISETP.NE.AND P1, PT, R11, 0x1, PT ;  /* 0x000000010b00780c */ /* 0x000fe20003f25270 */
[----:B--2---:R-:W-:Y:S02]  /*7fc0*/  HADD2.F32 R21, -RZ, R21.H0_H0 ;  /* 0x20000015ff157230 */ /* 0x004fe40000004100 */
[----:B---3--:R-:W-:-:S05]  /*7fd0*/  HADD2.F32 R20, -RZ, R20.H0_H0 ;  /* 0x20000014ff147230 */ /* 0x008fca0000004100 */
[----:B------:R-:W-:-:S04]  /*7fe0*/  FADD R21, R20, -R21 ;  /* 0x8000001514157221 */ /* 0x000fc80000000000 */
[----:B------:R-:W-:Y:S01]  /*7ff0*/  FFMA R30, R21, R21, R30 ;  /* 0x00000015151e7223 */ /* 0x000fe2000000001e */
[----:B------:R-:W-:Y:S06]  /*8000*/  @!P1 BRA `(.L_x_154) ;  /* 0x0000000000349947 */ /* 0x000fec0003800000 */
[----:B------:R-:W-:Y:S01]  /*8010*/  ISETP.NE.AND P1, PT, R11, 0x2, PT ;  /* 0x000000020b00780c */ /* 0x000fe20003f25270 */
[----:B------:R-:W2:Y:S04]  /*8020*/  LDG.E.U16 R20, desc[UR16][R18.64+0x2] ;  /* 0x0000021012147981 */ /* 0x000ea8000c1e1500 */
[----:B------:R-:W3:Y:S08]  /*8030*/  LDG.E.U16 R21, desc[UR16][R22.64+0x2] ;  /* 0x0000021016157981 */ /* 0x000ef0000c1e1500 */
[----:B------:R-:W4:Y:S04]  /*8040*/  @P1 LDG.E.U16 R24, desc[UR16][R18.64+0x4] ;  /* 0x0000041012181981 */ /* 0x000f28000c1e1500 */
[----:B------:R-:W5:Y:S01]  /*8050*/  @P1 LDG.E.U16 R25, desc[UR16][R22.64+0x4] ;  /* 0x0000041016191981 */ /* 0x000f62000c1e1500 */
[----:B--2---:R-:W-:-:S02]  /*8060*/  HADD2.F32 R20, -RZ, R20.H0_H0 ;  /* 0x20000014ff147230 */ /* 0x004fc40000004100 */
[----:B---3--:R-:W-:-:S05]  /*8070*/  HADD2.F32 R21, -RZ, R21.H0_H0 ;  /* 0x20000015ff157230 */ /* 0x008fca0000004100 */
[----:B------:R-:W-:Y:S01]  /*8080*/  FADD R21, R20, -R21 ;  /* 0x8000001514157221 */ /* 0x000fe20000000000 */
[----:B----4-:R-:W-:-:S03]  /*8090*/  @P1 HADD2.F32 R24, -RZ, R24.H0_H0 ;  /* 0x20000018ff181230 */ /* 0x010fc60000004100 */
[----:B------:R-:W-:Y:S01]  /*80a0*/  FFMA R30, R21, R21, R30 ;  /* 0x00000015151e7223 */ /* 0x000fe2000000001e */
[----:B-----5:R-:W-:-:S05]  /*80b0*/  @P1 HADD2.F32 R25, -RZ, R25.H0_H0 ;  /* 0x20000019ff191230 */ /* 0x020fca0000004100 */
[----:B------:R-:W-:-:S04]  /*80c0*/  @P1 FADD R25, R24, -R25 ;  /* 0x8000001918191221 */ /* 0x000fc80000000000 */
[----:B------:R-:W-:-:S07]  /*80d0*/  @P1 FFMA R30, R25, R25, R30 ;  /* 0x00000019191e1223 */ /* 0x000fce000000001e */
.L_x_154:
[----:B------:R-:W-:Y:S01]  /*80e0*/  IADD3 R18, PT, PT, R30, -0xd000000, RZ ;  /* 0xf30000001e127810 */ /* 0x000fe20007ffe0ff */
[----:B------:R0:W1:Y:S01]  /*80f0*/  MUFU.RSQ R19, R30 ;  /* 0x0000001e00137308 */ /* 0x0000620000001400 */
[----:B------:R-:W-:Y:S01]  /*8100*/  BSSY.RECONVERGENT B2, `(.L_x_159) ;  /* 0x000000b000027945 */ /* 0x000fe20003800200 */
[----:B------:R-:W-:Y:S02]  /*8110*/  ISETP.NE.AND P1, PT, R27, RZ, PT ;  /* 0x000000ff1b00720c */ /* 0x000fe40003f25270 */
[----:B------:R-:W-:-:S13]  /*8120*/  ISETP.GT.U32.AND P2, PT, R18, 0x727fffff, PT ;  /* 0x727fffff1200780c */ /* 0x000fda0003f44070 */
[----:B01----:R-:W-:Y:S05]  /*8130*/  @!P2 BRA `(.L_x_160) ;  /* 0x00000000000ca947 */ /* 0x003fea0003800000 */
[----:B------:R-:W-:-:S07]  /*8140*/  MOV R22, 0x8160 ;  /* 0x0000816000167802 */ /* 0x000fce0000000f00 */
[----:B------:R-:W-:Y:S05]  /*8150*/  CALL.REL.NOINC `($__internal_3_$__cuda_sm20_sqrt_rn_f32_slowpath) ;  /* 0x00000030005c7944 */ /* 0x000fea0003c00000 */
[----:B------:R-:W-:Y:S05]  /*8160*/  BRA `(.L_x_161) ;  /* 0x0000000000107947 */ /* 0x000fea0003800000 */
.L_x_160:
[C---:B------:R-:W-:Y:S01]  /*8170*/  FMUL.FTZ R25, R19.reuse, R30 ;  /* 0x0000001e13197220 */ /* 0x040fe20000410000 */
[----:B------:R-:W-:-:S03]  /*8180*/  FMUL.FTZ R18, R19, 0.5 ;  /* 0x3f00000013127820 */ /* 0x000fc60000410000 */
[----:B------:R-:W-:-:S04]  /*8190*/  FFMA R30, -R25, R25, R30 ;  /* 0x00000019191e7223 */ /* 0x000fc8000000011e */
[----:B------:R-:W-:-:S07]  /*81a0*/  FFMA R25, R30, R18, R25 ;  /* 0x000000121e197223 */ /* 0x000fce0000000019 */
.L_x_161:
[----:B------:R-:W-:Y:S05]  /*81b0*/  BSYNC.RECONVERGENT B2 ;  /* 0x0000000000027941 */ /* 0x000fea0003800200 */
.L_x_159:
[----:B------:R-:W-:Y:S05]  /*81c0*/  @P1 BRA `(.L_x_150) ;  /* 0x0000000400481947 */ /* 0x000fea0003800000 */
[----:B------:R-:W0:Y:S02]  /*81d0*/  LDCU UR4, c[0x0][0x3cc] ;  /* 0x00007980ff0477ac */ /* 0x000e240008000800 */
[----:B0-----:R-:W-:-:S13]  /*81e0*/  ISETP.GE.AND P1, PT, R26, UR4, PT ;  /* 0x000000041a007c0c */ /* 0x001fda000bf26270 */
[----:B------:R-:W-:Y:S05]  /*81f0*/  @!P1 BRA `(.L_x_162) ;  /* 0x0000000000ac9947 */ /* 0x000fea0003800000 */
[----:B------:R-:W0:Y:S01]  /*8200*/  S2R R21, SR_CgaCtaId ;  /* 0x0000000000157919 */ /* 0x000e220000008800 */
[----:B------:R-:W-:-:S04]  /*8210*/  MOV R19, 0x400 ;  /* 0x0000040000137802 */ /* 0x000fc80000000f00 */
[----:B0-----:R-:W-:-:S05]  /*8220*/  LEA R18, R21, R19, 0x18 ;  /* 0x0000001315127211 */ /* 0x001fca00078ec0ff */
[----:B------:R-:W0:Y:S02]  /*8230*/  LDS R20, [R18+0x400] ;  /* 0x0004000012147984 */ /* 0x000e240000000800 */
[----:B0-----:R-:W-:-:S13]  /*8240*/  FSETP.GEU.AND P1, PT, R25, R20, PT ;  /* 0x000000141900720b */ /* 0x001fda0003f2e000 */
[----:B------:R-:W-:Y:S05]  /*8250*/  @P1 BRA `(.L_x_150) ;  /* 0x0000000400241947 */ /* 0x000fea0003800000 */
[----:B------:R0:W-:Y:S01]  /*8260*/  STS [R18], R0 ;  /* 0x0000000012007388 */ /* 0x0001e20000000800 */
[----:B------:R-:W-:Y:S01]  /*8270*/  IADD3 R20, PT, PT, R19, 0x400, RZ ;  /* 0x0000040013147810 */ /* 0x000fe20007ffe0ff */
[----:B------:R-:W-:Y:S01]  /*8280*/  HFMA2 R22, -RZ, RZ, 0, 0 ;  /* 0x00000000ff167431 */ /* 0x000fe200000001ff */
[----:B------:R-:W-:Y:S01]  /*8290*/  BSSY.RECONVERGENT B2, `(.L_x_163) ;  /* 0x0000020000027945 */ /* 0x000fe20003800200 */
[----:B------:R0:W-:Y:S01]  /*82a0*/  STS [R18+0x400], R25 ;  /* 0x0004001912007388 */ /* 0x0001e20000000800 */
[----:B------:R-:W-:Y:S02]  /*82b0*/  LEA R20, R21, R20, 0x18 ;  /* 0x0000001415147211 */ /* 0x000fe400078ec0ff */
[----:B------:R-:W-:-:S07]  /*82c0*/  MOV R19, RZ ;  /* 0x000000ff00137202 */ /* 0x000fce0000000f00 */
.L_x_165:
[C---:B------:R-:W-:Y:S02]  /*82d0*/  SHF.L.U32 R23, R22.reuse, 0x1, RZ ;  /* 0x0000000116177819 */ /* 0x040fe400000006ff */
[----:B-1----:R-:W-:Y:S02]  /*82e0*/  LEA R21, R22, R20, 0x3 ;  /* 0x0000001416157211 */ /* 0x002fe400078e18ff */
[C---:B------:R-:W-:Y:S02]  /*82f0*/  IADD3 R29, PT, PT, R23.reuse, 0x1, RZ ;  /* 0x00000001171d7810 */ /* 0x040fe40007ffe0ff */
[----:B------:R-:W-:Y:S02]  /*8300*/  IADD3 R28, PT, PT, R23, 0x2, RZ ;  /* 0x00000002171c7810 */ /* 0x000fe40007ffe0ff */
[-C--:B------:R-:W-:Y:S02]  /*8310*/  ISETP.GE.AND P2, PT, R29, R26.reuse, PT ;  /* 0x0000001a1d00720c */ /* 0x080fe40003f46270 */
[----:B------:R-:W-:-:S11]  /*8320*/  ISETP.GE.AND P3, PT, R28, R26, PT ;  /* 0x0000001a1c00720c */ /* 0x000fd60003f66270 */
[----:B------:R-:W1:Y:S04]  /*8330*/  @!P2 LDS R24, [R21+0x4] ;  /* 0x000004001518a984 */ /* 0x000e680000000800 */
[----:B------:R-:W-:Y:S01]  /*8340*/  @!P3 LDS R23, [R21+0x8] ;  /* 0x000008001517b984 */ /* 0x000fe20000000800 */
[----:B-1----:R-:W-:-:S04]  /*8350*/  @!P2 FSETP.GT.AND P1, PT, R24, R25, PT ;  /* 0x000000191800a20b */ /* 0x002fc80003f24000 */
[----:B------:R-:W-:-:S04]  /*8360*/  @!P2 SEL R19, R29, R22, P1 ;  /* 0x000000161d13a207 */ /* 0x000fc80000800000 */
[----:B------:R-:W-:-:S06]  /*8370*/  @!P3 LEA R24, R19, R20, 0x2 ;  /* 0x000000141318b211 */ /* 0x000fcc00078e10ff */
[----:B------:R-:W1:Y:S02]  /*8380*/  @!P3 LDS R24, [R24] ;  /* 0x000000001818b984 */ /* 0x000e640000000800 */
[----:B-1----:R-:W-:-:S04]  /*8390*/  @!P3 FSETP.GT.AND P1, PT, R23, R24, PT ;  /* 0x000000181700b20b */ /* 0x002fc80003f24000 */
[----:B------:R-:W-:-:S04]  /*83a0*/  @!P3 SEL R19, R28, R19, P1 ;  /* 0x000000131c13b207 */ /* 0x000fc80000800000 */
[----:B------:R-:W-:-:S13]  /*83b0*/  ISETP.NE.AND P1, PT, R19, R22, PT ;  /* 0x000000161300720c */ /* 0x000fda0003f25270 */
[----:B------:R-:W-:Y:S05]  /*83c0*/  @!P1 BRA `(.L_x_164) ;  /* 0x0000000000309947 */ /* 0x000fea0003800000 */
[CC--:B------:R-:W-:Y:S01]  /*83d0*/  LEA R29, R19.reuse, R18.reuse, 0x2 ;  /* 0x00000012131d7211 */ /* 0x0c0fe200078e10ff */
[C---:B------:R-:W-:Y:S01]  /*83e0*/  IMAD R21, R22.reuse, -0x4, R21 ;  /* 0xfffffffc16157824 */ /* 0x040fe200078e0215 */
[----:B------:R-:W-:Y:S02]  /*83f0*/  LEA R23, R22, R18, 0x2 ;  /* 0x0000001216177211 */ /* 0x000fe400078e10ff */
[----:B------:R-:W-:Y:S01]  /*8400*/  LEA R30, R19, R20, 0x2 ;  /* 0x00000014131e7211 */ /* 0x000fe200078e10ff */
[----:B------:R-:W1:Y:S01]  /*8410*/  LDS R24, [R29] ;  /* 0x000000001d187984 */ /* 0x000e620000000800 */
[----:B------:R-:W-:-:S03]  /*8420*/  MOV R22, R19 ;  /* 0x0000001300167202 */ /* 0x000fc60000000f00 */
[----:B-1----:R-:W-:Y:S04]  /*8430*/  STS [R23], R24 ;  /* 0x0000001817007388 */ /* 0x002fe80000000800 */
[----:B------:R-:W1:Y:S04]  /*8440*/  LDS R28, [R30] ;  /* 0x000000001e1c7984 */ /* 0x000e680000000800 */
[----:B-1----:R1:W-:Y:S04]  /*8450*/  STS [R21], R28 ;  /* 0x0000001c15007388 */ /* 0x0023e80000000800 */
[----:B------:R1:W-:Y:S04]  /*8460*/  STS [R29], R0 ;  /* 0x000000001d007388 */ /* 0x0003e80000000800 */
[----:B------:R1:W-:Y:S01]  /*8470*/  STS [R30], R25 ;  /* 0x000000191e007388 */ /* 0x0003e20000000800 */
[----:B------:R-:W-:Y:S05]  /*8480*/  BRA `(.L_x_165) ;  /* 0xfffffffc00907947 */ /* 0x000fea000383ffff */
.L_x_164:
[----:B------:R-:W-:Y:S05]  /*8490*/  BSYNC.RECONVERGENT B2 ;  /* 0x0000000000027941 */ /* 0x000fea0003800200 */
.L_x_163:
[----:B------:R-:W-:Y:S05]  /*84a0*/  BRA `(.L_x_150) ;  /* 0x0000000000907947 */ /* 0x000fea0003800000 */
.L_x_162:
[----:B------:R-:W-:Y:S01]  /*84b0*/  ISETP.GE.AND P1, PT, R26, 0x1, PT ;  /* 0x000000011a00780c */ /* 0x000fe20003f26270 */
[----:B------:R-:W-:Y:S01]  /*84c0*/  BSSY.RECONVERGENT B2, `(.L_x_166) ;  /* 0x0000018000027945 */ /* 0x000fe20003800200 */
[----:B------:R-:W-:-:S11]  /*84d0*/  MOV R18, R26 ;  /* 0x0000001a00127202 */ /* 0x000fd60000000f00 */
[----:B------:R-:W-:Y:S05]  /*84e0*/  @!P1 BRA `(.L_x_167) ;  /* 0x0000000000549947 */ /* 0x000fea0003800000 */
[----:B------:R-:W0:Y:S01]  /*84f0*/  S2R R21, SR_CgaCtaId ;  /* 0x0000000000157919 */ /* 0x000e220000008800 */
[----:B------:R-:W-:Y:S02]  /*8500*/  MOV R19, 0x400 ;  /* 0x0000040000137802 */ /* 0x000fe40000000f00 */
[----:B------:R-:W-:Y:S02]  /*8510*/  MOV R18, R26 ;  /* 0x0000001a00127202 */ /* 0x000fe40000000f00 */
[----:B------:R-:W-:Y:S02]  /*8520*/  IADD3 R20, PT, PT, R19, 0x400, RZ ;  /* 0x0000040013147810 */ /* 0x000fe40007ffe0ff */
[C---:B0-----:R-:W-:Y:S02]  /*8530*/  LEA R29, R21.reuse, R19, 0x18 ;  /* 0x00000013151d7211 */ /* 0x041fe400078ec0ff */
[----:B------:R-:W-:-:S07]  /*8540*/  LEA R23, R21, R20, 0x18 ;  /* 0x0000001415177211 */ /* 0x000fce00078ec0ff */
.L_x_168:
[----:B------:R-:W-:-:S04]  /*8550*/  IADD3 R28, PT, PT, R18, -0x1, RZ ;  /* 0xffffffff121c7810 */ /* 0x000fc80007ffe0ff */
[----:B------:R-:W-:-:S04]  /*8560*/  SHF.R.U32.HI R22, RZ, 0x1, R28 ;  /* 0x00000001ff167819 */ /* 0x000fc8000001161c */
[----:B0-----:R-:W-:-:S05]  /*8570*/  LEA R19, R22, R23, 0x2 ;  /* 0x0000001716137211 */ /* 0x001fca00078e10ff */
[----:B------:R-:W0:Y:S02]  /*8580*/  LDS R24, [R19] ;  /* 0x0000000013187984 */ /* 0x000e240000000800 */
[----:B0-----:R-:W-:-:S13]  /*8590*/  FSETP.GT.AND P1, PT, R24, R25, PT ;  /* 0x000000191800720b */ /* 0x001fda0003f24000 */
[----:B------:R-:W-:Y:S05]  /*85a0*/  @!P1 BRA `(.L_x_167) ;  /* 0x0000000000249947 */ /* 0x000fea0003800000 */
[-C--:B------:R-:W-:Y:S02]  /*85b0*/  LEA R19, R22, R29.reuse, 0x2 ;  /* 0x0000001d16137211 */ /* 0x080fe400078e10ff */
[C---:B------:R-:W-:Y:S02]  /*85c0*/  LEA R20, R18.reuse, R29, 0x2 ;  /* 0x0000001d12147211 */ /* 0x040fe400078e10ff */
[----:B------:R-:W-:Y:S02]  /*85d0*/  LEA R21, R18, R23, 0x2 ;  /* 0x0000001712157211 */ /* 0x000fe400078e10ff */
[----:B------:R-:W0:Y:S01]  /*85e0*/  LDS R19, [R19] ;  /* 0x0000000013137984 */ /* 0x000e220000000800 */
[----:B------:R-:W-:Y:S02]  /*85f0*/  ISETP.GT.U32.AND P1, PT, R28, 0x1, PT ;  /* 0x000000011c00780c */ /* 0x000fe40003f24070 */
[----:B------:R-:W-:Y:S01]  /*8600*/  MOV R18, R22 ;  /* 0x0000001600127202 */ /* 0x000fe20000000f00 */
[----:B0-----:R0:W-:Y:S04]  /*8610*/  STS [R20], R19 ;  /* 0x0000001314007388 */ /* 0x0011e80000000800 */
[----:B------:R0:W-:Y:S06]  /*8620*/  STS [R21], R24 ;  /* 0x0000001815007388 */ /* 0x0001ec0000000800 */
[----:B------:R-:W-:Y:S05]  /*8630*/  @P1 BRA `(.L_x_168) ;  /* 0xfffffffc00c41947 */ /* 0x000fea000383ffff */
.L_x_167:
[----:B------:R-:W-:Y:S05]  /*8640*/  BSYNC.RECONVERGENT B2 ;  /* 0x0000000000027941 */ /* 0x000fea0003800200 */
.L_x_166:
[----:B------:R-:W1:Y:S01]  /*8650*/  S2UR UR5, SR_CgaCtaId ;  /* 0x00000000000579c3 */ /* 0x000e620000008800 */
[----:B------:R-:W-:Y:S01]  /*8660*/  UMOV UR4, 0x400 ;  /* 0x0000040000047882 */ /* 0x000fe20000000000 */
[----:B------:R-:W-:Y:S01]  /*8670*/  IADD3 R26, PT, PT, R26, 0x1, RZ ;  /* 0x000000011a1a7810 */ /* 0x000fe20007ffe0ff */
[----:B------:R-:W-:Y:S02]  /*8680*/  UIADD3 UR6, UPT, UPT, UR4, 0x400, URZ ;  /* 0x0000040004067890 */ /* 0x000fe4000fffe0ff */
[----:B-1----:R-:W-:Y:S02]  /*8690*/  ULEA UR4, UR5, UR4, 0x18 ;  /* 0x0000000405047291 */ /* 0x002fe4000f8ec0ff */
[----:B------:R-:W-:-:S04]  /*86a0*/  ULEA UR6, UR5, UR6, 0x18 ;  /* 0x0000000605067291 */ /* 0x000fc8000f8ec0ff */
[C---:B0-----:R-:W-:Y:S02]  /*86b0*/  LEA R19, R18.reuse, UR4, 0x2 ;  /* 0x0000000412137c11 */ /* 0x041fe4000f8e10ff */
[----:B------:R-:W-:-:S03]  /*86c0*/  LEA R18, R18, UR6, 0x2 ;  /* 0x0000000612127c11 */ /* 0x000fc6000f8e10ff */
[----:B------:R0:W-:Y:S04]  /*86d0*/  STS [R19], R0 ;  /* 0x0000000013007388 */ /* 0x0001e80000000800 */
[----:B------:R0:W-:Y:S02]  /*86e0*/  STS [R18], R25 ;  /* 0x0000001912007388 */ /* 0x0001e40000000800 */
.L_x_150:
[----:B------:R-:W-:Y:S05]  /*86f0*/  BSYNC.RECONVERGENT B1 ;  /* 0x0000000000017941 */ /* 0x000fea0003800200 */
.L_x_149:
[----:B------:R-:W-:Y:S05]  /*8700*/  @!P0 BRA `(.L_x_169) ;  /* 0xffffffe000208947 */ /* 0x000fea000383ffff */
[----:B------:R-:W-:Y:S05]  /*8710*/  BRA `(.L_x_147) ;  /* 0x0000001c00307947 */ /* 0x000fea0003800000 */
.L_x_148:
[----:B------:R-:W-:-:S13]  /*8720*/  ISETP.GE.AND P0, PT, R16, R11, PT ;  /* 0x0000000b1000720c */ /* 0x000fda0003f06270 */
[----:B------:R-:W-:Y:S05]  /*8730*/  @!P0 BRA `(.L_x_170) ;  /* 0x0000000400848947 */ /* 0x000fea0003800000 */
[----:B------:R-:W-:Y:S01]  /*8740*/  HFMA2 R26, -RZ, RZ, 0, 0 ;  /* 0x00000000ff1a7431 */ /* 0x000fe200000001ff */
[----:B------:R-:W-:-:S07]  /*8750*/  MOV R0, R27 ;  /* 0x0000001b00007202 */ /* 0x000fce0000000f00 */
.L_x_179:
[----:B--2---:R-:W2:Y:S02]  /*8760*/  LDCU UR4, c[0x0][0x38c] ;  /* 0x00007180ff0477ac */ /* 0x004ea40008000800 */
[----:B--2---:R-:W-:-:S04]  /*8770*/  IMAD R3, R31, UR4, R0 ;  /* 0x000000041f037c24 */ /* 0x004fc8000f8e0200 */
[----:B0----5:R-:W-:-:S06]  /*8780*/  IMAD.WIDE R2, R3, 0x4, R6 ;  /* 0x0000000403027825 */ /* 0x021fcc00078e0206 */
[----:B------:R-:W2:Y:S01]  /*8790*/  LD.E R2, desc[UR16][R2.64] ;  /* 0x0000001002027980 */ /* 0x000ea2000c101900 */
[----:B------:R-:W-:Y:S01]  /*87a0*/  ISETP.NE.AND P0, PT, R27, RZ, PT ;  /* 0x000000ff1b00720c */ /* 0x000fe20003f05270 */
[----:B------:R-:W-:Y:S01]  /*87b0*/  BSSY.RECONVERGENT B1, `(.L_x_171) ;  /* 0x0000057000017945 */ /* 0x000fe20003800200 */
[----:B------:R-:W-:-:S04]  /*87c0*/  IADD3 R0, PT, PT, R17, R0, RZ ;  /* 0x0000000011007210 */ /* 0x000fc80007ffe0ff */
[----:B------:R-:W-:Y:S02]  /*87d0*/  ISETP.GE.AND P1, PT, R0, R31, PT ;  /* 0x0000001f0000720c */ /* 0x000fe40003f26270 */
[----:B--2---:R-:W-:-:S13]  /*87e0*/  ISETP.LT.OR P0, PT, R2, RZ, P0 ;  /* 0x000000ff0200720c */ /* 0x004fda0000701670 */
[----:B------:R-:W-:Y:S05]  /*87f0*/  @P0 BRA `(.L_x_172) ;  /* 0x0000000400480947 */ /* 0x000fea0003800000 */
[----:B------:R-:W2:Y:S02]  /*8800*/  LDCU UR4, c[0x0][0x3cc] ;  /* 0x00007980ff0477ac */ /* 0x000ea40008000800 */
[----:B--2---:R-:W-:-:S13]  /*8810*/  ISETP.GE.AND P0, PT, R26, UR4, PT ;  /* 0x000000041a007c0c */ /* 0x004fda000bf06270 */
[----:B------:R-:W-:Y:S05]  /*8820*/  @P0 BRA `(.L_x_173) ;  /* 0x0000000000940947 */ /* 0x000fea0003800000 */
[----:B------:R-:W-:Y:S01]  /*8830*/  ISETP.GE.AND P0, PT, R26, 0x1, PT ;  /* 0x000000011a00780c */ /* 0x000fe20003f06270 */
[----:B------:R-:W-:Y:S01]  /*8840*/  BSSY.RECONVERGENT B2, `(.L_x_174) ;  /* 0x0000018000027945 */ /* 0x000fe20003800200 */
[----:B------:R-:W-:-:S11]  /*8850*/  MOV R3, R26 ;  /* 0x0000001a00037202 */ /* 0x000fd60000000f00 */
[----:B------:R-:W-:Y:S05]  /*8860*/  @!P0 BRA `(.L_x_175) ;  /* 0x0000000000548947 */ /* 0x000fea0003800000 */
[----:B0-----:R-:W0:Y:S01]  /*8870*/  S2R R8, SR_CgaCtaId ;  /* 0x0000000000087919 */ /* 0x001e220000008800 */
[----:B------:R-:W-:Y:S02]  /*8880*/  MOV R4, 0x400 ;  /* 0x0000040000047802 */ /* 0x000fe40000000f00 */
[----:B------:R-:W-:Y:S02]  /*8890*/  MOV R3, R26 ;  /* 0x0000001a00037202 */ /* 0x000fe40000000f00 */
[----:B------:R-:W-:Y:S02]  /*88a0*/  IADD3 R5, PT, PT, R4, 0x400, RZ ;  /* 0x0000040004057810 */ /* 0x000fe40007ffe0ff */
[C---:B0-----:R-:W-:Y:S02]  /*88b0*/  LEA R12, R8.reuse, R4, 0x18 ;  /* 0x00000004080c7211 */ /* 0x041fe400078ec0ff */
[----:B------:R-:W-:-:S07]  /*88c0*/  LEA R10, R8, R5, 0x18 ;  /* 0x00000005080a7211 */ /* 0x000fce00078ec0ff */
.L_x_176:
[----:B------:R-:W-:-:S04]  /*88d0*/  IADD3 R13, PT, PT, R3, -0x1, RZ ;  /* 0xffffffff030d7810 */ /* 0x000fc80007ffe0ff */
[----:B------:R-:W-:-:S04]  /*88e0*/  SHF.R.U32.HI R9, RZ, 0x1, R13 ;  /* 0x00000001ff097819 */ /* 0x000fc8000001160d */
[----:B--2---:R-:W-:-:S05]  /*88f0*/  LEA R4, R9, R10, 0x2 ;  /* 0x0000000a09047211 */ /* 0x004fca00078e10ff */
[----:B------:R-:W0:Y:S02]  /*8900*/  LDS R11, [R4] ;  /* 0x00000000040b7984 */ /* 0x000e240000000800 */
[----:B0-----:R-:W-:-:S13]  /*8910*/  FSETP.GT.AND P0, PT, R11, RZ, PT ;  /* 0x000000ff0b00720b */ /* 0x001fda0003f04000 */
        /* <DEDUP_REMOVED lines=10> */
.L_x_175:
[----:B------:R-:W-:Y:S05]  /*89c0*/  BSYNC.RECONVERGENT B2 ;  /* 0x0000000000027941 */ /* 0x000fea0003800200 */
.L_x_174:
[----:B------:R-:W4:Y:S01]  /*89d0*/  S2UR UR5, SR_CgaCtaId ;  /* 0x00000000000579c3 */ /* 0x000f220000008800 */
[----:B------:R-:W-:Y:S01]  /*89e0*/  UMOV UR4, 0x400 ;  /* 0x0000040000047882 */ /* 0x000fe20000000000 */
[----:B------:R-:W-:Y:S01]  /*89f0*/  IADD3 R26, PT, PT, R26, 0x1, RZ ;  /* 0x000000011a1a7810 */ /* 0x000fe20007ffe0ff */
[----:B------:R-:W-:Y:S02]  /*8a00*/  UIADD3 UR6, UPT, UPT, UR4, 0x400, URZ ;  /* 0x0000040004067890 */ /* 0x000fe4000fffe0ff */
[----:B----4-:R-:W-:Y:S02]  /*8a10*/  ULEA UR4, UR5, UR4, 0x18 ;  /* 0x0000000405047291 */ /* 0x010fe4000f8ec0ff */
[----:B------:R-:W-:-:S04]  /*8a20*/  ULEA UR6, UR5, UR6, 0x18 ;  /* 0x0000000605067291 */ /* 0x000fc8000f8ec0ff */
[C---:B0-2---:R-:W-:Y:S02]  /*8a30*/  LEA R5, R3.reuse, UR4, 0x2 ;  /* 0x0000000403057c11 */ /* 0x045fe4000f8e10ff */
[----:B------:R-:W-:-:S03]  /*8a40*/  LEA R3, R3, UR6, 0x2 ;  /* 0x0000000603037c11 */ /* 0x000fc6000f8e10ff */
[----:B------:R2:W-:Y:S04]  /*8a50*/  STS [R5], R2 ;  /* 0x0000000205007388 */ /* 0x0005e80000000800 */
[----:B------:R2:W-:Y:S01]  /*8a60*/  STS [R3], RZ ;  /* 0x000000ff03007388 */ /* 0x0005e20000000800 */
[----:B------:R-:W-:Y:S05]  /*8a70*/  BRA `(.L_x_172) ;  /* 0x0000000000a87947 */ /* 0x000fea0003800000 */
.L_x_173:
[----:B------:R-:W2:Y:S01]  /*8a80*/  S2R R4, SR_CgaCtaId ;  /* 0x0000000000047919 */ /* 0x000ea20000008800 */
[----:B------:R-:W-:-:S04]  /*8a90*/  MOV R3, 0x400 ;  /* 0x0000040000037802 */ /* 0x000fc80000000f00 */
[----:B--2---:R-:W-:-:S05]  /*8aa0*/  LEA R13, R4, R3, 0x18 ;  /* 0x00000003040d7211 */ /* 0x004fca00078ec0ff */
[----:B0-----:R-:W0:Y:S02]  /*8ab0*/  LDS R5, [R13+0x400] ;  /* 0x000400000d057984 */ /* 0x001e240000000800 */
[----:B0-----:R-:W-:-:S13]  /*8ac0*/  FSETP.GT.AND P0, PT, R5, RZ, PT ;  /* 0x000000ff0500720b */ /* 0x001fda0003f04000 */
[----:B------:R-:W-:Y:S05]  /*8ad0*/  @!P0 BRA `(.L_x_172) ;  /* 0x0000000000908947 */ /* 0x000fea0003800000 */
[----:B------:R0:W-:Y:S01]  /*8ae0*/  STS [R13], R2 ;  /* 0x000000020d007388 */ /* 0x0001e20000000800 */
[----:B------:R-:W-:Y:S01]  /*8af0*/  IADD3 R3, PT, PT, R3, 0x400, RZ ;  /* 0x0000040003037810 */ /* 0x000fe20007ffe0ff */
[----:B------:R-:W-:Y:S02]  /*8b00*/  BSSY.RECONVERGENT B2, `(.L_x_172) ;  /* 0x0000021000027945 */ /* 0x000fe40003800200 */
[----:B------:R0:W-:Y:S01]  /*8b10*/  STS [R13+0x400], RZ ;  /* 0x000400ff0d007388 */ /* 0x0001e20000000800 */
[----:B------:R-:W-:Y:S01]  /*8b20*/  LEA R15, R4, R3, 0x18 ;  /* 0x00000003040f7211 */ /* 0x000fe200078ec0ff */
[----:B------:R-:W-:Y:S01]  /*8b30*/  HFMA2 R3, -RZ, RZ, 0, 0 ;  /* 0x00000000ff037431 */ /* 0x000fe200000001ff */
[----:B------:R-:W-:-:S07]  /*8b40*/  MOV R4, RZ ;  /* 0x000000ff00047202 */ /* 0x000fce0000000f00 */
.L_x_178:
[C---:B------:R-:W-:Y:S02]  /*8b50*/  SHF.L.U32 R5, R3.reuse, 0x1, RZ ;  /* 0x0000000103057819 */ /* 0x040fe400000006ff */
[----:B------:R-:W-:Y:S02]  /*8b60*/  LEA R12, R3, R15, 0x3 ;  /* 0x0000000f030c7211 */ /* 0x000fe400078e18ff */
[C---:B--2---:R-:W-:Y:S02]  /*8b70*/  IADD3 R8, PT, PT, R5.reuse, 0x1, RZ ;  /* 0x0000000105087810 */ /* 0x044fe40007ffe0ff */
[----:B------:R-:W-:Y:S02]  /*8b80*/  IADD3 R9, PT, PT, R5, 0x2, RZ ;  /* 0x0000000205097810 */ /* 0x000fe40007ffe0ff */
[-C--:B------:R-:W-:Y:S02]  /*8b90*/  ISETP.GE.AND P2, PT, R8, R26.reuse, PT ;  /* 0x0000001a0800720c */ /* 0x080fe40003f46270 */
[----:B------:R-:W-:-:S11]  /*8ba0*/  ISETP.GE.AND P3, PT, R9, R26, PT ;  /* 0x0000001a0900720c */ /* 0x000fd60003f66270 */
[----:B------:R-:W2:Y:S04]  /*8bb0*/  @!P2 LDS R10, [R12+0x4] ;  /* 0x000004000c0aa984 */ /* 0x000ea80000000800 */
[----:B------:R-:W-:Y:S01]  /*8bc0*/  @!P3 LDS R5, [R12+0x8] ;  /* 0x000008000c05b984 */ /* 0x000fe20000000800 */
[----:B--2---:R-:W-:-:S04]  /*8bd0*/  @!P2 FSETP.GT.AND P0, PT, R10, RZ, PT ;  /* 0x000000ff0a00a20b */ /* 0x004fc80003f04000 */
[----:B------:R-:W-:-:S04]  /*8be0*/  @!P2 SEL R4, R8, R3, P0 ;  /* 0x000000030804a207 */ /* 0x000fc80000000000 */
[----:B------:R-:W-:-:S06]  /*8bf0*/  @!P3 LEA R8, R4, R15, 0x2 ;  /* 0x0000000f0408b211 */ /* 0x000fcc00078e10ff */
[----:B------:R-:W2:Y:S02]  /*8c00*/  @!P3 LDS R8, [R8] ;  /* 0x000000000808b984 */ /* 0x000ea40000000800 */
[----:B--2---:R-:W-:-:S04]  /*8c10*/  @!P3 FSETP.GT.AND P0, PT, R5, R8, PT ;  /* 0x000000080500b20b */ /* 0x004fc80003f04000 */
[----:B------:R-:W-:-:S04]  /*8c20*/  @!P3 SEL R4, R9, R4, P0 ;  /* 0x000000040904b207 */ /* 0x000fc80000000000 */
[----:B------:R-:W-:-:S13]  /*8c30*/  ISETP.NE.AND P0, PT, R4, R3, PT ;  /* 0x000000030400720c */ /* 0x000fda0003f05270 */
[----:B------:R-:W-:Y:S05]  /*8c40*/  @!P0 BRA `(.L_x_177) ;  /* 0x0000000000308947 */ /* 0x000fea0003800000 */
[CC--:B------:R-:W-:Y:S01]  /*8c50*/  LEA R9, R4.reuse, R13.reuse, 0x2 ;  /* 0x0000000d04097211 */ /* 0x0c0fe200078e10ff */
[C---:B------:R-:W-:Y:S01]  /*8c60*/  IMAD R8, R3.reuse, -0x4, R12 ;  /* 0xfffffffc03087824 */ /* 0x040fe200078e020c */
[----:B------:R-:W-:Y:S02]  /*8c70*/  LEA R5, R3, R13, 0x2 ;  /* 0x0000000d03057211 */ /* 0x000fe400078e10ff */
[----:B------:R-:W-:Y:S01]  /*8c80*/  LEA R14, R4, R15, 0x2 ;  /* 0x0000000f040e7211 */ /* 0x000fe200078e10ff */
[----:B------:R-:W2:Y:S01]  /*8c90*/  LDS R10, [R9] ;  /* 0x00000000090a7984 */ /* 0x000ea20000000800 */
[----:B------:R-:W-:-:S03]  /*8ca0*/  MOV R3, R4 ;  /* 0x0000000400037202 */ /* 0x000fc60000000f00 */
[----:B--2---:R-:W-:Y:S04]  /*8cb0*/  STS [R5], R10 ;  /* 0x0000000a05007388 */ /* 0x004fe80000000800 */
[----:B------:R-:W2:Y:S04]  /*8cc0*/  LDS R11, [R14] ;  /* 0x000000000e0b7984 */ /* 0x000ea80000000800 */
[----:B--2---:R2:W-:Y:S04]  /*8cd0*/  STS [R8], R11 ;  /* 0x0000000b08007388 */ /* 0x0045e80000000800 */
[----:B------:R2:W-:Y:S04]  /*8ce0*/  STS [R9], R2 ;  /* 0x0000000209007388 */ /* 0x0005e80000000800 */
[----:B------:R2:W-:Y:S01]  /*8cf0*/  STS [R14], RZ ;  /* 0x000000ff0e007388 */ /* 0x0005e20000000800 */
[----:B------:R-:W-:Y:S05]  /*8d00*/  BRA `(.L_x_178) ;  /* 0xfffffffc00907947 */ /* 0x000fea000383ffff */
.L_x_177:
[----:B------:R-:W-:Y:S05]  /*8d10*/  BSYNC.RECONVERGENT B2 ;  /* 0x0000000000027941 */ /* 0x000fea0003800200 */
.L_x_172:
[----:B------:R-:W-:Y:S05]  /*8d20*/  BSYNC.RECONVERGENT B1 ;  /* 0x0000000000017941 */ /* 0x000fea0003800200 */
.L_x_171:
[----:B------:R-:W-:Y:S05]  /*8d30*/  @!P1 BRA `(.L_x_179) ;  /* 0xfffffff800889947 */ /* 0x000fea000383ffff */
[----:B------:R-:W-:Y:S05]  /*8d40*/  BRA `(.L_x_147) ;  /* 0x0000001400a47947 */ /* 0x000fea0003800000 */
.L_x_170:
[CC--:B------:R-:W-:Y:S01]  /*8d50*/  IADD3 R3, PT, PT, -R16.reuse, R11.reuse, RZ ;  /* 0x0000000b10037210 */ /* 0x0c0fe20007ffe1ff */
[----:B------:R-:W-:Y:S01]  /*8d60*/  HFMA2 R26, -RZ, RZ, 0, 0 ;  /* 0x00000000ff1a7431 */ /* 0x000fe200000001ff */
[----:B0-----:R-:W-:Y:S02]  /*8d70*/  LOP3.LUT R5, R11, 0x7, RZ, 0xc0, !PT ;  /* 0x000000070b057812 */ /* 0x001fe400078ec0ff */
[----:B------:R-:W-:Y:S02]  /*8d80*/  LOP3.LUT R13, R3, 0xf, RZ, 0xc0, !PT ;  /* 0x0000000f030d7812 */ /* 0x000fe400078ec0ff */
[----:B------:R-:W-:Y:S02]  /*8d90*/  IADD3 R12, PT, PT, R16, -R11, RZ ;  /* 0x8000000b100c7210 */ /* 0x000fe40007ffe0ff */
[----:B------:R-:W-:Y:S02]  /*8da0*/  LOP3.LUT R0, R11, 0x3, RZ, 0xc0, !PT ;  /* 0x000000030b007812 */ /* 0x000fe400078ec0ff */
[----:B------:R-:W-:-:S02]  /*8db0*/  MOV R2, R27 ;  /* 0x0000001b00027202 */ /* 0x000fc40000000f00 */
[----:B------:R-:W-:Y:S02]  /*8dc0*/  LOP3.LUT R3, R3, 0xfffffff0, RZ, 0xc0, !PT ;  /* 0xfffffff003037812 */ /* 0x000fe400078ec0ff */
[----:B------:R-:W-:Y:S02]  /*8dd0*/  IADD3 R14, PT, PT, R5, -0x1, RZ ;  /* 0xffffffff050e7810 */ /* 0x000fe40007ffe0ff */
[----:B------:R-:W-:-:S07]  /*8de0*/  IADD3 R15, PT, PT, R13, -0x1, RZ ;  /* 0xffffffff0d0f7810 */ /* 0x000fce0007ffe0ff */
.L_x_197:
[----:B0-----:R-:W0:Y:S02]  /*8df0*/  LDCU UR4, c[0x0][0x38c] ;  /* 0x00007180ff0477ac */ /* 0x001e240008000800 */
[----:B0-2---:R-:W-:-:S04]  /*8e00*/  IMAD R9, R31, UR4, R2 ;  /* 0x000000041f097c24 */ /* 0x005fc8000f8e0202 */
[----:B-----5:R-:W-:-:S05]  /*8e10*/  IMAD.WIDE R8, R9, 0x4, R6 ;  /* 0x0000000409087825 */ /* 0x020fca00078e0206 */
[----:B------:R-:W2:Y:S01]  /*8e20*/  LD.E R4, desc[UR16][R8.64] ;  /* 0x0000001008047980 */ /* 0x000ea2000c101900 */
[----:B------:R-:W-:Y:S01]  /*8e30*/  IADD3 R2, PT, PT, R17, R2, RZ ;  /* 0x0000000211027210 */ /* 0x000fe20007ffe0ff */
[----:B------:R-:W-:Y:S03]  /*8e40*/  BSSY.RECONVERGENT B1, `(.L_x_180) ;  /* 0x0000158000017945 */ /* 0x000fe60003800200 */
[----:B------:R-:W-:Y:S02]  /*8e50*/  ISETP.GE.AND P0, PT, R2, R31, PT ;  /* 0x0000001f0200720c */ /* 0x000fe40003f06270 */
[----:B--2---:R-:W-:-:S13]  /*8e60*/  ISETP.GE.AND P1, PT, R4, RZ, PT ;  /* 0x000000ff0400720c */ /* 0x004fda0003f26270 */
[----:B------:R-:W-:Y:S05]  /*8e70*/  @!P1 BRA `(.L_x_181) ;  /* 0x0000001400509947 */ /* 0x000fea0003800000 */
[----:B------:R-:W0:Y:S01]  /*8e80*/  LDCU UR4, c[0x0][0x3a8] ;  /* 0x00007500ff0477ac */ /* 0x000e220008000800 */
[----:B------:R-:W-:Y:S01]  /*8e90*/  ISETP.GT.U32.AND P1, PT, R12, -0x10, PT ;  /* 0xfffffff00c00780c */ /* 0x000fe20003f24070 */
[----:B------:R-:W-:Y:S01]  /*8ea0*/  HFMA2 R30, -RZ, RZ, 0, 0 ;  /* 0x00000000ff1e7431 */ /* 0x000fe200000001ff */
[----:B------:R-:W-:Y:S02]  /*8eb0*/  ISETP.NE.AND P2, PT, R13, RZ, PT ;  /* 0x000000ff0d00720c */ /* 0x000fe40003f45270 */
[----:B---3--:R-:W-:Y:S01]  /*8ec0*/  MOV R20, R16 ;  /* 0x0000001000147202 */ /* 0x008fe20000000f00 */
[----:B0-----:R-:W-:-:S05]  /*8ed0*/  IMAD R18, R4, UR4, RZ ;  /* 0x0000000404127c24 */ /* 0x001fca000f8e02ff */
[----:B------:R-:W-:-:S03]  /*8ee0*/  SHF.R.S32.HI R19, RZ, 0x1f, R18 ;  /* 0x0000001fff137819 */ /* 0x000fc60000011412 */
[----:B------:R-:W-:Y:S05]  /*8ef0*/  @P1 BRA `(.L_x_182) ;  /* 0x0000000400b81947 */ /* 0x000fea0003800000 */
[----:B------:R-:W-:Y:S01]  /*8f00*/  MOV R30, RZ ;  /* 0x000000ff001e7202 */ /* 0x000fe20000000f00 */
[----:B------:R-:W0:Y:S01]  /*8f10*/  LDCU.64 UR6, c[0x0][0x3a0] ;  /* 0x00007400ff0677ac */ /* 0x000e220008000a00 */
[----:B------:R-:W-:Y:S01]  /*8f20*/  MOV R20, R16 ;  /* 0x0000001000147202 */ /* 0x000fe20000000f00 */
[----:B------:R-:W-:-:S06]  /*8f30*/  UMOV UR4, URZ ;  /* 0x000000ff00047c82 */ /* 0x000fcc0008000000 */
.L_x_183:
[----:B------:R-:W-:Y:S01]  /*8f40*/  HFMA2 R11, -RZ, RZ, 0, 1.1920928955078125e-07 ;  /* 0x00000002ff0b7431 */ /* 0x000fe200000001ff */
[----:B------:R-:W-:-:S04]  /*8f50*/  IADD3 R9, P1, PT, R18, R20, RZ ;  /* 0x0000001412097210 */ /* 0x000fc80007f3e0ff */
[C---:B------:R-:W-:Y:S02]  /*8f60*/  LEA.HI.X.SX32 R22, R20.reuse, R19, 0x1, P1 ;  /* 0x0000001314167211 */ /* 0x040fe400008f0eff */
[----:B0-----:R-:W-:Y:S01]  /*8f70*/  LEA R8, P1, R9, UR6, 0x1 ;  /* 0x0000000609087c11 */ /* 0x001fe2000f8208ff */
[----:B------:R-:W-:-:S03]  /*8f80*/  IMAD.WIDE R10, R20, R11, UR8 ;  /* 0x00000008140a7e25 */ /* 0x000fc6000f8e020b */
[----:B------:R-:W-:Y:S02]  /*8f90*/  LEA.HI.X R9, R9, UR7, R22, 0x1, P1 ;  /* 0x0000000709097c11 */ /* 0x000fe400088f0c16 */
[----:B------:R-:W2:Y:S04]  /*8fa0*/  LDG.E.U16 R32, desc[UR16][R10.64] ;  /* 0x000000100a207981 */ /* 0x000ea8000c1e1500 */
[----:B------:R-:W3:Y:S04]  /*8fb0*/  LDG.E.U16 R33, desc[UR16][R8.64] ;  /* 0x0000001008217981 */ /* 0x000ee8000c1e1500 */
[----:B------:R-:W4:Y:S04]  /*8fc0*/  LDG.E.U16 R34, desc[UR16][R10.64+0x2] ;  /* 0x000002100a227981 */ /* 0x000f28000c1e1500 */
[----:B------:R-:W5:Y:S04]  /*8fd0*/  LDG.E.U16 R29, desc[UR16][R8.64+0x2] ;  /* 0x00000210081d7981 */ /* 0x000f68000c1e1500 */
[----:B-1----:R-:W5:Y:S04]  /*8fe0*/  LDG.E.U16 R23, desc[UR16][R10.64+0x4] ;  /* 0x000004100a177981 */ /* 0x002f68000c1e1500 */
        /* <DEDUP_REMOVED lines=26> */
[----:B------:R-:W4:Y:S01]  /*9190*/  LDG.E.U16 R28, desc[UR16][R8.64+0xc] ;  /* 0x00000c10081c7981 */ /* 0x000f22000c1e1500 */
[----:B------:R-:W-:-:S03]  /*91a0*/  HADD2.F32 R21, -RZ, R21.H0_H0 ;  /* 0x20000015ff157230 */ /* 0x000fc60000004100 */
[----:B------:R-:W4:Y:S04]  /*91b0*/  LDG.E.U16 R29, desc[UR16][R10.64+0xe] ;  /* 0x00000e100a1d7981 */ /* 0x000f28000c1e1500 */
[----:B------:R-:W4:Y:S01]  /*91c0*/  LDG.E.U16 R30, desc[UR16][R8.64+0xe] ;  /* 0x00000e10081e7981 */ /* 0x000f22000c1e1500 */
[----:B------:R-:W-:Y:S01]  /*91d0*/  FFMA R34, R33, R33, R32 ;  /* 0x0000002121227223 */ /* 0x000fe20000000020 */
[----:B------:R-:W-:Y:S02]  /*91e0*/  FADD R21, R22, -R21 ;  /* 0x8000001516157221 */ /* 0x000fe40000000000 */
[----:B------:R-:W4:Y:S04]  /*91f0*/  LDG.E.U16 R32, desc[UR16][R10.64+0x10] ;  /* 0x000010100a207981 */ /* 0x000f28000c1e1500 */
[----:B------:R-:W4:Y:S01]  /*9200*/  LDG.E.U16 R33, desc[UR16][R8.64+0x10] ;  /* 0x0000101008217981 */ /* 0x000f22000c1e1500 */
[----:B------:R-:W-:-:S03]  /*9210*/  FFMA R34, R21, R21, R34 ;  /* 0x0000001515227223 */ /* 0x000fc60000000022 */
[----:B------:R-:W4:Y:S04]  /*9220*/  LDG.E.U16 R21, desc[UR16][R10.64+0x12] ;  /* 0x000012100a157981 */ /* 0x000f28000c1e1500 */
[----:B------:R-:W4:Y:S01]  /*9230*/  LDG.E.U16 R22, desc[UR16][R8.64+0x12] ;  /* 0x0000121008167981 */ /* 0x000f22000c1e1500 */
[----:B--2---:R-:W-:Y:S02]  /*9240*/  HADD2.F32 R23, -RZ, R23.H0_H0 ;  /* 0x20000017ff177230 */ /* 0x004fe40000004100 */
[----:B---3--:R-:W-:-:S05]  /*9250*/  HADD2.F32 R24, -RZ, R24.H0_H0 ;  /* 0x20000018ff187230 */ /* 0x008fca0000004100 */
[----:B------:R-:W-:Y:S02]  /*9260*/  FADD R23, R23, -R24 ;  /* 0x8000001817177221 */ /* 0x000fe40000000000 */
[----:B------:R-:W2:Y:S01]  /*9270*/  LDG.E.U16 R24, desc[UR16][R10.64+0x14] ;  /* 0x000014100a187981 */ /* 0x000ea2000c1e1500 */
[----:B-----5:R-:W-:Y:S02]  /*9280*/  HADD2.F32 R25, -RZ, R25.H0_H0 ;  /* 0x20000019ff197230 */ /* 0x020fe40000004100 */
[----:B------:R-:W-:Y:S01]  /*9290*/  FFMA R34, R23, R23, R34 ;  /* 0x0000001717227223 */ /* 0x000fe20000000022 */
[----:B----4-:R-:W-:Y:S02]  /*92a0*/  HADD2.F32 R28, -RZ, R28.H0_H0 ;  /* 0x2000001cff1c7230 */ /* 0x010fe40000004100 */
[----:B------:R-:W-:-:S03]  /*92b0*/  HADD2.F32 R23, -RZ, R29.H0_H0 ;  /* 0x2000001dff177230 */ /* 0x000fc60000004100 */
[----:B------:R-:W-:Y:S02]  /*92c0*/  FADD R25, R25, -R28 ;  /* 0x8000001c19197221 */ /* 0x000fe40000000000 */
[----:B------:R-:W3:Y:S01]  /*92d0*/  LDG.E.U16 R28, desc[UR16][R10.64+0x16] ;  /* 0x000016100a1c7981 */ /* 0x000ee2000c1e1500 */
[----:B------:R-:W-:Y:S02]  /*92e0*/  HADD2.F32 R30, -RZ, R30.H0_H0 ;  /* 0x2000001eff1e7230 */ /* 0x000fe40000004100 */
[----:B------:R-:W-:Y:S02]  /*92f0*/  FFMA R29, R25, R25, R34 ;  /* 0x00000019191d7223 */ /* 0x000fe40000000022 */
[----:B------:R-:W4:Y:S01]  /*9300*/  LDG.E.U16 R25, desc[UR16][R8.64+0x16] ;  /* 0x0000161008197981 */ /* 0x000f22000c1e1500 */
[----:B------:R-:W-:Y:S02]  /*9310*/  HADD2.F32 R32, -RZ, R32.H0_H0 ;  /* 0x20000020ff207230 */ /* 0x000fe40000004100 */
[----:B------:R-:W-:-:S02]  /*9320*/  FADD R30, R23, -R30 ;  /* 0x8000001e171e7221 */ /* 0x000fc40000000000 */
        /* <DEDUP_REMOVED lines=11> */
[----:B------:R-:W5:Y:S04]  /*93e0*/  LDG.E.U16 R29, desc[UR16][R10.64+0x1a] ;  /* 0x00001a100a1d7981 */ /* 0x000f68000c1e1500 */
[----:B------:R0:W5:Y:S01]  /*93f0*/  LDG.E.U16 R30, desc[UR16][R8.64+0x1a] ;  /* 0x00001a10081e7981 */ /* 0x000162000c1e1500 */
[----:B------:R-:W-:-:S03]  /*9400*/  FFMA R32, R33, R33, R32 ;  /* 0x0000002121207223 */ /* 0x000fc60000000020 */
[----:B------:R-:W5:Y:S01]  /*9410*/  LDG.E.U16 R33, desc[UR16][R10.64+0x1c] ;  /* 0x00001c100a217981 */ /* 0x000f62000c1e1500 */
[----:B------:R-:W-:-:S06]  /*9420*/  UIADD3 UR4, UPT, UPT, UR4, 0x10, URZ ;  /* 0x0000001004047890 */ /* 0x000fcc000fffe0ff */
[----:B------:R-:W-:Y:S01]  /*9430*/  ISETP.NE.AND P1, PT, R3, UR4, PT ;  /* 0x0000000403007c0c */ /* 0x000fe2000bf25270 */
[----:B0-----:R-:W-:Y:S02]  /*9440*/  HADD2.F32 R8, -RZ, R35.H0_H0 ;  /* 0x20000023ff087230 */ /* 0x001fe40000004100 */
[----:B------:R-:W-:Y:S01]  /*9450*/  HADD2.F32 R9, -RZ, R36.H0_H0 ;  /* 0x20000024ff097230 */ /* 0x000fe20000004100 */
[----:B------:R-:W-:Y:S01]  /*9460*/  IADD3 R20, PT, PT, R20, 0x10, RZ ;  /* 0x0000001014147810 */ /* 0x000fe20007ffe0ff */
[----:B--2---:R-:W-:Y:S02]  /*9470*/  HADD2.F32 R24, -RZ, R24.H0_H0 ;  /* 0x20000018ff187230 */ /* 0x004fe40000004100 */
[----:B---3--:R-:W-:Y:S02]  /*9480*/  HADD2.F32 R28, -RZ, R28.H0_H0 ;  /* 0x2000001cff1c7230 */ /* 0x008fe40000004100 */
[----:B----4-:R-:W-:Y:S02]  /*9490*/  HADD2.F32 R25, -RZ, R25.H0_H0 ;  /* 0x20000019ff197230 */ /* 0x010fe40000004100 */
[----:B-----5:R-:W-:-:S03]  /*94a0*/  HADD2.F32 R23, -RZ, R23.H0_H0 ;  /* 0x20000017ff177230 */ /* 0x020fc60000004100 */
[----:B------:R-:W-:Y:S02]  /*94b0*/  FADD R25, R28, -R25 ;  /* 0x800000191c197221 */ /* 0x000fe40000000000 */
[----:B------:R-:W-:Y:S01]  /*94c0*/  FADD R23, R24, -R23 ;  /* 0x8000001718177221 */ /* 0x000fe20000000000 */
[----:B------:R-:W-:-:S03]  /*94d0*/  HADD2.F32 R21, -RZ, R21.H0_H0 ;  /* 0x20000015ff157230 */ /* 0x000fc60000004100 */
[----:B------:R-:W-:Y:S01]  /*94e0*/  FFMA R32, R23, R23, R32 ;  /* 0x0000001717207223 */ /* 0x000fe20000000020 */
        /* <DEDUP_REMOVED lines=14> */
[----:B------:R-:W-:Y:S06]  /*95d0*/  @P1 BRA `(.L_x_183) ;  /* 0xfffffff800581947 */ /* 0x000fec000383ffff */
.L_x_182:
[----:B------:R-:W-:Y:S05]  /*95e0*/  @!P2 BRA `(.L_x_184) ;  /* 0x0000000400f0a947 */ /* 0x000fea0003800000 */
[----:B------:R-:W-:Y:S02]  /*95f0*/  ISETP.GE.U32.AND P1, PT, R15, 0x7, PT ;  /* 0x000000070f00780c */ /* 0x000fe40003f26070 */
[----:B------:R-:W-:-:S11]  /*9600*/  ISETP.NE.AND P2, PT, R5, RZ, PT ;  /* 0x000000ff0500720c */ /* 0x000fd60003f45270 */
[----:B------:R-:W-:Y:S05]  /*9610*/  @!P1 BRA `(.L_x_185) ;  /* 0x0000000000e09947 */ /* 0x000fea0003800000 */
[----:B------:R-:W0:Y:S01]  /*9620*/  LDCU.64 UR4, c[0x0][0x3a0] ;  /* 0x00007400ff0477ac */ /* 0x000e220008000a00 */
[----:B------:R-:W-:Y:S02]  /*9630*/  IADD3 R9, P1, PT, R18, R20, RZ ;  /* 0x0000001412097210 */ /* 0x000fe40007f3e0ff */
[----:B------:R-:W-:Y:S02]  /*9640*/  MOV R11, 0x2 ;  /* 0x00000002000b7802 */ /* 0x000fe40000000f00 */
[----:B------:R-:W-:-:S03]  /*9650*/  LEA.HI.X.SX32 R22, R20, R19, 0x1, P1 ;  /* 0x0000001314167211 */ /* 0x000fc600008f0eff */
[----:B------:R-:W-:-:S05]  /*9660*/  IMAD.WIDE R10, R20, R11, UR8 ;  /* 0x00000008140a7e25 */ /* 0x000fca000f8e020b */
[----:B-1----:R-:W2:Y:S04]  /*9670*/  LDG.E.U16 R23, desc[UR16][R10.64] ;  /* 0x000000100a177981 */ /* 0x002ea8000c1e1500 */
[----:B------:R-:W3:Y:S01]  /*9680*/  LDG.E.U16 R32, desc[UR16][R10.64+0x2] ;  /* 0x000002100a207981 */ /* 0x000ee2000c1e1500 */
[----:B0-----:R-:W-:-:S03]  /*9690*/  LEA R8, P1, R9, UR4, 0x1 ;  /* 0x0000000409087c11 */ /* 0x001fc6000f8208ff */
[----:B------:R-:W4:Y:S01]  /*96a0*/  LDG.E.U16 R21, desc[UR16][R10.64+0x4] ;  /* 0x000004100a157981 */ /* 0x000f22000c1e1500 */
[----:B------:R-:W-:-:S05]  /*96b0*/  LEA.HI.X R9, R9, UR5, R22, 0x1, P1 ;  /* 0x0000000509097c11 */ /* 0x000fca00088f0c16 */
[----:B------:R-:W5:Y:S04]  /*96c0*/  LDG.E.U16 R24, desc[UR16][R8.64] ;  /* 0x0000001008187981 */ /* 0x000f68000c1e1500 */
[----:B------:R-:W4:Y:S04]  /*96d0*/  LDG.E.U16 R33, desc[UR16][R8.64+0x2] ;  /* 0x0000021008217981 */ /* 0x000f28000c1e1500 */
[----:B------:R-:W4:Y:S04]  /*96e0*/  LDG.E.U16 R22, desc[UR16][R8.64+0x4] ;  /* 0x0000041008167981 */ /* 0x000f28000c1e1500 */
[----:B------:R-:W4:Y:S01]  /*96f0*/  LDG.E.U16 R36, desc[UR16][R8.64+0xe] ;  /* 0x00000e1008247981 */ /* 0x000f22000c1e1500 */
[----:B--2---:R-:W-:-:S03]  /*9700*/  HADD2.F32 R25, -RZ, R23.H0_H0 ;  /* 0x20000017ff197230 */ /* 0x004fc60000004100 */
[----:B------:R-:W2:Y:S01]  /*9710*/  LDG.E.U16 R23, desc[UR16][R10.64+0x6] ;  /* 0x000006100a177981 */ /* 0x000ea2000c1e1500 */
[----:B---3--:R-:W-:Y:S02]  /*9720*/  HADD2.F32 R32, -RZ, R32.H0_H0 ;  /* 0x20000020ff207230 */ /* 0x008fe40000004100 */
[----:B-----5:R-:W-:Y:S02]  /*9730*/  HADD2.F32 R28, -RZ, R24.H0_H0 ;  /* 0x20000018ff1c7230 */ /* 0x020fe40000004100 */
[----:B------:R-:W3:Y:S01]  /*9740*/  LDG.E.U16 R24, desc[UR16][R8.64+0x6] ;  /* 0x0000061008187981 */ /* 0x000ee2000c1e1500 */
[----:B----4-:R-:W-:Y:S02]  /*9750*/  HADD2.F32 R33, -RZ, R33.H0_H0 ;  /* 0x20000021ff217230 */ /* 0x010fe40000004100 */
[----:B------:R-:W-:Y:S02]  /*9760*/  FADD R29, R25, -R28 ;  /* 0x8000001c191d7221 */ /* 0x000fe40000000000 */
[----:B------:R-:W4:Y:S01]  /*9770*/  LDG.E.U16 R25, desc[UR16][R10.64+0x8] ;  /* 0x000008100a197981 */ /* 0x000f22000c1e1500 */
[----:B------:R-:W-:-:S03]  /*9780*/  FADD R34, R32, -R33 ;  /* 0x8000002120227221 */ /* 0x000fc60000000000 */
[----:B------:R-:W5:Y:S01]  /*9790*/  LDG.E.U16 R28, desc[UR16][R8.64+0x8] ;  /* 0x00000810081c7981 */ /* 0x000f62000c1e1500 */
[----:B------:R-:W-:-:S03]  /*97a0*/  FFMA R35, R29, R29, R30 ;  /* 0x0000001d1d237223 */ /* 0x000fc6000000001e */
[----:B------:R-:W5:Y:S01]  /*97b0*/  LDG.E.U16 R29, desc[UR16][R10.64+0xa] ;  /* 0x00000a100a1d7981 */ /* 0x000f62000c1e1500 */
[----:B------:R-:W-:-:S03]  /*97c0*/  FFMA R35, R34, R34, R35 ;  /* 0x0000002222237223 */ /* 0x000fc60000000023 */
[----:B------:R-:W5:Y:S04]  /*97d0*/  LDG.E.U16 R30, desc[UR16][R8.64+0xa] ;  /* 0x00000a10081e7981 */ /* 0x000f68000c1e1500 */
[----:B------:R-:W5:Y:S04]  /*97e0*/  LDG.E.U16 R32, desc[UR16][R10.64+0xc] ;  /* 0x00000c100a207981 */ /* 0x000f68000c1e1500 */
[----:B------:R-:W5:Y:S04]  /*97f0*/  LDG.E.U16 R34, desc[UR16][R8.64+0xc] ;  /* 0x00000c1008227981 */ /* 0x000f68000c1e1500 */
[----:B------:R-:W5:Y:S01]  /*9800*/  LDG.E.U16 R33, desc[UR16][R10.64+0xe] ;  /* 0x00000e100a217981 */ /* 0x000f62000c1e1500 */
[----:B------:R-:W-:-:S02]  /*9810*/  HADD2.F32 R21, -RZ, R21.H0_H0 ;  /* 0x20000015ff157230 */ /* 0x000fc40000004100 */
[----:B------:R-:W-:-:S05]  /*9820*/  HADD2.F32 R22, -RZ, R22.H0_H0 ;  /* 0x20000016ff167230 */ /* 0x000fca0000004100 */
[----:B------:R-:W-:-:S04]  /*9830*/  FADD R22, R21, -R22 ;  /* 0x8000001615167221 */ /* 0x000fc80000000000 */
[----:B------:R-:W-:Y:S01]  /*9840*/  FFMA R35, R22, R22, R35 ;  /* 0x0000001616237223 */ /* 0x000fe20000000023 */
        /* <DEDUP_REMOVED lines=17> */
[----:B------:R-:W-:-:S03]  /*9960*/  FADD R32, R32, -R9 ;  /* 0x8000000920207221 */ /* 0x000fc60000000000 */
[----:B------:R-:W-:Y:S01]  /*9970*/  FADD R36, R33, -R36 ;  /* 0x8000002421247221 */ /* 0x000fe20000000000 */
[----:B------:R-:W-:-:S04]  /*9980*/  FFMA R35, R32, R32, R35 ;  /* 0x0000002020237223 */ /* 0x000fc80000000023 */
[----:B------:R-:W-:-:S07]  /*9990*/  FFMA R30, R36, R36, R35 ;  /* 0x00000024241e7223 */ /* 0x000fce0000000023 */
.L_x_185:
[----:B------:R-:W-:Y:S05]  /*99a0*/  @!P2 BRA `(.L_x_184) ;  /* 0x000000040000a947 */ /* 0x000fea0003800000 */
[----:B------:R-:W-:Y:S02]  /*99b0*/  ISETP.GE.U32.AND P1, PT, R14, 0x3, PT ;  /* 0x000000030e00780c */ /* 0x000fe40003f26070 */
[----:B------:R-:W-:-:S11]  /*99c0*/  ISETP.NE.AND P2, PT, R0, RZ, PT ;  /* 0x000000ff0000720c */ /* 0x000fd60003f45270 */
[----:B------:R-:W-:Y:S05]  /*99d0*/  @!P1 BRA `(.L_x_186) ;  /* 0x0000000000809947 */ /* 0x000fea0003800000 */
[----:B------:R-:W0:Y:S01]  /*99e0*/  LDCU.64 UR4, c[0x0][0x3a0] ;  /* 0x00007400ff0477ac */ /* 0x000e220008000a00 */
[----:B------:R-:W-:Y:S01]  /*99f0*/  HFMA2 R11, -RZ, RZ, 0, 1.1920928955078125e-07 ;  /* 0x00000002ff0b7431 */ /* 0x000fe200000001ff */
[----:B------:R-:W-:-:S04]  /*9a00*/  IADD3 R9, P1, PT, R18, R20, RZ ;  /* 0x0000001412097210 */ /* 0x000fc80007f3e0ff */
[C---:B------:R-:W-:Y:S01]  /*9a10*/  LEA.HI.X.SX32 R22, R20.reuse, R19, 0x1, P1 ;  /* 0x0000001314167211 */ /* 0x040fe200008f0eff */
[----:B------:R-:W-:-:S05]  /*9a20*/  IMAD.WIDE R10, R20, R11, UR8 ;  /* 0x00000008140a7e25 */ /* 0x000fca000f8e020b */
[----:B------:R-:W2:Y:S01]  /*9a30*/  LDG.E.U16 R25, desc[UR16][R10.64] ;  /* 0x000000100a197981 */ /* 0x000ea2000c1e1500 */
[----:B0-----:R-:W-:-:S03]  /*9a40*/  LEA R8, P1, R9, UR4, 0x1 ;  /* 0x0000000409087c11 */ /* 0x001fc6000f8208ff */
[----:B------:R-:W3:Y:S01]  /*9a50*/  LDG.E.U16 R29, desc[UR16][R10.64+0x2] ;  /* 0x000002100a1d7981 */ /* 0x000ee2000c1e1500 */
[----:B------:R-:W-:-:S03]  /*9a60*/  LEA.HI.X R9, R9, UR5, R22, 0x1, P1 ;  /* 0x0000000509097c11 */ /* 0x000fc600088f0c16 */
[----:B------:R-:W4:Y:S04]  /*9a70*/  LDG.E.U16 R22, desc[UR16][R10.64+0x4] ;  /* 0x000004100a167981 */ /* 0x000f28000c1e1500 */
[----:B------:R-:W5:Y:S04]  /*9a80*/  LDG.E.U16 R28, desc[UR16][R8.64] ;  /* 0x00000010081c7981 */ /* 0x000f68000c1e1500 */
[----:B------:R-:W4:Y:S04]  /*9a90*/  LDG.E.U16 R32, desc[UR16][R8.64+0x2] ;  /* 0x0000021008207981 */ /* 0x000f28000c1e1500 */
[----:B------:R-:W4:Y:S04]  /*9aa0*/  LDG.E.U16 R21, desc[UR16][R8.64+0x4] ;  /* 0x0000041008157981 */ /* 0x000f28000c1e1500 */
[----:B-1----:R-:W4:Y:S04]  /*9ab0*/  LDG.E.U16 R23, desc[UR16][R10.64+0x6] ;  /* 0x000006100a177981 */ /* 0x002f28000c1e1500 */
[----:B------:R-:W4:Y:S01]  /*9ac0*/  LDG.E.U16 R24, desc[UR16][R8.64+0x6] ;  /* 0x0000061008187981 */ /* 0x000f22000c1e1500 */
[----:B------:R-:W-:Y:S01]  /*9ad0*/  IADD3 R20, PT, PT, R20, 0x4, RZ ;  /* 0x0000000414147810 */ /* 0x000fe20007ffe0ff */
[----:B--2---:R-:W-:-:S02]  /*9ae0*/  HADD2.F32 R25, -RZ, R25.H0_H0 ;  /* 0x20000019ff197230 */ /* 0x004fc40000004100 */
[----:B---3--:R-:W-:Y:S02]  /*9af0*/  HADD2.F32 R29, -RZ, R29.H0_H0 ;  /* 0x2000001dff1d7230 */ /* 0x008fe40000004100 */
[----:B-----5:R-:W-:Y:S02]  /*9b00*/  HADD2.F32 R28, -RZ, R28.H0_H0 ;  /* 0x2000001cff1c7230 */ /* 0x020fe40000004100 */
[----:B----4-:R-:W-:-:S03]  /*9b10*/  HADD2.F32 R32, -RZ, R32.H0_H0 ;  /* 0x20000020ff207230 */ /* 0x010fc60000004100 */
[----:B------:R-:W-:Y:S01]  /*9b20*/  FADD R25, R25, -R28 ;  /* 0x8000001c19197221 */ /* 0x000fe20000000000 */
[----:B------:R-:W-:Y:S02]  /*9b30*/  HADD2.F32 R22, -RZ, R22.H0_H0 ;  /* 0x20000016ff167230 */ /* 0x000fe40000004100 */
[----:B------:R-:W-:Y:S02]  /*9b40*/  HADD2.F32 R21, -RZ, R21.H0_H0 ;  /* 0x20000015ff157230 */ /* 0x000fe40000004100 */
[----:B------:R-:W-:Y:S01]  /*9b50*/  FFMA R25, R25, R25, R30 ;  /* 0x0000001919197223 */ /* 0x000fe2000000001e */
[----:B------:R-:W-:Y:S01]  /*9b60*/  FADD R32, R29, -R32 ;  /* 0x800000201d207221 */ /* 0x000fe20000000000 */
[----:B------:R-:W-:Y:S02]  /*9b70*/  HADD2.F32 R23, -RZ, R23.H0_H0 ;  /* 0x20000017ff177230 */ /* 0x000fe40000004100 */
[----:B------:R-:W-:Y:S01]  /*9b80*/  FADD R22, R22, -R21 ;  /* 0x8000001516167221 */ /* 0x000fe20000000000 */
[----:B------:R-:W-:Y:S01]  /*9b90*/  FFMA R25, R32, R32, R25 ;  /* 0x0000002020197223 */ /* 0x000fe20000000019 */
[----:B------:R-:W-:-:S03]  /*9ba0*/  HADD2.F32 R24, -RZ, R24.H0_H0 ;  /* 0x20000018ff187230 */ /* 0x000fc60000004100 */
[----:B------:R-:W-:Y:S02]  /*9bb0*/  FFMA R25, R22, R22, R25 ;  /* 0x0000001616197223 */ /* 0x000fe40000000019 */
[----:B------:R-:W-:-:S04]  /*9bc0*/  FADD R24, R23, -R24 ;  /* 0x8000001817187221 */ /* 0x000fc80000000000 */
[----:B------:R-:W-:-:S07]  /*9bd0*/  FFMA R30, R24, R24, R25 ;  /* 0x00000018181e7223 */ /* 0x000fce0000000019 */
.L_x_186:
[----:B------:R-:W-:Y:S05]  /*9be0*/  @!P2 BRA `(.L_x_184) ;  /* 0x000000000070a947 */ /* 0x000fea0003800000 */
[----:B------:R-:W0:Y:S01]  /*9bf0*/  LDCU.64 UR4, c[0x0][0x3a0] ;  /* 0x00007400ff0477ac */ /* 0x000e220008000a00 */
[----:B------:R-:W-:Y:S02]  /*9c00*/  IADD3 R18, P1, PT, R18, R20, RZ ;  /* 0x0000001412127210 */ /* 0x000fe40007f3e0ff */
[----:B------:R-:W-:Y:S02]  /*9c10*/  MOV R11, 0x2 ;  /* 0x00000002000b7802 */ /* 0x000fe40000000f00 */
[----:B------:R-:W-:-:S03]  /*9c20*/  LEA.HI.X.SX32 R19, R20, R19, 0x1, P1 ;  /* 0x0000001314137211 */ /* 0x000fc600008f0eff */
[----:B------:R-:W-:Y:S01]  /*9c30*/  IMAD.WIDE R10, R20, R11, UR8 ;  /* 0x00000008140a7e25 */ /* 0x000fe2000f8e020b */
[----:B0-----:R-:W-:-:S04]  /*9c40*/  LEA R8, P1, R18, UR4, 0x1 ;  /* 0x0000000412087c11 */ /* 0x001fc8000f8208ff */
[----:B------:R-:W-:Y:S02]  /*9c50*/  LEA.HI.X R9, R18, UR5, R19, 0x1, P1 ;  /* 0x0000000512097c11 */ /* 0x000fe400088f0c13 */
        /* <DEDUP_REMOVED lines=21> */
.L_x_184:
[----:B------:R-:W-:Y:S01]  /*9db0*/  IADD3 R8, PT, PT, R30, -0xd000000, RZ ;  /* 0xf30000001e087810 */ /* 0x000fe20007ffe0ff */
[----:B------:R0:W2:Y:S01]  /*9dc0*/  MUFU.RSQ R9, R30 ;  /* 0x0000001e00097308 */ /* 0x0000a20000001400 */
[----:B------:R-:W-:Y:S01]  /*9dd0*/  BSSY.RECONVERGENT B2, `(.L_x_187) ;  /* 0x000000b000027945 */ /* 0x000fe20003800200 */
[----:B------:R-:W-:Y:S02]  /*9de0*/  ISETP.NE.AND P1, PT, R27, RZ, PT ;  /* 0x000000ff1b00720c */ /* 0x000fe40003f25270 */
[----:B------:R-:W-:-:S13]  /*9df0*/  ISETP.GT.U32.AND P2, PT, R8, 0x727fffff, PT ;  /* 0x727fffff0800780c */ /* 0x000fda0003f44070 */
[----:B0-2---:R-:W-:Y:S05]  /*9e00*/  @!P2 BRA `(.L_x_188) ;  /* 0x00000000000ca947 */ /* 0x005fea0003800000 */
[----:B------:R-:W-:-:S07]  /*9e10*/  MOV R22, 0x9e30 ;  /* 0x00009e3000167802 */ /* 0x000fce0000000f00 */
[----:B-1----:R-:W-:Y:S05]  /*9e20*/  CALL.REL.NOINC `($__internal_3_$__cuda_sm20_sqrt_rn_f32_slowpath) ;  /* 0x0000001400287944 */ /* 0x002fea0003c00000 */
[----:B------:R-:W-:Y:S05]  /*9e30*/  BRA `(.L_x_189) ;  /* 0x0000000000107947 */ /* 0x000fea0003800000 */
.L_x_188:
[C---:B------:R-:W-:Y:S01]  /*9e40*/  FMUL.FTZ R25, R9.reuse, R30 ;  /* 0x0000001e09197220 */ /* 0x040fe20000410000 */
[----:B------:R-:W-:-:S03]  /*9e50*/  FMUL.FTZ R8, R9, 0.5 ;  /* 0x3f00000009087820 */ /* 0x000fc60000410000 */
[----:B------:R-:W-:-:S04]  /*9e60*/  FFMA R30, -R25, R25, R30 ;  /* 0x00000019191e7223 */ /* 0x000fc8000000011e */
[----:B------:R-:W-:-:S07]  /*9e70*/  FFMA R25, R30, R8, R25 ;  /* 0x000000081e197223 */ /* 0x000fce0000000019 */
.L_x_189:
[----:B------:R-:W-:Y:S05]  /*9e80*/  BSYNC.RECONVERGENT B2 ;  /* 0x0000000000027941 */ /* 0x000fea0003800200 */
.L_x_187:
        /* <DEDUP_REMOVED lines=12> */
[----:B------:R-:W-:Y:S01]  /*9f50*/  BSSY.RECONVERGENT B2, `(.L_x_191) ;  /* 0x0000021000027945 */ /* 0x000fe20003800200 */
[----:B------:R-:W-:Y:S01]  /*9f60*/  MOV R10, RZ ;  /* 0x000000ff000a7202 */ /* 0x000fe20000000f00 */
[----:B------:R0:W-:Y:S01]  /*9f70*/  STS [R8+0x400], R25 ;  /* 0x0004001908007388 */ /* 0x0001e20000000800 */
[----:B-1----:R-:W-:Y:S01]  /*9f80*/  LEA R23, R18, R9, 0x18 ;  /* 0x0000000912177211 */ /* 0x002fe200078ec0ff */
[----:B------:R-:W-:-:S07]  /*9f90*/  HFMA2 R9, -RZ, RZ, 0, 0 ;  /* 0x00000000ff097431 */ /* 0x000fce00000001ff */
.L_x_193:
[C---:B------:R-:W-:Y:S02]  /*9fa0*/  SHF.L.U32 R11, R9.reuse, 0x1, RZ ;  /* 0x00000001090b7819 */ /* 0x040fe400000006ff */
[----:B------:R-:W-:Y:S02]  /*9fb0*/  LEA R22, R9, R23, 0x3 ;  /* 0x0000001709167211 */ /* 0x000fe400078e18ff */
[C---:B-1----:R-:W-:Y:S02]  /*9fc0*/  IADD3 R19, PT, PT, R11.reuse, 0x1, RZ ;  /* 0x000000010b137810 */ /* 0x042fe40007ffe0ff */
        /* <DEDUP_REMOVED lines=25> */
.L_x_192:
[----:B------:R-:W-:Y:S05]  /*a160*/  BSYNC.RECONVERGENT B2 ;  /* 0x0000000000027941 */ /* 0x000fea0003800200 */
.L_x_191:
[----:B------:R-:W-:Y:S05]  /*a170*/  BRA `(.L_x_181) ;  /* 0x0000000000907947 */ /* 0x000fea0003800000 */
.L_x_190:
        /* <DEDUP_REMOVED lines=10> */
.L_x_196:
        /* <DEDUP_REMOVED lines=15> */
.L_x_195:
[----:B------:R-:W-:Y:S05]  /*a310*/  BSYNC.RECONVERGENT B2 ;  /* 0x0000000000027941 */ /* 0x000fea0003800200 */
.L_x_194:
[----:B------:R-:W2:Y:S01]  /*a320*/  S2UR UR5, SR_CgaCtaId ;  /* 0x00000000000579c3 */ /* 0x000ea20000008800 */
[----:B------:R-:W-:Y:S01]  /*a330*/  UMOV UR4, 0x400 ;  /* 0x0000040000047882 */ /* 0x000fe20000000000 */
[----:B------:R-:W-:Y:S01]  /*a340*/  IADD3 R26, PT, PT, R26, 0x1, RZ ;  /* 0x000000011a1a7810 */ /* 0x000fe20007ffe0ff */
[----:B------:R-:W-:Y:S02]  /*a350*/  UIADD3 UR6, UPT, UPT, UR4, 0x400, URZ ;  /* 0x0000040004067890 */ /* 0x000fe4000fffe0ff */
[----:B--2---:R-:W-:Y:S02]  /*a360*/  ULEA UR4, UR5, UR4, 0x18 ;  /* 0x0000000405047291 */ /* 0x004fe4000f8ec0ff */
[----:B------:R-:W-:-:S04]  /*a370*/  ULEA UR6, UR5, UR6, 0x18 ;  /* 0x0000000605067291 */ /* 0x000fc8000f8ec0ff */
[C---:B0-----:R-:W-:Y:S02]  /*a380*/  LEA R9, R8.reuse, UR4, 0x2 ;  /* 0x0000000408097c11 */ /* 0x041fe4000f8e10ff */
[----:B------:R-:W-:-:S03]  /*a390*/  LEA R8, R8, UR6, 0x2 ;  /* 0x0000000608087c11 */ /* 0x000fc6000f8e10ff */
[----:B------:R2:W-:Y:S04]  /*a3a0*/  STS [R9], R4 ;  /* 0x0000000409007388 */ /* 0x0005e80000000800 */
[----:B------:R2:W-:Y:S02]  /*a3b0*/  STS [R8], R25 ;  /* 0x0000001908007388 */ /* 0x0005e40000000800 */
.L_x_181:
[----:B------:R-:W-:Y:S05]  /*a3c0*/  BSYNC.RECONVERGENT B1 ;  /* 0x0000000000017941 */ /* 0x000fea0003800200 */
.L_x_180:
[----:B------:R-:W-:Y:S05]  /*a3d0*/  @!P0 BRA `(.L_x_197) ;  /* 0xffffffe800848947 */ /* 0x000fea000383ffff */
.L_x_147:
[----:B------:R-:W-:Y:S05]  /*a3e0*/  BSYNC.RECONVERGENT B0 ;  /* 0x0000000000007941 */ /* 0x000fea0003800200 */
.L_x_146:
[----:B------:R-:W-:Y:S01]  /*a3f0*/  BAR.SYNC.DEFER_BLOCKING 0x0 ;  /* 0x0000000000007b1d */ /* 0x000fe20000010000 */
[----:B------:R-:W-:-:S13]  /*a400*/  ISETP.NE.AND P0, PT, R27, RZ, PT ;  /* 0x000000ff1b00720c */ /* 0x000fda0003f05270 */
[----:B------:R-:W-:Y:S05]  /*a410*/  @P0 EXIT ;  /* 0x000000000000094d */ /* 0x000fea0003800000 */
[----:B------:R-:W0:Y:S02]  /*a420*/  LDCU UR4, c[0x0][0x3cc] ;  /* 0x00007980ff0477ac */ /* 0x000e240008000800 */
[----:B0-----:R-:W-:-:S04]  /*a430*/  VIMNMX R0, PT, PT, R26, UR4, PT ;  /* 0x000000041a007c48 */ /* 0x001fc8000bfe0100 */
[----:B------:R-:W-:-:S13]  /*a440*/  ISETP.GE.AND P0, PT, R0, 0x1, PT ;  /* 0x000000010000780c */ /* 0x000fda0003f06270 */
[----:B------:R-:W-:Y:S05]  /*a450*/  @!P0 EXIT ;  /* 0x000000000000894d */ /* 0x000fea0003800000 */
[----:B------:R-:W-:Y:S01]  /*a460*/  VIMNMX.U32 R26, PT, PT, R26, UR4, PT ;  /* 0x000000041a1a7c48 */ /* 0x000fe2000bfe0000 */
[----:B------:R-:W-:Y:S01]  /*a470*/  BSSY.RECONVERGENT B0, `(.L_x_198) ;  /* 0x00000a9000007945 */ /* 0x000fe20003800200 */
[----:B------:R-:W-:Y:S02]  /*a480*/  HFMA2 R0, -RZ, RZ, 0, 0 ;  /* 0x00000000ff007431 */ /* 0x000fe400000001ff */
[C---:B------:R-:W-:Y:S02]  /*a490*/  ISETP.GE.U32.AND P0, PT, R26.reuse, 0x4, PT ;  /* 0x000000041a00780c */ /* 0x040fe40003f06070 */
[----:B------:R-:W-:-:S11]  /*a4a0*/  LOP3.LUT R34, R26, 0x3, RZ, 0xc0, !PT ;  /* 0x000000031a227812 */ /* 0x000fd600078ec0ff */
[----:B------:R-:W-:Y:S05]  /*a4b0*/  @!P0 BRA `(.L_x_199) ;  /* 0x0000000800908947 */ /* 0x000fea0003800000 */
[----:B------:R-:W0:Y:S01]  /*a4c0*/  LDCU.64 UR4, c[0x0][0x3b8] ;  /* 0x00007700ff0477ac */ /* 0x000e220008000a00 */
[----:B------:R-:W4:Y:S01]  /*a4d0*/  S2UR UR11, SR_CgaCtaId ;  /* 0x00000000000b79c3 */ /* 0x000f220000008800 */
[----:B------:R-:W-:Y:S01]  /*a4e0*/  LOP3.LUT R0, R26, 0x7ffffffc, RZ, 0xc0, !PT ;  /* 0x7ffffffc1a007812 */ /* 0x000fe200078ec0ff */
[----:B------:R-:W-:Y:S01]  /*a4f0*/  BSSY.RELIABLE B1, `(.L_x_200) ;  /* 0x0000087000017945 */ /* 0x000fe20003800100 */
[----:B------:R-:W5:Y:S02]  /*a500*/  LDCU.64 UR8, c[0x0][0x3c0] ;  /* 0x00007800ff0877ac */ /* 0x000f640008000a00 */
[----:B------:R-:W-:Y:S01]  /*a510*/  IADD3 R37, PT, PT, -R0, RZ, RZ ;  /* 0x000000ff00257210 */ /* 0x000fe20007ffe1ff */
[----:B------:R-:W-:Y:S01]  /*a520*/  ULEA UR6, UP0, UR10, 0x8, 0x2 ;  /* 0x000000080a067891 */ /* 0x000fe2000f8010ff */
[----:B------:R-:W-:Y:S02]  /*a530*/  UMOV UR7, 0x400 ;  /* 0x0000040000077882 */ /* 0x000fe40000000000 */
[----:B------:R-:W-:Y:S01]  /*a540*/  ISETP.GE.AND P0, PT, R37, RZ, PT ;  /* 0x000000ff2500720c */ /* 0x000fe20003f06270 */
[----:B------:R-:W-:-:S02]  /*a550*/  ULEA.HI.X UR13, UR10, URZ, UR18, 0x2, UP0 ;  /* 0x000000ff0a0d7291 */ /* 0x000fc400080f1412 */
[----:B------:R-:W-:Y:S02]  /*a560*/  UIADD3 UR12, UPT, UPT, UR7, 0x400, URZ ;  /* 0x00000400070c7890 */ /* 0x000fe4000fffe0ff */
[----:B0-----:R-:W-:-:S04]  /*a570*/  UIADD3 UR4, UP0, UPT, UR6, UR4, URZ ;  /* 0x0000000406047290 */ /* 0x001fc8000ff1e0ff */
[----:B------:R-:W-:Y:S02]  /*a580*/  UIADD3.X UR5, UPT, UPT, UR13, UR5, URZ, UP0, !UPT ;  /* 0x000000050d057290 */ /* 0x000fe400087fe4ff */
[----:B-----5:R-:W-:Y:S01]  /*a590*/  UIADD3 UR6, UP0, UPT, UR6, UR8, URZ ;  /* 0x0000000806067290 */ /* 0x020fe2000ff1e0ff */
[----:B--2---:R-:W-:Y:S01]  /*a5a0*/  MOV R2, UR4 ;  /* 0x0000000400027c02 */ /* 0x004fe20008000f00 */
[----:B----4-:R-:W-:Y:S02]  /*a5b0*/  ULEA UR8, UR11, UR7, 0x18 ;  /* 0x000000070b087291 */ /* 0x010fe4000f8ec0ff */
[----:B------:R-:W-:Y:S01]  /*a5c0*/  ULEA UR12, UR11, UR12, 0x18 ;  /* 0x0000000c0b0c7291 */ /* 0x000fe2000f8ec0ff */
[----:B------:R-:W-:Y:S01]  /*a5d0*/  MOV R3, UR5 ;  /* 0x0000000500037c02 */ /* 0x000fe20008000f00 */
[----:B------:R-:W-:Y:S01]  /*a5e0*/  UIADD3.X UR7, UPT, UPT, UR13, UR9, URZ, UP0, !UPT ;  /* 0x000000090d077290 */ /* 0x000fe200087fe4ff */
[----:B------:R-:W-:Y:S01]  /*a5f0*/  MOV R4, UR6 ;  /* 0x0000000600047c02 */ /* 0x000fe20008000f00 */
[----:B------:R-:W-:-:S02]  /*a600*/  UIADD3 UR8, UPT, UPT, UR8, 0x8, URZ ;  /* 0x0000000808087890 */ /* 0x000fc4000fffe0ff */
[----:B------:R-:W-:Y:S02]  /*a610*/  UIADD3 UR9, UPT, UPT, UR12, 0x8, URZ ;  /* 0x000000080c097890 */ /* 0x000fe4000fffe0ff */
[----:B------:R-:W-:Y:S02]  /*a620*/  MOV R5, UR7 ;  /* 0x0000000700057c02 */ /* 0x000fe40008000f00 */
[----:B------:R-:W-:Y:S02]  /*a630*/  MOV R36, UR8 ;  /* 0x0000000800247c02 */ /* 0x000fe40008000f00 */
[----:B------:R-:W-:Y:S01]  /*a640*/  MOV R35, UR9 ;  /* 0x0000000900237c02 */ /* 0x000fe20008000f00 */
[----:B------:R-:W-:Y:S06]  /*a650*/  @P0 BRA `(.L_x_201) ;  /* 0x0000000400c00947 */ /* 0x000fec0003800000 */
[----:B------:R-:W-:Y:S01]  /*a660*/  IADD3 R6, PT, PT, -R37, RZ, RZ ;  /* 0x000000ff25067210 */ /* 0x000fe20007ffe1ff */
[----:B------:R-:W-:Y:S01]  /*a670*/  BSSY.RECONVERGENT B2, `(.L_x_202) ;  /* 0x0000042000027945 */ /* 0x000fe20003800200 */
[----:B------:R-:W-:Y:S02]  /*a680*/  PLOP3.LUT P0, PT, PT, PT, PT, 0x80, 0x8 ;  /* 0x000000000008781c */ /* 0x000fe40003f0f070 */
[----:B------:R-:W-:-:S13]  /*a690*/  ISETP.GT.AND P1, PT, R6, 0xc, PT ;  /* 0x0000000c0600780c */ /* 0x000fda0003f24270 */
[----:B------:R-:W-:Y:S05]  /*a6a0*/  @!P1 BRA `(.L_x_203) ;  /* 0x0000000000f89947 */ /* 0x000fea0003800000 */
[----:B------:R-:W-:-:S13]  /*a6b0*/  PLOP3.LUT P0, PT, PT, PT, PT, 0x8, 0x80 ;  /* 0x000000000080781c */ /* 0x000fda0003f0e170 */
.L_x_204:
[----:B------:R-:W0:Y:S01]  /*a6c0*/  LDS.64 R28, [R36+-0x8] ;  /* 0xfffff800241c7984 */ /* 0x000e220000000a00 */
[----:B------:R-:W-:-:S03]  /*a6d0*/  IADD3 R37, PT, PT, R37, 0x10, RZ ;  /* 0x0000001025257810 */ /* 0x000fc60007ffe0ff */
[----:B------:R-:W2:Y:S01]  /*a6e0*/  LDS.64 R30, [R35+-0x8] ;  /* 0xfffff800231e7984 */ /* 0x000ea20000000a00 */
[----:B------:R-:W-:-:S03]  /*a6f0*/  ISETP.GE.AND P1, PT, R37, -0xc, PT ;  /* 0xfffffff42500780c */ /* 0x000fc60003f26270 */
[----:B------:R-:W4:Y:S04]  /*a700*/  LDS.64 R32, [R36] ;  /* 0x0000000024207984 */ /* 0x000f280000000a00 */
[----:B------:R-:W5:Y:S04]  /*a710*/  LDS.64 R6, [R35] ;  /* 0x0000000023067984 */ /* 0x000f680000000a00 */
[----:B------:R-:W5:Y:S04]  /*a720*/  LDS.64 R8, [R36+0x8] ;  /* 0x0000080024087984 */ /* 0x000f680000000a00 */
[----:B------:R-:W5:Y:S04]  /*a730*/  LDS.64 R10, [R35+0x8] ;  /* 0x00000800230a7984 */ /* 0x000f680000000a00 */
[----:B------:R-:W5:Y:S04]  /*a740*/  LDS.64 R12, [R36+0x10] ;  /* 0x00001000240c7984 */ /* 0x000f680000000a00 */
[----:B------:R-:W5:Y:S04]  /*a750*/  LDS.64 R14, [R35+0x10] ;  /* 0x00001000230e7984 */ /* 0x000f680000000a00 */
[----:B------:R-:W5:Y:S04]  /*a760*/  LDS.64 R16, [R36+0x18] ;  /* 0x0000180024107984 */ /* 0x000f680000000a00 */
[----:B------:R-:W5:Y:S04]  /*a770*/  LDS.64 R18, [R35+0x18] ;  /* 0x0000180023127984 */ /* 0x000f680000000a00 */
[----:B---3--:R-:W3:Y:S04]  /*a780*/  LDS.64 R20, [R36+0x20] ;  /* 0x0000200024147984 */ /* 0x008ee80000000a00 */
[----:B-1----:R-:W1:Y:S04]  /*a790*/  LDS.64 R22, [R35+0x20] ;  /* 0x0000200023167984 */ /* 0x002e680000000a00 */
[----:B------:R-:W1:Y:S04]  /*a7a0*/  LDS.64 R24, [R36+0x28] ;  /* 0x0000280024187984 */ /* 0x000e680000000a00 */
[----:B0-----:R-:W-:Y:S04]  /*a7b0*/  STG.E desc[UR16][R2.64+-0x8], R28 ;  /* 0xfffff81c02007986 */ /* 0x001fe8000c101910 */
[----:B------:R-:W0:Y:S04]  /*a7c0*/  LDS.64 R26, [R35+0x28] ;  /* 0x00002800231a7984 */ /* 0x000e280000000a00 */
[----:B--2---:R-:W-:Y:S04]  /*a7d0*/  STG.E desc[UR16][R4.64+-0x8], R30 ;  /* 0xfffff81e04007986 */ /* 0x004fe8000c101910 */
[----:B------:R-:W-:Y:S04]  /*a7e0*/  STG.E desc[UR16][R2.64+-0x4], R29 ;  /* 0xfffffc1d02007986 */ /* 0x000fe8000c101910 */
[----:B------:R-:W-:Y:S04]  /*a7f0*/  STG.E desc[UR16][R4.64+-0x4], R31 ;  /* 0xfffffc1f04007986 */ /* 0x000fe8000c101910 */
[----:B------:R2:W0:Y:S04]  /*a800*/  LDS.64 R28, [R36+0x30] ;  /* 0x00003000241c7984 */ /* 0x0004280000000a00 */
[----:B------:R3:W0:Y:S04]  /*a810*/  LDS.64 R30, [R35+0x30] ;  /* 0x00003000231e7984 */ /* 0x0006280000000a00 */
[----:B----4-:R-:W-:Y:S01]  /*a820*/  STG.E desc[UR16][R2.64], R32 ;  /* 0x0000002002007986 */ /* 0x010fe2000c101910 */
[----:B--2---:R-:W-:-:S03]  /*a830*/  IADD3 R36, PT, PT, R36, 0x40, RZ ;  /* 0x0000004024247810 */ /* 0x004fc60007ffe0ff */
[----:B-----5:R2:W-:Y:S01]  /*a840*/  STG.E desc[UR16][R4.64], R6 ;  /* 0x0000000604007986 */ /* 0x0205e2000c101910 */
[----:B---3--:R-:W-:-:S03]  /*a850*/  IADD3 R35, PT, PT, R35, 0x40, RZ ;  /* 0x0000004023237810 */ /* 0x008fc60007ffe0ff */
[----:B------:R-:W-:Y:S04]  /*a860*/  STG.E desc[UR16][R2.64+0x4], R33 ;  /* 0x0000042102007986 */ /* 0x000fe8000c101910 */
[----:B------:R3:W-:Y:S04]  /*a870*/  STG.E desc[UR16][R4.64+0x4], R7 ;  /* 0x0000040704007986 */ /* 0x0007e8000c101910 */
[----:B------:R4:W-:Y:S01]  /*a880*/  STG.E desc[UR16][R2.64+0x8], R8 ;  /* 0x0000080802007986 */ /* 0x0009e2000c101910 */
[----:B--2---:R-:W-:-:S03]  /*a890*/  IADD3 R6, P3, PT, R4, 0x40, RZ ;  /* 0x0000004004067810 */ /* 0x004fc60007f7e0ff */
[----:B------:R-:W-:Y:S04]  /*a8a0*/  STG.E desc[UR16][R4.64+0x8], R10 ;  /* 0x0000080a04007986 */ /* 0x000fe8000c101910 */
[----:B------:R2:W-:Y:S01]  /*a8b0*/  STG.E desc[UR16][R2.64+0xc], R9 ;  /* 0x00000c0902007986 */ /* 0x0005e2000c101910 */
[----:B---3--:R-:W-:-:S03]  /*a8c0*/  IADD3.X R7, PT, PT, RZ, R5, RZ, P3, !PT ;  /* 0x00000005ff077210 */ /* 0x008fc60001ffe4ff */
[----:B------:R-:W-:Y:S01]  /*a8d0*/  STG.E desc[UR16][R4.64+0xc], R11 ;  /* 0x00000c0b04007986 */ /* 0x000fe2000c101910 */
[----:B----4-:R-:W-:-:S03]  /*a8e0*/  IADD3 R8, P2, PT, R2, 0x40, RZ ;  /* 0x0000004002087810 */ /* 0x010fc60007f5e0ff */
[----:B------:R-:W-:Y:S04]  /*a8f0*/  STG.E desc[UR16][R2.64+0x10], R12 ;  /* 0x0000100c02007986 */ /* 0x000fe8000c101910 */
[----:B------:R-:W-:Y:S01]  /*a900*/  STG.E desc[UR16][R4.64+0x10], R14 ;  /* 0x0000100e04007986 */ /* 0x000fe2000c101910 */
[----:B--2---:R-:W-:-:S03]  /*a910*/  IADD3.X R9, PT, PT, RZ, R3, RZ, P2, !PT ;  /* 0x00000003ff097210 */ /* 0x004fc600017fe4ff */
[----:B------:R-:W-:Y:S04]  /*a920*/  STG.E desc[UR16][R2.64+0x14], R13 ;  /* 0x0000140d02007986 */ /* 0x000fe8000c101910 */
[----:B------:R-:W-:Y:S04]  /*a930*/  STG.E desc[UR16][R4.64+0x14], R15 ;  /* 0x0000140f04007986 */ /* 0x000fe8000c101910 */
[----:B------:R-:W-:Y:S04]  /*a940*/  STG.E desc[UR16][R2.64+0x18], R16 ;  /* 0x0000181002007986 */ /* 0x000fe8000c101910 */
[----:B------:R-:W-:Y:S04]  /*a950*/  STG.E desc[UR16][R4.64+0x18], R18 ;  /* 0x0000181204007986 */ /* 0x000fe8000c101910 */
[----:B------:R-:W-:Y:S04]  /*a960*/  STG.E desc[UR16][R2.64+0x1c], R17 ;  /* 0x00001c1102007986 */ /* 0x000fe8000c101910 */
[----:B------:R-:W-:Y:S04]  /*a970*/  STG.E desc[UR16][R4.64+0x1c], R19 ;  /* 0x00001c1304007986 */ /* 0x000fe8000c101910 */
[----:B------:R-:W-:Y:S04]  /*a980*/  STG.E desc[UR16][R2.64+0x20], R20 ;  /* 0x0000201402007986 */ /* 0x000fe8000c101910 */
[----:B-1----:R-:W-:Y:S04]  /*a990*/  STG.E desc[UR16][R4.64+0x20], R22 ;  /* 0x0000201604007986 */ /* 0x002fe8000c101910 */
[----:B------:R-:W-:Y:S04]  /*a9a0*/  STG.E desc[UR16][R2.64+0x24], R21 ;  /* 0x0000241502007986 */ /* 0x000fe8000c101910 */
[----:B------:R-:W-:Y:S04]  /*a9b0*/  STG.E desc[UR16][R4.64+0x24], R23 ;  /* 0x0000241704007986 */ /* 0x000fe8000c101910 */
[----:B------:R-:W-:Y:S04]  /*a9c0*/  STG.E desc[UR16][R2.64+0x28], R24 ;  /* 0x0000281802007986 */ /* 0x000fe8000c101910 */
[----:B0-----:R-:W-:Y:S04]  /*a9d0*/  STG.E desc[UR16][R4.64+0x28], R26 ;  /* 0x0000281a04007986 */ /* 0x001fe8000c101910 */
[----:B------:R-:W-:Y:S04]  /*a9e0*/  STG.E desc[UR16][R2.64+0x2c], R25 ;  /* 0x00002c1902007986 */ /* 0x000fe8000c101910 */
[----:B------:R-:W-:Y:S04]  /*a9f0*/  STG.E desc[UR16][R4.64+0x2c], R27 ;  /* 0x00002c1b04007986 */ /* 0x000fe8000c101910 */
[----:B------:R-:W-:Y:S04]  /*aa00*/  STG.E desc[UR16][R2.64+0x30], R28 ;  /* 0x0000301c02007986 */ /* 0x000fe8000c101910 */
[----:B------:R-:W-:Y:S04]  /*aa10*/  STG.E desc[UR16][R4.64+0x30], R30 ;  /* 0x0000301e04007986 */ /* 0x000fe8000c101910 */
[----:B------:R0:W-:Y:S04]  /*aa20*/  STG.E desc[UR16][R2.64+0x34], R29 ;  /* 0x0000341d02007986 */ /* 0x0001e8000c101910 */
[----:B------:R1:W-:Y:S01]  /*aa30*/  STG.E desc[UR16][R4.64+0x34], R31 ;  /* 0x0000341f04007986 */ /* 0x0003e2000c101910 */
[----:B0-----:R-:W-:-:S02]  /*aa40*/  MOV R2, R8 ;  /* 0x0000000800027202 */ /* 0x001fc40000000f00 */
[----:B------:R-:W-:Y:S02]  /*aa50*/  MOV R3, R9 ;  /* 0x0000000900037202 */ /* 0x000fe40000000f00 */
[----:B-1----:R-:W-:Y:S02]  /*aa60*/  MOV R4, R6 ;  /* 0x0000000600047202 */ /* 0x002fe40000000f00 */
[----:B------:R-:W-:Y:S01]  /*aa70*/  MOV R5, R7 ;  /* 0x0000000700057202 */ /* 0x000fe20000000f00 */
[----:B------:R-:W-:Y:S06]  /*aa80*/  @!P1 BRA `(.L_x_204) ;  /* 0xfffffffc000c9947 */ /* 0x000fec000383ffff */
.L_x_203:
[----:B------:R-:W-:Y:S05]  /*aa90*/  BSYNC.RECONVERGENT B2 ;  /* 0x0000000000027941 */ /* 0x000fea0003800200 */
.L_x_202:
[----:B------:R-:W-:Y:S01]  /*aaa0*/  IADD3 R6, PT, PT, -R37, RZ, RZ ;  /* 0x000000ff25067210 */ /* 0x000fe20007ffe1ff */
[----:B------:R-:W-:Y:S03]  /*aab0*/  BSSY.RECONVERGENT B2, `(.L_x_205) ;  /* 0x0000027000027945 */ /* 0x000fe60003800200 */
[----:B------:R-:W-:-:S13]  /*aac0*/  ISETP.GT.AND P1, PT, R6, 0x4, PT ;  /* 0x000000040600780c */ /* 0x000fda0003f24270 */
[----:B------:R-:W-:Y:S05]  /*aad0*/  @!P1 BRA `(.L_x_206) ;  /* 0x0000000000909947 */ /* 0x000fea0003800000 */
[----:B------:R-:W0:Y:S01]  /*aae0*/  LDS.64 R6, [R36+-0x8] ;  /* 0xfffff80024067984 */ /* 0x000e220000000a00 */
[----:B------:R-:W-:Y:S02]  /*aaf0*/  PLOP3.LUT P0, PT, PT, PT, PT, 0x8, 0x80 ;  /* 0x000000000080781c */ /* 0x000fe40003f0e170 */
[----:B------:R-:W-:Y:S01]  /*ab00*/  IADD3 R37, PT, PT, R37, 0x8, RZ ;  /* 0x0000000825257810 */ /* 0x000fe20007ffe0ff */
[----:B------:R-:W2:Y:S04]  /*ab10*/  LDS.64 R8, [R35+-0x8] ;  /* 0xfffff80023087984 */ /* 0x000ea80000000a00 */
[----:B------:R-:W4:Y:S04]  /*ab20*/  LDS.64 R10, [R36] ;  /* 0x00000000240a7984 */ /* 0x000f280000000a00 */
[----:B------:R-:W5:Y:S04]  /*ab30*/  LDS.64 R12, [R35] ;  /* 0x00000000230c7984 */ /* 0x000f680000000a00 */
[----:B------:R-:W1:Y:S04]  /*ab40*/  LDS.64 R14, [R36+0x8] ;  /* 0x00000800240e7984 */ /* 0x000e680000000a00 */
[----:B------:R-:W1:Y:S04]  /*ab50*/  LDS.64 R16, [R35+0x8] ;  /* 0x0000080023107984 */ /* 0x000e680000000a00 */
[----:B------:R3:W1:Y:S04]  /*ab60*/  LDS.64 R18, [R36+0x10] ;  /* 0x0000100024127984 */ /* 0x0006680000000a00 */
[----:B---3--:R3:W1:Y:S01]  /*ab70*/  LDS.64 R20, [R35+0x10] ;  /* 0x0000100023147984 */ /* 0x0086620000000a00 */
[----:B------:R-:W-:-:S02]  /*ab80*/  IADD3 R36, PT, PT, R36, 0x20, RZ ;  /* 0x0000002024247810 */ /* 0x000fc40007ffe0ff */
[----:B---3--:R-:W-:Y:S01]  /*ab90*/  IADD3 R35, PT, PT, R35, 0x20, RZ ;  /* 0x0000002023237810 */ /* 0x008fe20007ffe0ff */
[----:B0-----:R0:W-:Y:S04]  /*aba0*/  STG.E desc[UR16][R2.64+-0x8], R6 ;  /* 0xfffff80602007986 */ /* 0x0011e8000c101910 */
[----:B--2---:R2:W-:Y:S04]  /*abb0*/  STG.E desc[UR16][R4.64+-0x8], R8 ;  /* 0xfffff80804007986 */ /* 0x0045e8000c101910 */
[----:B------:R3:W-:Y:S04]  /*abc0*/  STG.E desc[UR16][R2.64+-0x4], R7 ;  /* 0xfffffc0702007986 */ /* 0x0007e8000c101910 */
[----:B------:R1:W-:Y:S01]  /*abd0*/  STG.E desc[UR16][R4.64+-0x4], R9 ;  /* 0xfffffc0904007986 */ /* 0x0003e2000c101910 */
[----:B0-----:R-:W-:-:S03]  /*abe0*/  IADD3 R6, P2, PT, R4, 0x20, RZ ;  /* 0x0000002004067810 */ /* 0x001fc60007f5e0ff */
[----:B----4-:R-:W-:Y:S01]  /*abf0*/  STG.E desc[UR16][R2.64], R10 ;  /* 0x0000000a02007986 */ /* 0x010fe2000c101910 */
[----:B--2---:R-:W-:-:S03]  /*ac00*/  IADD3 R8, P1, PT, R2, 0x20, RZ ;  /* 0x0000002002087810 */ /* 0x004fc60007f3e0ff */
[----:B-----5:R-:W-:Y:S01]  /*ac10*/  STG.E desc[UR16][R4.64], R12 ;  /* 0x0000000c04007986 */ /* 0x020fe2000c101910 */
[----:B---3--:R-:W-:-:S03]  /*ac20*/  IADD3.X R7, PT, PT, RZ, R5, RZ, P2, !PT ;  /* 0x00000005ff077210 */ /* 0x008fc600017fe4ff */
[----:B------:R-:W-:Y:S01]  /*ac30*/  STG.E desc[UR16][R2.64+0x4], R11 ;  /* 0x0000040b02007986 */ /* 0x000fe2000c101910 */
[----:B-1----:R-:W-:-:S03]  /*ac40*/  IADD3.X R9, PT, PT, RZ, R3, RZ, P1, !PT ;  /* 0x00000003ff097210 */ /* 0x002fc60000ffe4ff */
[----:B------:R-:W-:Y:S04]  /*ac50*/  STG.E desc[UR16][R4.64+0x4], R13 ;  /* 0x0000040d04007986 */ /* 0x000fe8000c101910 */
[----:B------:R-:W-:Y:S04]  /*ac60*/  STG.E desc[UR16][R2.64+0x8], R14 ;  /* 0x0000080e02007986 */ /* 0x000fe8000c101910 */
[----:B------:R-:W-:Y:S04]  /*ac70*/  STG.E desc[UR16][R4.64+0x8], R16 ;  /* 0x0000081004007986 */ /* 0x000fe8000c101910 */
        /* <DEDUP_REMOVED lines=9> */
[----:B------:R-:W-:-:S07]  /*ad10*/  MOV R5, R7 ;  /* 0x0000000700057202 */ /* 0x000fce0000000f00 */
.L_x_206:
[----:B------:R-:W-:Y:S05]  /*ad20*/  BSYNC.RECONVERGENT B2 ;  /* 0x0000000000027941 */ /* 0x000fea0003800200 */
.L_x_205:
[----:B------:R-:W-:-:S13]  /*ad30*/  ISETP.NE.OR P0, PT, R37, RZ, P0 ;  /* 0x000000ff2500720c */ /* 0x000fda0000705670 */
[----:B------:R-:W-:Y:S05]  /*ad40*/  @!P0 BREAK.RELIABLE B1 ;  /* 0x0000000000018942 */ /* 0x000fea0003800100 */
[----:B------:R-:W-:Y:S05]  /*ad50*/  @!P0 BRA `(.L_x_199) ;  /* 0x0000000000688947 */ /* 0x000fea0003800000 */
.L_x_201:
[----:B------:R-:W-:Y:S05]  /*ad60*/  BSYNC.RELIABLE B1 ;  /* 0x0000000000017941 */ /* 0x000fea0003800100 */
.L_x_200:
[----:B------:R-:W0:Y:S01]  /*ad70*/  LDS.64 R6, [R36+-0x8] ;  /* 0xfffff80024067984 */ /* 0x000e220000000a00 */
[----:B------:R-:W-:Y:S02]  /*ad80*/  IADD3 R37, PT, PT, R37, 0x4, RZ ;  /* 0x0000000425257810 */ /* 0x000fe40007ffe0ff */
[----:B------:R-:W-:Y:S01]  /*ad90*/  IADD3 R16, P1, PT, R2, 0x10, RZ ;  /* 0x0000001002107810 */ /* 0x000fe20007f3e0ff */
[----:B------:R-:W2:Y:S01]  /*ada0*/  LDS.64 R8, [R35+-0x8] ;  /* 0xfffff80023087984 */ /* 0x000ea20000000a00 */
[----:B------:R-:W-:Y:S02]  /*adb0*/  ISETP.NE.AND P0, PT, R37, RZ, PT ;  /* 0x000000ff2500720c */ /* 0x000fe40003f05270 */
[----:B------:R-:W-:Y:S01]  /*adc0*/  IADD3 R14, P2, PT, R4, 0x10, RZ ;  /* 0x00000010040e7810 */ /* 0x000fe20007f5e0ff */
[----:B------:R4:W5:Y:S01]  /*add0*/  LDS.64 R10, [R36] ;  /* 0x00000000240a7984 */ /* 0x0009620000000a00 */
[----:B------:R-:W-:Y:S02]  /*ade0*/  IADD3.X R17, PT, PT, RZ, R3, RZ, P1, !PT ;  /* 0x00000003ff117210 */ /* 0x000fe40000ffe4ff */
[----:B------:R-:W-:Y:S01]  /*adf0*/  IADD3.X R15, PT, PT, RZ, R5, RZ, P2, !PT ;  /* 0x00000005ff0f7210 */ /* 0x000fe200017fe4ff */
[----:B------:R1:W3:Y:S01]  /*ae00*/  LDS.64 R12, [R35] ;  /* 0x00000000230c7984 */ /* 0x0002e20000000a00 */
[----:B----4-:R-:W-:-:S02]  /*ae10*/  IADD3 R36, PT, PT, R36, 0x10, RZ ;  /* 0x0000001024247810 */ /* 0x010fc40007ffe0ff */
[----:B-1----:R-:W-:Y:S01]  /*ae20*/  IADD3 R35, PT, PT, R35, 0x10, RZ ;  /* 0x0000001023237810 */ /* 0x002fe20007ffe0ff */
[----:B0-----:R-:W-:Y:S04]  /*ae30*/  STG.E desc[UR16][R2.64+-0x8], R6 ;  /* 0xfffff80602007986 */ /* 0x001fe8000c101910 */
[----:B--2---:R-:W-:Y:S04]  /*ae40*/  STG.E desc[UR16][R4.64+-0x8], R8 ;  /* 0xfffff80804007986 */ /* 0x004fe8000c101910 */
[----:B------:R-:W-:Y:S04]  /*ae50*/  STG.E desc[UR16][R2.64+-0x4], R7 ;  /* 0xfffffc0702007986 */ /* 0x000fe8000c101910 */
[----:B------:R-:W-:Y:S04]  /*ae60*/  STG.E desc[UR16][R4.64+-0x4], R9 ;  /* 0xfffffc0904007986 */ /* 0x000fe8000c101910 */
[----:B-----5:R-:W-:Y:S04]  /*ae70*/  STG.E desc[UR16][R2.64], R10 ;  /* 0x0000000a02007986 */ /* 0x020fe8000c101910 */
[----:B---3--:R-:W-:Y:S04]  /*ae80*/  STG.E desc[UR16][R4.64], R12 ;  /* 0x0000000c04007986 */ /* 0x008fe8000c101910 */
[----:B------:R0:W-:Y:S04]  /*ae90*/  STG.E desc[UR16][R2.64+0x4], R11 ;  /* 0x0000040b02007986 */ /* 0x0001e8000c101910 */
[----:B------:R1:W-:Y:S01]  /*aea0*/  STG.E desc[UR16][R4.64+0x4], R13 ;  /* 0x0000040d04007986 */ /* 0x0003e2000c101910 */
[----:B0-----:R-:W-:-:S02]  /*aeb0*/  MOV R2, R16 ;  /* 0x0000001000027202 */ /* 0x001fc40000000f00 */
[----:B------:R-:W-:Y:S02]  /*aec0*/  MOV R3, R17 ;  /* 0x0000001100037202 */ /* 0x000fe40000000f00 */
[----:B-1----:R-:W-:Y:S02]  /*aed0*/  MOV R4, R14 ;  /* 0x0000000e00047202 */ /* 0x002fe40000000f00 */
[----:B------:R-:W-:Y:S01]  /*aee0*/  MOV R5, R15 ;  /* 0x0000000f00057202 */ /* 0x000fe20000000f00 */
[----:B------:R-:W-:Y:S06]  /*aef0*/  @P0 BRA `(.L_x_200) ;  /* 0xfffffffc009c0947 */ /* 0x000fec000383ffff */
.L_x_199:
[----:B------:R-:W-:Y:S05]  /*af00*/  BSYNC.RECONVERGENT B0 ;  /* 0x0000000000007941 */ /* 0x000fea0003800200 */
.L_x_198:
[----:B------:R-:W-:Y:S05]  /*af10*/  WARPSYNC.ALL ;  /* 0x0000000000007948 */ /* 0x000fea0003800000 */
[----:B------:R-:W-:-:S13]  /*af20*/  ISETP.NE.AND P0, PT, R34, RZ, PT ;  /* 0x000000ff2200720c */ /* 0x000fda0003f05270 */
[----:B------:R-:W-:Y:S05]  /*af30*/  @!P0 EXIT ;  /* 0x000000000000894d */ /* 0x000fea0003800000 */
[----:B------:R-:W0:Y:S01]  /*af40*/  S2UR UR6, SR_CgaCtaId ;  /* 0x00000000000679c3 */ /* 0x000e220000008800 */
[----:B------:R-:W4:Y:S01]  /*af50*/  LDCU.64 UR8, c[0x0][0x3c0] ;  /* 0x00007800ff0877ac */ /* 0x000f220008000a00 */
[----:B------:R-:W-:Y:S02]  /*af60*/  IADD3 R11, P0, PT, R0, UR10, RZ ;  /* 0x0000000a000b7c10 */ /* 0x000fe4000ff1e0ff */
[----:B------:R-:W-:Y:S01]  /*af70*/  IADD3 R34, PT, PT, -R34, RZ, RZ ;  /* 0x000000ff22227210 */ /* 0x000fe20007ffe1ff */
[----:B------:R-:W5:Y:S01]  /*af80*/  LDCU.64 UR12, c[0x0][0x3b8] ;  /* 0x00007700ff0c77ac */ /* 0x000f620008000a00 */
[----:B--2---:R-:W-:Y:S02]  /*af90*/  IADD3.X R2, PT, PT, RZ, UR18, RZ, P0, !PT ;  /* 0x00000012ff027c10 */ /* 0x004fe400087fe4ff */
[C---:B------:R-:W-:Y:S01]  /*afa0*/  SHF.L.U32 R8, R11.reuse, 0x2, RZ ;  /* 0x000000020b087819 */ /* 0x040fe200000006ff */
[----:B------:R-:W-:Y:S01]  /*afb0*/  UMOV UR4, 0x400 ;  /* 0x0000040000047882 */ /* 0x000fe20000000000 */
[----:B------:R-:W-:Y:S01]  /*afc0*/  SHF.L.U64.HI R11, R11, 0x2, R2 ;  /* 0x000000020b0b7819 */ /* 0x000fe20000010202 */
[----:B------:R-:W-:Y:S01]  /*afd0*/  UIADD3 UR5, UPT, UPT, UR4, 0x400, URZ ;  /* 0x0000040004057890 */ /* 0x000fe2000fffe0ff */
[----:B----4-:R-:W-:-:S02]  /*afe0*/  IADD3 R10, P0, PT, R8, UR8, RZ ;  /* 0x00000008080a7c10 */ /* 0x010fc4000ff1e0ff */
[----:B-----5:R-:W-:Y:S01]  /*aff0*/  IADD3 R8, P1, PT, R8, UR12, RZ ;  /* 0x0000000c08087c10 */ /* 0x020fe2000ff3e0ff */
[----:B0-----:R-:W-:Y:S01]  /*b000*/  ULEA UR4, UR6, UR4, 0x18 ;  /* 0x0000000406047291 */ /* 0x001fe2000f8ec0ff */
[C---:B------:R-:W-:Y:S01]  /*b010*/  IADD3.X R13, PT, PT, R11.reuse, UR9, RZ, P0, !PT ;  /* 0x000000090b0d7c10 */ /* 0x040fe200087fe4ff */
[----:B------:R-:W-:Y:S01]  /*b020*/  ULEA UR5, UR6, UR5, 0x18 ;  /* 0x0000000506057291 */ /* 0x000fe2000f8ec0ff */
[----:B------:R-:W-:-:S03]  /*b030*/  IADD3.X R11, PT, PT, R11, UR13, RZ, P1, !PT ;  /* 0x0000000d0b0b7c10 */ /* 0x000fc60008ffe4ff */
[C---:B------:R-:W-:Y:S02]  /*b040*/  LEA R6, R0.reuse, UR4, 0x2 ;  /* 0x0000000400067c11 */ /* 0x040fe4000f8e10ff */
[----:B------:R-:W-:-:S07]  /*b050*/  LEA R0, R0, UR5, 0x2 ;  /* 0x0000000500007c11 */ /* 0x000fce000f8e10ff */
.L_x_207:
[----:B0-----:R0:W2:Y:S01]  /*b060*/  LDS R7, [R6] ;  /* 0x0000000006077984 */ /* 0x0010a20000000800 */
[----:B------:R-:W-:Y:S02]  /*b070*/  MOV R2, R8 ;  /* 0x0000000800027202 */ /* 0x000fe40000000f00 */
[----:B------:R-:W-:Y:S01]  /*b080*/  MOV R3, R11 ;  /* 0x0000000b00037202 */ /* 0x000fe20000000f00 */
[----:B------:R4:W5:Y:S01]  /*b090*/  LDS R9, [R0] ;  /* 0x0000000000097984 */ /* 0x0009620000000800 */
[----:B------:R-:W-:Y:S02]  /*b0a0*/  MOV R4, R10 ;  /* 0x0000000a00047202 */ /* 0x000fe40000000f00 */
[----:B------:R-:W-:Y:S02]  /*b0b0*/  MOV R5, R13 ;  /* 0x0000000d00057202 */ /* 0x000fe40000000f00 */
[----:B------:R-:W-:Y:S02]  /*b0c0*/  IADD3 R34, PT, PT, R34, 0x1, RZ ;  /* 0x0000000122227810 */ /* 0x000fe40007ffe0ff */
[----:B------:R-:W-:-:S02]  /*b0d0*/  IADD3 R10, P1, PT, R10, 0x4, RZ ;  /* 0x000000040a0a7810 */ /* 0x000fc40007f3e0ff */
[----:B------:R-:W-:Y:S02]  /*b0e0*/  ISETP.NE.AND P0, PT, R34, RZ, PT ;  /* 0x000000ff2200720c */ /* 0x000fe40003f05270 */
[----:B------:R-:W-:Y:S02]  /*b0f0*/  IADD3 R8, P2, PT, R8, 0x4, RZ ;  /* 0x0000000408087810 */ /* 0x000fe40007f5e0ff */
[----:B0-----:R-:W-:Y:S02]  /*b100*/  IADD3 R6, PT, PT, R6, 0x4, RZ ;  /* 0x0000000406067810 */ /* 0x001fe40007ffe0ff */
[----:B----4-:R-:W-:Y:S02]  /*b110*/  IADD3 R0, PT, PT, R0, 0x4, RZ ;  /* 0x0000000400007810 */ /* 0x010fe40007ffe0ff */
[----:B------:R-:W-:Y:S02]  /*b120*/  IADD3.X R13, PT, PT, RZ, R13, RZ, P1, !PT ;  /* 0x0000000dff0d7210 */ /* 0x000fe40000ffe4ff */
[----:B------:R-:W-:Y:S01]  /*b130*/  IADD3.X R11, PT, PT, RZ, R11, RZ, P2, !PT ;  /* 0x0000000bff0b7210 */ /* 0x000fe200017fe4ff */
[----:B--2---:R0:W-:Y:S04]  /*b140*/  STG.E desc[UR16][R2.64], R7 ;  /* 0x0000000702007986 */ /* 0x0041e8000c101910 */
[----:B-----5:R0:W-:Y:S01]  /*b150*/  STG.E desc[UR16][R4.64], R9 ;  /* 0x0000000904007986 */ /* 0x0201e2000c101910 */
[----:B------:R-:W-:Y:S05]  /*b160*/  @P0 BRA `(.L_x_207) ;  /* 0xfffffffc00bc0947 */ /* 0x000fea000383ffff */
[----:B------:R-:W-:Y:S05]  /*b170*/  EXIT ;  /* 0x000000000000794d */ /* 0x000fea0003800000 */
.L_x_105:
[----:B------:R-:W-:Y:S05]  /*b180*/  BPT.TRAP 0x1 ;  /* 0x000000040000795c */ /* 0x000fea0000300000 */
.L_x_104:
[----:B0-----:R-:W-:Y:S05]  /*b190*/  BPT.TRAP 0x1 ;  /* 0x000000040000795c */ /* 0x001fea0000300000 */
        .weak           $__internal_2_$__cuda_sm20_div_u16
        .type           $__internal_2_$__cuda_sm20_div_u16,@function
        .size           $__internal_2_$__cuda_sm20_div_u16,($__internal_3_$__cuda_sm20_sqrt_rn_f32_slowpath - $__internal_2_$__cuda_sm20_div_u16)
$__internal_2_$__cuda_sm20_div_u16:
[----:B------:R-:W0:Y:S01]  /*b1a0*/  I2F.U16 R5, UR14 ;  /* 0x0000000e00057d06 */ /* 0x000e220008101000 */
[----:B------:R-:W-:Y:S01]  /*b1b0*/  HFMA2 R6, -RZ, RZ, 15, 0 ;  /* 0x4b800000ff067431 */ /* 0x000fe200000001ff */
        /* <DEDUP_REMOVED lines=16> */
[----:B------:R-:W-:Y:S06]  /*b2c0*/  RET.REL.NODEC R4 `(_Z17hnsw_search_batch8HNSW_GPUPK6__halfPiPfiii) ;  /* 0xffffff4c044c7950 */ /* 0x000fec0003c3ffff */
        .weak           $__internal_3_$__cuda_sm20_sqrt_rn_f32_slowpath
        .type           $__internal_3_$__cuda_sm20_sqrt_rn_f32_slowpath,@function
        .size           $__internal_3_$__cuda_sm20_sqrt_rn_f32_slowpath,(.L_x_213 - $__internal_3_$__cuda_sm20_sqrt_rn_f32_slowpath)
$__internal_3_$__cuda_sm20_sqrt_rn_f32_slowpath:
        /* <DEDUP_REMOVED lines=13> */
[----:B------:R-:W-:-:S03]  /*b3a0*/  @P2 FMUL.FTZ R24, R29, 0.5 ;  /* 0x3f0000001d182820 */ /* 0x000fc60000410000 */
[----:B------:R-:W-:-:S04]  /*b3b0*/  @P2 FADD.FTZ R25, -R23, -RZ ;  /* 0x800000ff17192221 */ /* 0x000fc80000010100 */
[----:B------:R-:W-:Y:S01]  /*b3c0*/  @P2 FFMA R32, R23, R25, R28 ;  /* 0x0000001917202223 */ /* 0x000fe2000000001c */
[----:B------:R-:W-:-:S03]  /*b3d0*/  @!P2 MOV R25, R30 ;  /* 0x0000001e0019a202 */ /* 0x000fc60000000f00 */
[----:B------:R-:W-:-:S04]  /*b3e0*/  @P2 FFMA R24, R32, R24, R23 ;  /* 0x0000001820182223 */ /* 0x000fc80000000017 */
[----:B------:R-:W-:-:S07]  /*b3f0*/  @P2 FMUL.FTZ R25, R24, 2.3283064365386962891e-10 ;  /* 0x2f80000018192820 */ /* 0x000fce0000410000 */
.L_x_208:
[----:B------:R-:W-:-:S04]  /*b400*/  HFMA2 R23, -RZ, RZ, 0, 0 ;  /* 0x00000000ff177431 */ /* 0x000fc800000001ff */
[----:B------:R-:W-:Y:S05]  /*b410*/  RET.REL.NODEC R22 `(_Z17hnsw_search_batch8HNSW_GPUPK6__halfPiPfiii) ;  /* 0xffffff4816f87950 */ /* 0x000fea0003c3ffff */
.L_x_209:
        /* <DEDUP_REMOVED lines=14> */
.L_x_213:


//--------------------- .nv.shared._Z17hnsw_insert_batch8HNSW_GPUPK6__halfPiii --------------------------
	.section	.nv.shared._Z17hnsw_insert_batch8HNSW_GPUPK6__halfPiii,"aw",@nobits
	.sectionflags	@""
	.align	4
.nv.shared._Z17hnsw_insert_batch8HNSW_GPUPK6__halfPiii:
	.zero		19456


//--------------------- .nv.shared.reserved.0     --------------------------
	.section	.nv.shared.reserved.0,"aw",@nobits
	.weak		__nv_reservedSMEM_offset_0_alias
	.size		__nv_reservedSMEM_offset_0_alias, 0, 64
	.other		__nv_reservedSMEM_offset_0_alias,@"STO_CUDA_RESERVED_SHARED STV_DEFAULT"
__nv_reservedSMEM_offset_0_alias:
	.zero		0
	.zero		64


//--------------------- .nv.shared._Z17hnsw_search_batch8HNSW_GPUPK6__halfPiPfiii --------------------------
	.section	.nv.shared._Z17hnsw_search_batch8HNSW_GPUPK6__halfPiPfiii,"aw",@nobits
	.sectionflags	@""
	.align	4
.nv.shared._Z17hnsw_search_batch8HNSW_GPUPK6__halfPiPfiii:
	.zero		21504


//--------------------- .nv.constant0._Z17hnsw_insert_batch8HNSW_GPUPK6__halfPiii --------------------------
	.section	.nv.constant0._Z17hnsw_insert_batch8HNSW_GPUPK6__halfPiii,"a",@progbits
	.sectionflags	@""
	.align	4
.nv.constant0._Z17hnsw_insert_batch8HNSW_GPUPK6__halfPiii:
	.zero		968


//--------------------- .nv.constant0._Z17hnsw_search_batch8HNSW_GPUPK6__halfPiPfiii --------------------------
	.section	.nv.constant0._Z17hnsw_search_batch8HNSW_GPUPK6__halfPiPfiii,"a",@progbits
	.sectionflags	@""
	.align	4
.nv.constant0._Z17hnsw_search_batch8HNSW_GPUPK6__halfPiPfiii:
	.zero		980


//--------------------- SYMBOLS --------------------------

	.type		.nv.reservedSmem.offset0,@object
	.size		.nv.reservedSmem.offset0,0x4
	.type		.nv.reservedSmem.cap,@object
	.size		.nv.reservedSmem.cap,0x4
